def attn_fwd(
    Q,
    K,
    V,
    Out,
    Lse,
    sm_scale,
    stride_qz,
    stride_qh,
    stride_qm,
    stride_qk,
    stride_kz,
    stride_kh,
    stride_kn,
    stride_kk,
    stride_vz,
    stride_vh,
    stride_vn,
    stride_vk,
    stride_oz,
    stride_oh,
    stride_om,
    stride_ok,
    seqlen_q,
    seqlen_k,
    BLOCK_M: tl.constexpr,
    BLOCK_N: tl.constexpr,
    HEAD_DIM: tl.constexpr,
    CAUSAL: tl.constexpr,
):
    start_m = tl.program_id(0)
    off_hz = tl.program_id(1)
    q_off = off_hz * stride_qh
    k_off = off_hz * stride_kh
    v_off = off_hz * stride_vh
    offs_m = start_m * BLOCK_M + tl.arange(0, BLOCK_M)
    offs_d = tl.arange(0, HEAD_DIM)
    offs_n = tl.arange(0, BLOCK_N)
    q_ptrs = Q + q_off + offs_m[:, None] * stride_qm + offs_d[None, :] * stride_qk
    k_ptrs = K + k_off + offs_d[:, None] * stride_kk + offs_n[None, :] * stride_kn
    v_ptrs = V + v_off + offs_n[:, None] * stride_vn + offs_d[None, :] * stride_vk
    m_i = tl.full([BLOCK_M], float("-inf"), dtype=tl.float32)
    l_i = tl.zeros([BLOCK_M], dtype=tl.float32) + 1.0
    acc = tl.zeros([BLOCK_M, HEAD_DIM], dtype=tl.float32)
    q = tl.load(q_ptrs)
    acc, l_i, m_i = _attn_fwd_inner(
        acc,
        l_i,
        m_i,
        q,
        k_ptrs,
        v_ptrs,
        sm_scale,
        stride_kn,
        stride_vn,
        start_m,
        seqlen_k,
        BLOCK_M,
        BLOCK_N,
        HEAD_DIM,
        CAUSAL,
    )
    acc = acc / l_i[:, None]
    lse = m_i + tl.math.log2(l_i) / 1.4426950408889634
    o_ptrs = (
        Out
        + off_hz * stride_oh
        + offs_m[:, None] * stride_om
        + offs_d[None, :] * stride_ok
    )
    tl.store(o_ptrs, acc.to(Out.dtype.element_ty))
    tl.store(Lse + off_hz * seqlen_q + offs_m, lse)

# config = {"BLOCK_M": 256, "BLOCK_N": 64, "HEAD_DIM": 256, "arch": "sm_80", "causal": false, "dtype": "fp16", "num_stages": 4, "num_warps": 16}
# arch = sm_80


// ===== COMPILED SASS (sm_80) =====

	.target	sm_80

	.elftype	@"ET_EXEC"


//--------------------- .note.nv.tkinfo           --------------------------
	.section	.note.nv.tkinfo,"",@"SHT_NOTE"
	.sectionflags	@"SHF_NOTE_NV_TKINFO"
	.tkinfo
        /*0018*/ 	.word	0x00000002
        /*0030*/ 	.string	""
        /*0030*/ 	.string	"ptxas"
        /*0030*/ 	.string	"Cuda compilation tools, release 13.0, V13.0.88"
        /*0030*/ 	.string	"Build cuda_13.0.r13.0/compiler.36424714_0"
        /*0030*/ 	.string	"-v  -suppress-debug-info  -lineinfo  -arch sm_80 "



//--------------------- .note.nv.cuinfo           --------------------------
	.section	.note.nv.cuinfo,"",@"SHT_NOTE"
	.sectionflags	@"SHF_NOTE_NV_CUINFO"
        /*0018*/ 	.short	0x0002
        /*001a*/ 	.short	0x0050
        /*001c*/ 	.short	0x0082
	.zero		2


//--------------------- .nv.info                  --------------------------
	.section	.nv.info,"",@"SHT_CUDA_INFO"
	.align	4


	//----- nvinfo : EIATTR_REGCOUNT
	.align		4
        /*0000*/ 	.byte	0x04, 0x2f
        /*0002*/ 	.short	(.L_2 - .L_1)
	.align		4
.L_1:
        /*0004*/ 	.word	index@(attn_fwd)
        /*0008*/ 	.word	0x00000040


	//----- nvinfo : EIATTR_FRAME_SIZE
	.align		4
.L_2:
        /*000c*/ 	.byte	0x04, 0x11
        /*000e*/ 	.short	(.L_4 - .L_3)
	.align		4
.L_3:
        /*0010*/ 	.word	index@(attn_fwd)
        /*0014*/ 	.word	0x00000c60


	//----- nvinfo : EIATTR_MIN_STACK_SIZE
	.align		4
.L_4:
        /*0018*/ 	.byte	0x04, 0x12
        /*001a*/ 	.short	(.L_6 - .L_5)
	.align		4
.L_5:
        /*001c*/ 	.word	index@(attn_fwd)
        /*0020*/ 	.word	0x00000c60
.L_6:


//--------------------- .nv.info.attn_fwd         --------------------------
	.section	.nv.info.attn_fwd,"",@"SHT_CUDA_INFO"
	.sectionflags	@""
	.align	4


	//----- nvinfo : EIATTR_CUDA_API_VERSION
	.align		4
        /*0000*/ 	.byte	0x04, 0x37
        /*0002*/ 	.short	(.L_8 - .L_7)
.L_7:
        /*0004*/ 	.word	0x00000082


	//----- nvinfo : EIATTR_SW2861232_WAR
	.align		4
.L_8:
        /*0008*/ 	.byte	0x01, 0x35
	.zero		2


	//----- nvinfo : EIATTR_PARAM_CBANK
	.align		4
        /*000c*/ 	.byte	0x04, 0x0a
        /*000e*/ 	.short	(.L_10 - .L_9)
	.align		4
.L_9:
        /*0010*/ 	.word	index@(.nv.constant0.attn_fwd)
        /*0014*/ 	.short	0x0160
        /*0016*/ 	.short	0x0088


	//----- nvinfo : EIATTR_CBANK_PARAM_SIZE
	.align		4
.L_10:
        /*0018*/ 	.byte	0x03, 0x19
        /*001a*/ 	.short	0x0088


	//----- nvinfo : EIATTR_KPARAM_INFO
	.align		4
        /*001c*/ 	.byte	0x04, 0x17
        /*001e*/ 	.short	(.L_12 - .L_11)
.L_11:
        /*0020*/ 	.word	0x00000000
        /*0024*/ 	.short	0x0019
        /*0026*/ 	.short	0x0080
        /*0028*/ 	.byte	0x00, 0xf4, 0x21, 0x00


	//----- nvinfo : EIATTR_KPARAM_INFO
	.align		4
.L_12:
        /*002c*/ 	.byte	0x04, 0x17
        /*002e*/ 	.short	(.L_14 - .L_13)
.L_13:
        /*0030*/ 	.word	0x00000000
        /*0034*/ 	.short	0x0018
        /*0036*/ 	.short	0x0078
        /*0038*/ 	.byte	0x00, 0xf4, 0x21, 0x00


	//----- nvinfo : EIATTR_KPARAM_INFO
	.align		4
.L_14:
        /*003c*/ 	.byte	0x04, 0x17
        /*003e*/ 	.short	(.L_16 - .L_15)
.L_15:
        /*0040*/ 	.word	0x00000000
        /*0044*/ 	.short	0x0017
        /*0046*/ 	.short	0x0070
        /*0048*/ 	.byte	0x00, 0xf0, 0x11, 0x00


	//----- nvinfo : EIATTR_KPARAM_INFO
	.align		4
.L_16:
        /*004c*/ 	.byte	0x04, 0x17
        /*004e*/ 	.short	(.L_18 - .L_17)
.L_17:
        /*0050*/ 	.word	0x00000000
        /*0054*/ 	.short	0x0016
        /*0056*/ 	.short	0x006c
        /*0058*/ 	.byte	0x00, 0xf0, 0x11, 0x00


	//----- nvinfo : EIATTR_KPARAM_INFO
	.align		4
.L_18:
        /*005c*/ 	.byte	0x04, 0x17
        /*005e*/ 	.short	(.L_20 - .L_19)
.L_19:
        /*0060*/ 	.word	0x00000000
        /*0064*/ 	.short	0x0015
        /*0066*/ 	.short	0x0068
        /*0068*/ 	.byte	0x00, 0xf0, 0x11, 0x00


	//----- nvinfo : EIATTR_KPARAM_INFO
	.align		4
.L_20:
        /*006c*/ 	.byte	0x04, 0x17
        /*006e*/ 	.short	(.L_22 - .L_21)
.L_21:
        /*0070*/ 	.word	0x00000000
        /*0074*/ 	.short	0x0014
        /*0076*/ 	.short	0x0064
        /*0078*/ 	.byte	0x00, 0xf0, 0x11, 0x00


	//----- nvinfo : EIATTR_KPARAM_INFO
	.align		4
.L_22:
        /*007c*/ 	.byte	0x04, 0x17
        /*007e*/ 	.short	(.L_24 - .L_23)
.L_23:
        /*0080*/ 	.word	0x00000000
        /*0084*/ 	.short	0x0013
        /*0086*/ 	.short	0x0060
        /*0088*/ 	.byte	0x00, 0xf0, 0x11, 0x00


	//----- nvinfo : EIATTR_KPARAM_INFO
	.align		4
.L_24:
        /*008c*/ 	.byte	0x04, 0x17
        /*008e*/ 	.short	(.L_26 - .L_25)
.L_25:
        /*0090*/ 	.word	0x00000000
        /*0094*/ 	.short	0x0012
        /*0096*/ 	.short	0x005c
        /*0098*/ 	.byte	0x00, 0xf0, 0x11, 0x00


	//----- nvinfo : EIATTR_KPARAM_INFO
	.align		4
.L_26:
        /*009c*/ 	.byte	0x04, 0x17
        /*009e*/ 	.short	(.L_28 - .L_27)
.L_27:
        /*00a0*/ 	.word	0x00000000
        /*00a4*/ 	.short	0x0011
        /*00a6*/ 	.short	0x0058
        /*00a8*/ 	.byte	0x00, 0xf0, 0x11, 0x00


	//----- nvinfo : EIATTR_KPARAM_INFO
	.align		4
.L_28:
        /*00ac*/ 	.byte	0x04, 0x17
        /*00ae*/ 	.short	(.L_30 - .L_29)
.L_29:
        /*00b0*/ 	.word	0x00000000
        /*00b4*/ 	.short	0x0010
        /*00b6*/ 	.short	0x0054
        /*00b8*/ 	.byte	0x00, 0xf0, 0x11, 0x00


	//----- nvinfo : EIATTR_KPARAM_INFO
	.align		4
.L_30:
        /*00bc*/ 	.byte	0x04, 0x17
        /*00be*/ 	.short	(.L_32 - .L_31)
.L_31:
        /*00c0*/ 	.word	0x00000000
        /*00c4*/ 	.short	0x000f
        /*00c6*/ 	.short	0x0050
        /*00c8*/ 	.byte	0x00, 0xf0, 0x11, 0x00


	//----- nvinfo : EIATTR_KPARAM_INFO
	.align		4
.L_32:
        /*00cc*/ 	.byte	0x04, 0x17
        /*00ce*/ 	.short	(.L_34 - .L_33)
.L_33:
        /*00d0*/ 	.word	0x00000000
        /*00d4*/ 	.short	0x000e
        /*00d6*/ 	.short	0x004c
        /*00d8*/ 	.byte	0x00, 0xf0, 0x11, 0x00


	//----- nvinfo : EIATTR_KPARAM_INFO
	.align		4
.L_34:
        /*00dc*/ 	.byte	0x04, 0x17
        /*00de*/ 	.short	(.L_36 - .L_35)
.L_35:
        /*00e0*/ 	.word	0x00000000
        /*00e4*/ 	.short	0x000d
        /*00e6*/ 	.short	0x0048
        /*00e8*/ 	.byte	0x00, 0xf0, 0x11, 0x00


	//----- nvinfo : EIATTR_KPARAM_INFO
	.align		4
.L_36:
        /*00ec*/ 	.byte	0x04, 0x17
        /*00ee*/ 	.short	(.L_38 - .L_37)
.L_37:
        /*00f0*/ 	.word	0x00000000
        /*00f4*/ 	.short	0x000c
        /*00f6*/ 	.short	0x0044
        /*00f8*/ 	.byte	0x00, 0xf0, 0x11, 0x00


	//----- nvinfo : EIATTR_KPARAM_INFO
	.align		4
.L_38:
        /*00fc*/ 	.byte	0x04, 0x17
        /*00fe*/ 	.short	(.L_40 - .L_39)
.L_39:
        /*0100*/ 	.word	0x00000000
        /*0104*/ 	.short	0x000b
        /*0106*/ 	.short	0x0040
        /*0108*/ 	.byte	0x00, 0xf0, 0x11, 0x00


	//----- nvinfo : EIATTR_KPARAM_INFO
	.align		4
.L_40:
        /*010c*/ 	.byte	0x04, 0x17
        /*010e*/ 	.short	(.L_42 - .L_41)
.L_41:
        /*0110*/ 	.word	0x00000000
        /*0114*/ 	.short	0x000a
        /*0116*/ 	.short	0x003c
        /*0118*/ 	.byte	0x00, 0xf0, 0x11, 0x00


	//----- nvinfo : EIATTR_KPARAM_INFO
	.align		4
.L_42:
        /*011c*/ 	.byte	0x04, 0x17
        /*011e*/ 	.short	(.L_44 - .L_43)
.L_43:
        /*0120*/ 	.word	0x00000000
        /*0124*/ 	.short	0x0009
        /*0126*/ 	.short	0x0038
        /*0128*/ 	.byte	0x00, 0xf0, 0x11, 0x00


	//----- nvinfo : EIATTR_KPARAM_INFO
	.align		4
.L_44:
        /*012c*/ 	.byte	0x04, 0x17
        /*012e*/ 	.short	(.L_46 - .L_45)
.L_45:
        /*0130*/ 	.word	0x00000000
        /*0134*/ 	.short	0x0008
        /*0136*/ 	.short	0x0034
        /*0138*/ 	.byte	0x00, 0xf0, 0x11, 0x00


	//----- nvinfo : EIATTR_KPARAM_INFO
	.align		4
.L_46:
        /*013c*/ 	.byte	0x04, 0x17
        /*013e*/ 	.short	(.L_48 - .L_47)
.L_47:
        /*0140*/ 	.word	0x00000000
        /*0144*/ 	.short	0x0007
        /*0146*/ 	.short	0x0030
        /*0148*/ 	.byte	0x00, 0xf0, 0x11, 0x00


	//----- nvinfo : EIATTR_KPARAM_INFO
	.align		4
.L_48:
        /*014c*/ 	.byte	0x04, 0x17
        /*014e*/ 	.short	(.L_50 - .L_49)
.L_49:
        /*0150*/ 	.word	0x00000000
        /*0154*/ 	.short	0x0006
        /*0156*/ 	.short	0x002c
        /*0158*/ 	.byte	0x00, 0xf0, 0x11, 0x00


	//----- nvinfo : EIATTR_KPARAM_INFO
	.align		4
.L_50:
        /*015c*/ 	.byte	0x04, 0x17
        /*015e*/ 	.short	(.L_52 - .L_51)
.L_51:
        /*0160*/ 	.word	0x00000000
        /*0164*/ 	.short	0x0005
        /*0166*/ 	.short	0x0028
        /*0168*/ 	.byte	0x00, 0xf0, 0x11, 0x00


	//----- nvinfo : EIATTR_KPARAM_INFO
	.align		4
.L_52:
        /*016c*/ 	.byte	0x04, 0x17
        /*016e*/ 	.short	(.L_54 - .L_53)
.L_53:
        /*0170*/ 	.word	0x00000000
        /*0174*/ 	.short	0x0004
        /*0176*/ 	.short	0x0020
        /*0178*/ 	.byte	0x00, 0xf4, 0x21, 0x00


	//----- nvinfo : EIATTR_KPARAM_INFO
	.align		4
.L_54:
        /*017c*/ 	.byte	0x04, 0x17
        /*017e*/ 	.short	(.L_56 - .L_55)
.L_55:
        /*0180*/ 	.word	0x00000000
        /*0184*/ 	.short	0x0003
        /*0186*/ 	.short	0x0018
        /*0188*/ 	.byte	0x00, 0xf4, 0x21, 0x00


	//----- nvinfo : EIATTR_KPARAM_INFO
	.align		4
.L_56:
        /*018c*/ 	.byte	0x04, 0x17
        /*018e*/ 	.short	(.L_58 - .L_57)
.L_57:
        /*0190*/ 	.word	0x00000000
        /*0194*/ 	.short	0x0002
        /*0196*/ 	.short	0x0010
        /*0198*/ 	.byte	0x00, 0xf4, 0x21, 0x00


	//----- nvinfo : EIATTR_KPARAM_INFO
	.align		4
.L_58:
        /*019c*/ 	.byte	0x04, 0x17
        /*019e*/ 	.short	(.L_60 - .L_59)
.L_59:
        /*01a0*/ 	.word	0x00000000
        /*01a4*/ 	.short	0x0001
        /*01a6*/ 	.short	0x0008
        /*01a8*/ 	.byte	0x00, 0xf4, 0x21, 0x00


	//----- nvinfo : EIATTR_KPARAM_INFO
	.align		4
.L_60:
        /*01ac*/ 	.byte	0x04, 0x17
        /*01ae*/ 	.short	(.L_62 - .L_61)
.L_61:
        /*01b0*/ 	.word	0x00000000
        /*01b4*/ 	.short	0x0000
        /*01b6*/ 	.short	0x0000
        /*01b8*/ 	.byte	0x00, 0xf4, 0x21, 0x00


	//----- nvinfo : EIATTR_MAXREG_COUNT
	.align		4
.L_62:
        /*01bc*/ 	.byte	0x03, 0x1b
        /*01be*/ 	.short	0x0080


	//----- nvinfo : EIATTR_NUM_BARRIERS
	.align		4
        /*01c0*/ 	.byte	0x02, 0x4c
        /*01c2*/ 	.byte	0x01
	.zero		1


	//----- nvinfo : EIATTR_ANNOTATIONS
	.align		4
        /*01c4*/ 	.byte	0x04, 0x55
        /*01c6*/ 	.short	(.L_64 - .L_63)


	//   ....[0]....
.L_63:
        /*01c8*/ 	.word	0x00000001
        /*01cc*/ 	.byte	0x60, 0x04, 0x00, 0x00, 0x01, 0x00, 0x00, 0x00, 0x70, 0x04, 0x00, 0x00, 0x01, 0x00, 0x00, 0x00
        /* <DEDUP_REMOVED lines=1049> */
        /*436c*/ 	.byte	0x10, 0x5b, 0x01, 0x00, 0x01, 0x00, 0x00, 0x00, 0x80, 0x5d, 0x01, 0x00


	//----- nvinfo : EIATTR_MERCURY_ISA_VERSION
	.align		4
.L_64:
        /*4378*/ 	.byte	0x03, 0x5f
        /*437a*/ 	.short	0x0000


	//----- nvinfo : EIATTR_COOP_GROUP_MASK_REGIDS
	.align		4
        /*437c*/ 	.byte	0x04, 0x29
        /*437e*/ 	.short	(.L_66 - .L_65)


	//   ....[0]....
.L_65:
        /*4380*/ 	.word	0xffffffff


	//   ....[1]....
        /*4384*/ 	.word	0xffffffff


	//   ....[2]....
        /*4388*/ 	.word	0xffffffff


	//   ....[3]....
        /*438c*/ 	.word	0xffffffff


	//   ....[4]....
        /*4390*/ 	.word	0xffffffff


	//   ....[5]....
        /*4394*/ 	.word	0xffffffff


	//   ....[6]....
        /*4398*/ 	.word	0xffffffff


	//   ....[7]....
        /*439c*/ 	.word	0xffffffff


	//----- nvinfo : EIATTR_COOP_GROUP_INSTR_OFFSETS
	.align		4
.L_66:
        /*43a0*/ 	.byte	0x04, 0x28
        /*43a2*/ 	.short	(.L_68 - .L_67)


	//   ....[0]....
.L_67:
        /*43a4*/ 	.word	0x00008e40


	//   ....[1]....
        /*43a8*/ 	.word	0x00008fd0


	//   ....[2]....
        /*43ac*/ 	.word	0x00009010


	//   ....[3]....
        /*43b0*/ 	.word	0x00009120


	//   ....[4]....
        /*43b4*/ 	.word	0x0000eee0


	//   ....[5]....
        /*43b8*/ 	.word	0x0000eef0


	//   ....[6]....
        /*43bc*/ 	.word	0x0000f190


	//   ....[7]....
        /*43c0*/ 	.word	0x0000f1a0


	//----- nvinfo : EIATTR_EXIT_INSTR_OFFSETS
	.align		4
.L_68:
        /*43c4*/ 	.byte	0x04, 0x1c
        /*43c6*/ 	.short	(.L_70 - .L_69)


	//   ....[0]....
.L_69:
        /*43c8*/ 	.word	0x00015d70


	//   ....[1]....
        /*43cc*/ 	.word	0x00015e70


	//----- nvinfo : EIATTR_REQNTID
	.align		4
.L_70:
        /*43d0*/ 	.byte	0x04, 0x10
        /*43d2*/ 	.short	(.L_72 - .L_71)
.L_71:
        /*43d4*/ 	.word	0x00000200
        /*43d8*/ 	.word	0x00000001
        /*43dc*/ 	.word	0x00000001
.L_72:


//--------------------- .nv.callgraph             --------------------------
	.section	.nv.callgraph,"",@"SHT_CUDA_CALLGRAPH"
	.align	4
	.sectionentsize	8
	.align		4
        /*0000*/ 	.word	0x00000000
	.align		4
        /*0004*/ 	.word	0xffffffff
	.align		4
        /*0008*/ 	.word	0x00000000
	.align		4
        /*000c*/ 	.word	0xfffffffe
	.align		4
        /*0010*/ 	.word	0x00000000
	.align		4
        /*0014*/ 	.word	0xfffffffd
	.align		4
        /*0018*/ 	.word	0x00000000
	.align		4
        /*001c*/ 	.word	0xfffffffc


//--------------------- .nv.rel.action            --------------------------
	.section	.nv.rel.action,"",@"SHT_CUDA_RELOCINFO"
	.align	8
	.sectionentsize	8
        /*0000*/ 	.byte	0x73, 0x00, 0x00, 0x00, 0x00, 0x00, 0x00, 0x00, 0x00, 0x00, 0x00, 0x11, 0x25, 0x00, 0x05, 0x36


//--------------------- .nv.constant4             --------------------------
	.section	.nv.constant4,"a",@progbits
	.align	8
	.align		8
.nv.constant4:
        /*0000*/ 	.dword	_$_str


//--------------------- .nv.constant0.attn_fwd    --------------------------
	.section	.nv.constant0.attn_fwd,"a",@progbits
	.sectionflags	@""
	.align	4
.nv.constant0.attn_fwd:
	.zero		488


//--------------------- .text.attn_fwd            --------------------------
	.section	.text.attn_fwd,"ax",@progbits
	.sectioninfo	@"SHI_REGISTERS=64"
	.align	128
        .global         attn_fwd
        .type           attn_fwd,@function
        .size           attn_fwd,(.L_x_4 - attn_fwd)
        .other          attn_fwd,@"STO_CUDA_ENTRY STV_DEFAULT"
attn_fwd:
.text.attn_fwd:
[----:B------:R-:W-:Y:S02]  /*0000*/  IMAD.MOV.U32 R1, RZ, RZ, c[0x0][0x28] ;  /* 0x00000a00ff017624 */ /* 0x000fe400078e00ff */
[----:B------:R-:W0:Y:S01]  /*0010*/  S2R R3, SR_TID.X ;  /* 0x0000000000037919 */ /* 0x000e220000002100 */
[----:B------:R-:W-:Y:S01]  /*0020*/  MOV R39, c[0x0][0x198] ;  /* 0x0000660000277a02 */ /* 0x000fe20000000f00 */
[----:B------:R-:W-:Y:S01]  /*0030*/  ULDC.64 UR4, c[0x0][0x118] ;  /* 0x0000460000047ab9 */ /* 0x000fe20000000a00 */
[----:B------:R-:W-:Y:S01]  /*0040*/  IADD3 R1, R1, -0xc60, RZ ;  /* 0xfffff3a001017810 */ /* 0x000fe20007ffe0ff */
[----:B------:R-:W1:Y:S04]  /*0050*/  S2R R0, SR_CTAID.X ;  /* 0x0000000000007919 */ /* 0x000e680000002500 */
[----:B------:R-:W2:Y:S01]  /*0060*/  S2R R4, SR_CTAID.Y ;  /* 0x0000000000047919 */ /* 0x000ea20000002600 */
[----:B0-----:R-:W-:Y:S02]  /*0070*/  LOP3.LUT R2, R3, 0xff, RZ, 0xc0, !PT ;  /* 0x000000ff03027812 */ /* 0x001fe400078ec0ff */
[----:B------:R-:W-:-:S03]  /*0080*/  SHF.R.U32.HI R3, RZ, 0x8, R3 ;  /* 0x00000008ff037819 */ /* 0x000fc60000011603 */
[----:B-1----:R-:W-:Y:S02]  /*0090*/  IMAD R2, R0, 0x100, R2 ;  /* 0x0000010000027824 */ /* 0x002fe400078e0202 */
[----:B--2---:R-:W-:Y:S01]  /*00a0*/  IMAD R0, R4, c[0x0][0x190], RZ ;  /* 0x0000640004007a24 */ /* 0x004fe200078e02ff */
[----:B------:R-:W-:Y:S01]  /*00b0*/  SGXT.U32 R4, R3, 0x1 ;  /* 0x000000010304781a */ /* 0x000fe20000000000 */
[----:B------:R-:W-:Y:S02]  /*00c0*/  IMAD R2, R2, c[0x0][0x194], RZ ;  /* 0x0000650002027a24 */ /* 0x000fe400078e02ff */
[C---:B------:R-:W-:Y:S02]  /*00d0*/  IMAD.SHL.U32 R32, R0.reuse, 0x2, RZ ;  /* 0x0000000200207824 */ /* 0x040fe400078e00ff */
[----:B------:R-:W-:-:S04]  /*00e0*/  IMAD.HI R33, R0, 0x2, RZ ;  /* 0x0000000200217827 */ /* 0x000fc800078e02ff */
[----:B------:R-:W-:Y:S02]  /*00f0*/  IMAD.SHL.U32 R3, R2, 0x2, RZ ;  /* 0x0000000202037824 */ /* 0x000fe400078e00ff */
[----:B------:R-:W-:Y:S02]  /*0100*/  IMAD R0, R4, c[0x0][0x198], RZ ;  /* 0x0000660004007a24 */ /* 0x000fe400078e02ff */
[----:B------:R-:W-:Y:S01]  /*0110*/  IMAD.HI R2, R2, 0x2, RZ ;  /* 0x0000000202027827 */ /* 0x000fe200078e02ff */
[----:B------:R-:W-:Y:S02]  /*0120*/  IADD3 R32, P0, P1, R3, c[0x0][0x160], R32 ;  /* 0x0000580003207a10 */ /* 0x000fe4000791e020 */
[C---:B------:R-:W-:Y:S02]  /*0130*/  LEA R8, R39.reuse, R0, 0x1 ;  /* 0x0000000027087211 */ /* 0x040fe400078e08ff */
[----:B------:R-:W-:Y:S02]  /*0140*/  IADD3.X R33, R2, c[0x0][0x164], R33, P0, P1 ;  /* 0x0000590002217a10 */ /* 0x000fe400007e2421 */
[-C--:B------:R-:W-:Y:S01]  /*0150*/  LEA R2, P0, R0, R32.reuse, 0x1 ;  /* 0x0000002000027211 */ /* 0x080fe200078008ff */
[----:B------:R-:W-:Y:S01]  /*0160*/  IMAD R10, R39, 0x2, R8 ;  /* 0x00000002270a7824 */ /* 0x000fe200078e0208 */
[----:B------:R-:W-:-:S02]  /*0170*/  LEA R4, P1, R8, R32, 0x1 ;  /* 0x0000002008047211 */ /* 0x000fc400078208ff */
[-C--:B------:R-:W-:Y:S01]  /*0180*/  LEA.HI.X.SX32 R3, R0, R33.reuse, 0x1, P0 ;  /* 0x0000002100037211 */ /* 0x080fe200000f0eff */
[C---:B------:R-:W-:Y:S01]  /*0190*/  IMAD R0, R39.reuse, 0x2, R10 ;  /* 0x0000000227007824 */ /* 0x040fe200078e020a */
[----:B------:R-:W-:Y:S02]  /*01a0*/  LEA R6, P0, R10, R32, 0x1 ;  /* 0x000000200a067211 */ /* 0x000fe400078008ff */
[-C--:B------:R-:W-:Y:S01]  /*01b0*/  LEA.HI.X.SX32 R5, R8, R33.reuse, 0x1, P1 ;  /* 0x0000002108057211 */ /* 0x080fe200008f0eff */
[----:B------:R0:W2:Y:S01]  /*01c0*/  LDG.E.U16 R19, [R2.64] ;  /* 0x0000000402137981 */ /* 0x0000a2000c1e1500 */
[----:B------:R-:W-:Y:S02]  /*01d0*/  LEA.HI.X.SX32 R7, R10, R33, 0x1, P0 ;  /* 0x000000210a077211 */ /* 0x000fe400000f0eff */
[----:B------:R-:W-:Y:S01]  /*01e0*/  LEA R12, R39, R0, 0x1 ;  /* 0x00000000270c7211 */ /* 0x000fe200078e08ff */
[----:B------:R1:W3:Y:S01]  /*01f0*/  LDG.E.U16 R17, [R4.64] ;  /* 0x0000000404117981 */ /* 0x0002e2000c1e1500 */
[----:B------:R-:W-:-:S02]  /*0200*/  LEA R8, P0, R0, R32, 0x1 ;  /* 0x0000002000087211 */ /* 0x000fc400078008ff */
[-C--:B------:R-:W-:Y:S01]  /*0210*/  LEA R10, P1, R12, R32.reuse, 0x1 ;  /* 0x000000200c0a7211 */ /* 0x080fe200078208ff */
[----:B------:R4:W5:Y:S01]  /*0220*/  LDG.E.U16 R18, [R6.64] ;  /* 0x0000000406127981 */ /* 0x000962000c1e1500 */
[C---:B------:R-:W-:Y:S01]  /*0230*/  IMAD R14, R39.reuse, 0x2, R12 ;  /* 0x00000002270e7824 */ /* 0x040fe200078e020c */
[-C--:B------:R-:W-:Y:S02]  /*0240*/  LEA.HI.X.SX32 R9, R0, R33.reuse, 0x1, P0 ;  /* 0x0000002100097211 */ /* 0x080fe400000f0eff */
[-C--:B------:R-:W-:Y:S01]  /*0250*/  LEA.HI.X.SX32 R11, R12, R33.reuse, 0x1, P1 ;  /* 0x000000210c0b7211 */ /* 0x080fe200008f0eff */
[----:B------:R-:W-:Y:S01]  /*0260*/  IMAD R0, R39, 0x2, R14 ;  /* 0x0000000227007824 */ /* 0x000fe200078e020e */
[CC--:B------:R-:W-:Y:S01]  /*0270*/  LEA R12, P0, R14.reuse, R32.reuse, 0x1 ;  /* 0x000000200e0c7211 */ /* 0x0c0fe200078008ff */
[----:B------:R1:W5:Y:S03]  /*0280*/  LDG.E.U16 R23, [R8.64] ;  /* 0x0000000408177981 */ /* 0x000366000c1e1500 */
[----:B------:R-:W-:Y:S01]  /*0290*/  LEA.HI.X.SX32 R13, R14, R33, 0x1, P0 ;  /* 0x000000210e0d7211 */ /* 0x000fe200000f0eff */
[----:B------:R4:W5:Y:S01]  /*02a0*/  LDG.E.U16 R22, [R10.64] ;  /* 0x000000040a167981 */ /* 0x000962000c1e1500 */
[----:B0-----:R-:W-:-:S02]  /*02b0*/  LEA R2, P0, R0, R32, 0x1 ;  /* 0x0000002000027211 */ /* 0x001fc400078008ff */
[C---:B------:R-:W-:Y:S01]  /*02c0*/  LEA R14, R39.reuse, R0, 0x1 ;  /* 0x00000000270e7211 */ /* 0x040fe200078e08ff */
[----:B------:R0:W5:Y:S01]  /*02d0*/  LDG.E.U16 R15, [R12.64] ;  /* 0x000000040c0f7981 */ /* 0x000162000c1e1500 */
[-C--:B------:R-:W-:Y:S02]  /*02e0*/  LEA.HI.X.SX32 R3, R0, R33.reuse, 0x1, P0 ;  /* 0x0000002100037211 */ /* 0x080fe400000f0eff */
[CC--:B-1----:R-:W-:Y:S01]  /*02f0*/  LEA R4, P0, R14.reuse, R32.reuse, 0x1 ;  /* 0x000000200e047211 */ /* 0x0c2fe200078008ff */
[C---:B------:R-:W-:Y:S02]  /*0300*/  IMAD R0, R39.reuse, 0x2, R14 ;  /* 0x0000000227007824 */ /* 0x040fe400078e020e */
[----:B------:R1:W5:Y:S01]  /*0310*/  LDG.E.U16 R21, [R2.64] ;  /* 0x0000000402157981 */ /* 0x000362000c1e1500 */
[----:B------:R-:W-:Y:S01]  /*0320*/  LEA.HI.X.SX32 R5, R14, R33, 0x1, P0 ;  /* 0x000000210e057211 */ /* 0x000fe200000f0eff */
[----:B------:R-:W-:Y:S01]  /*0330*/  IMAD R16, R39, 0x2, R0 ;  /* 0x0000000227107824 */ /* 0x000fe200078e0200 */
[----:B----4-:R-:W-:-:S03]  /*0340*/  LEA R6, P1, R0, R32, 0x1 ;  /* 0x0000002000067211 */ /* 0x010fc600078208ff */
[----:B------:R4:W5:Y:S01]  /*0350*/  LDG.E.U16 R20, [R4.64] ;  /* 0x0000000404147981 */ /* 0x000962000c1e1500 */
[----:B------:R-:W-:Y:S02]  /*0360*/  LEA R8, P0, R16, R32, 0x1 ;  /* 0x0000002010087211 */ /* 0x000fe400078008ff */
[-C--:B------:R-:W-:Y:S02]  /*0370*/  LEA.HI.X.SX32 R7, R0, R33.reuse, 0x1, P1 ;  /* 0x0000002100077211 */ /* 0x080fe400008f0eff */
[----:B------:R-:W-:-:S03]  /*0380*/  LEA.HI.X.SX32 R9, R16, R33, 0x1, P0 ;  /* 0x0000002110097211 */ /* 0x000fc600000f0eff */
[----:B------:R0:W5:Y:S04]  /*0390*/  LDG.E.U16 R26, [R6.64] ;  /* 0x00000004061a7981 */ /* 0x000168000c1e1500 */
[----:B0-----:R0:W5:Y:S01]  /*03a0*/  LDG.E.U16 R7, [R8.64] ;  /* 0x0000000408077981 */ /* 0x001162000c1e1500 */
[----:B------:R-:W-:-:S04]  /*03b0*/  LEA R0, R39, R16, 0x1 ;  /* 0x0000001027007211 */ /* 0x000fc800078e08ff */
[----:B------:R-:W-:Y:S01]  /*03c0*/  LEA R10, P0, R0, R32, 0x1 ;  /* 0x00000020000a7211 */ /* 0x000fe200078008ff */
[----:B------:R-:W-:-:S03]  /*03d0*/  IMAD R14, R39, 0x2, R0 ;  /* 0x00000002270e7824 */ /* 0x000fc600078e0200 */
[----:B------:R-:W-:Y:S01]  /*03e0*/  LEA.HI.X.SX32 R11, R0, R33, 0x1, P0 ;  /* 0x00000021000b7211 */ /* 0x000fe200000f0eff */
[----:B------:R-:W-:Y:S01]  /*03f0*/  IMAD R0, R39, 0x2, R14 ;  /* 0x0000000227007824 */ /* 0x000fe200078e020e */
[----:B------:R-:W-:-:S03]  /*0400*/  LEA R12, P0, R14, R32, 0x1 ;  /* 0x000000200e0c7211 */ /* 0x000fc600078008ff */
[----:B------:R0:W5:Y:S01]  /*0410*/  LDG.E.U16 R25, [R10.64] ;  /* 0x000000040a197981 */ /* 0x000162000c1e1500 */
[----:B------:R-:W-:Y:S02]  /*0420*/  LEA R16, P1, R0, R32, 0x1 ;  /* 0x0000002000107211 */ /* 0x000fe400078208ff */
[----:B-1----:R-:W-:Y:S02]  /*0430*/  LEA R2, R39, R0, 0x1 ;  /* 0x0000000027027211 */ /* 0x002fe400078e08ff */
[----:B------:R-:W-:-:S05]  /*0440*/  LEA.HI.X.SX32 R13, R14, R33, 0x1, P0 ;  /* 0x000000210e0d7211 */ /* 0x000fca00000f0eff */
[----:B------:R1:W5:Y:S04]  /*0450*/  LDG.E.U16 R24, [R12.64] ;  /* 0x000000040c187981 */ /* 0x000368000c1e1500 */
[----:B--2---:R-:W-:Y:S04]  /*0460*/  STL [R1+0x104], R19 ;  /* 0x0001041301007387 */ /* 0x004fe80000100800 */
[----:B---3--:R2:W-:Y:S04]  /*0470*/  STL [R1+0x100], R17 ;  /* 0x0001001101007387 */ /* 0x0085e80000100800 */
[----:B-----5:R3:W-:Y:S01]  /*0480*/  STL [R1+0xfc], R18 ;  /* 0x0000fc1201007387 */ /* 0x0207e20000100800 */
[----:B--2---:R-:W-:Y:S01]  /*0490*/  LEA.HI.X.SX32 R17, R0, R33, 0x1, P1 ;  /* 0x0000002100117211 */ /* 0x004fe200008f0eff */
[----:B------:R-:W-:Y:S01]  /*04a0*/  IMAD R0, R39, 0x2, R2 ;  /* 0x0000000227007824 */ /* 0x000fe200078e0202 */
[----:B---3--:R-:W-:-:S03]  /*04b0*/  LEA R18, P0, R2, R32, 0x1 ;  /* 0x0000002002127211 */ /* 0x008fc600078008ff */
[----:B------:R-:W-:Y:S01]  /*04c0*/  IMAD R6, R39, 0x2, R0 ;  /* 0x0000000227067824 */ /* 0x000fe200078e0200 */
[----:B------:R-:W-:Y:S02]  /*04d0*/  LEA.HI.X.SX32 R19, R2, R33, 0x1, P0 ;  /* 0x0000002102137211 */ /* 0x000fe400000f0eff */
[----:B----4-:R-:W-:-:S04]  /*04e0*/  LEA R4, P0, R0, R32, 0x1 ;  /* 0x0000002000047211 */ /* 0x010fc800078008ff */
[-C--:B------:R-:W-:Y:S02]  /*04f0*/  LEA.HI.X.SX32 R5, R0, R33.reuse, 0x1, P0 ;  /* 0x0000002100057211 */ /* 0x080fe400000f0eff */
[C---:B------:R-:W-:Y:S01]  /*0500*/  LEA R0, R39.reuse, R6, 0x1 ;  /* 0x0000000627007211 */ /* 0x040fe200078e08ff */
[----:B------:R2:W-:Y:S01]  /*0510*/  STL [R1+0x124], R23 ;  /* 0x0001241701007387 */ /* 0x0005e20000100800 */
[-C--:B------:R-:W-:Y:S02]  /*0520*/  LEA R14, P0, R6, R32.reuse, 0x1 ;  /* 0x00000020060e7211 */ /* 0x080fe400078008ff */
[C---:B------:R-:W-:Y:S01]  /*0530*/  LEA R2, P1, R0.reuse, R32, 0x1 ;  /* 0x0000002000027211 */ /* 0x040fe200078208ff */
[----:B0-----:R-:W-:Y:S01]  /*0540*/  IMAD R8, R39, 0x2, R0 ;  /* 0x0000000227087824 */ /* 0x001fe200078e0200 */
[----:B------:R0:W-:Y:S02]  /*0550*/  STL [R1+0xf4], R22 ;  /* 0x0000f41601007387 */ /* 0x0001e40000100800 */
[----:B------:R-:W-:-:S02]  /*0560*/  LEA.HI.X.SX32 R3, R0, R33, 0x1, P1 ;  /* 0x0000002100037211 */ /* 0x000fc400008f0eff */
[----:B------:R3:W-:Y:S01]  /*0570*/  STL [R1+0xf0], R15 ;  /* 0x0000f00f01007387 */ /* 0x0007e20000100800 */
[----:B------:R-:W-:-:S03]  /*0580*/  IMAD R0, R39, 0x2, R8 ;  /* 0x0000000227007824 */ /* 0x000fc600078e0208 */
[----:B--2---:R2:W4:Y:S04]  /*0590*/  LDG.E.U16 R23, [R16.64] ;  /* 0x0000000410177981 */ /* 0x004528000c1e1500 */
[----:B0-----:R0:W5:Y:S01]  /*05a0*/  LDG.E.U16 R22, [R18.64] ;  /* 0x0000000412167981 */ /* 0x001162000c1e1500 */
[-C--:B---3--:R-:W-:Y:S02]  /*05b0*/  LEA.HI.X.SX32 R15, R6, R33.reuse, 0x1, P0 ;  /* 0x00000021060f7211 */ /* 0x088fe400000f0eff */
[C---:B-1----:R-:W-:Y:S01]  /*05c0*/  LEA R12, P0, R8.reuse, R32, 0x1 ;  /* 0x00000020080c7211 */ /* 0x042fe200078008ff */
[----:B------:R1:W-:Y:S01]  /*05d0*/  STL [R1+0xec], R21 ;  /* 0x0000ec1501007387 */ /* 0x0003e20000100800 */
[----:B--2---:R-:W-:Y:S02]  /*05e0*/  LEA R16, R39, R0, 0x1 ;  /* 0x0000000027107211 */ /* 0x004fe400078e08ff */
[----:B------:R-:W-:Y:S01]  /*05f0*/  LEA.HI.X.SX32 R13, R8, R33, 0x1, P0 ;  /* 0x00000021080d7211 */ /* 0x000fe200000f0eff */
[----:B------:R2:W3:Y:S01]  /*0600*/  LDG.E.U16 R17, [R2.64] ;  /* 0x0000000402117981 */ /* 0x0004e2000c1e1500 */
[----:B------:R-:W-:-:S03]  /*0610*/  LEA R10, P0, R0, R32, 0x1 ;  /* 0x00000020000a7211 */ /* 0x000fc600078008ff */
[----:B------:R2:W-:Y:S01]  /*0620*/  STL [R1+0x120], R20 ;  /* 0x0001201401007387 */ /* 0x0005e20000100800 */
[----:B------:R-:W-:-:S03]  /*0630*/  LEA.HI.X.SX32 R11, R0, R33, 0x1, P0 ;  /* 0x00000021000b7211 */ /* 0x000fc600000f0eff */
[----:B-1----:R1:W3:Y:S01]  /*0640*/  LDG.E.U16 R21, [R4.64] ;  /* 0x0000000404157981 */ /* 0x0022e2000c1e1500 */
[CC--:B------:R-:W-:Y:S01]  /*0650*/  LEA R8, P0, R16.reuse, R32.reuse, 0x1 ;  /* 0x0000002010087211 */ /* 0x0c0fe200078008ff */
[C---:B------:R-:W-:Y:S02]  /*0660*/  IMAD R0, R39.reuse, 0x2, R16 ;  /* 0x0000000227007824 */ /* 0x040fe400078e0210 */
[----:B0-----:R0:W3:Y:S04]  /*0670*/  LDG.E.U16 R19, [R12.64] ;  /* 0x000000040c137981 */ /* 0x0010e8000c1e1500 */
[----:B--2---:R2:W3:Y:S01]  /*0680*/  LDG.E.U16 R20, [R14.64] ;  /* 0x000000040e147981 */ /* 0x0044e2000c1e1500 */
[----:B------:R-:W-:Y:S01]  /*0690*/  LEA.HI.X.SX32 R9, R16, R33, 0x1, P0 ;  /* 0x0000002110097211 */ /* 0x000fe200000f0eff */
[----:B------:R-:W-:Y:S01]  /*06a0*/  IMAD R18, R39, 0x2, R0 ;  /* 0x0000000227127824 */ /* 0x000fe200078e0200 */
[-C--:B------:R-:W-:Y:S01]  /*06b0*/  LEA R6, P1, R0, R32.reuse, 0x1 ;  /* 0x0000002000067211 */ /* 0x080fe200078208ff */
[----:B------:R0:W3:Y:S04]  /*06c0*/  LDG.E.U16 R16, [R10.64] ;  /* 0x000000040a107981 */ /* 0x0000e8000c1e1500 */
[----:B------:R-:W-:Y:S01]  /*06d0*/  STL [R1+0xe4], R26 ;  /* 0x0000e41a01007387 */ /* 0x000fe20000100800 */
[----:B-1----:R-:W-:-:S03]  /*06e0*/  LEA R4, P0, R18, R32, 0x1 ;  /* 0x0000002012047211 */ /* 0x002fc600078008ff */
[----:B------:R1:W-:Y:S01]  /*06f0*/  STL [R1+0xe0], R7 ;  /* 0x0000e00701007387 */ /* 0x0003e20000100800 */
[----:B------:R-:W-:-:S03]  /*0700*/  LEA.HI.X.SX32 R5, R18, R33, 0x1, P0 ;  /* 0x0000002112057211 */ /* 0x000fc600000f0eff */
[----:B0-----:R0:W3:Y:S01]  /*0710*/  LDG.E.U16 R11, [R8.64] ;  /* 0x00000004080b7981 */ /* 0x0010e2000c1e1500 */
[-C--:B-1----:R-:W-:Y:S02]  /*0720*/  LEA.HI.X.SX32 R7, R0, R33.reuse, 0x1, P1 ;  /* 0x0000002100077211 */ /* 0x082fe400008f0eff */
[C---:B------:R-:W-:Y:S01]  /*0730*/  LEA R0, R39.reuse, R18, 0x1 ;  /* 0x0000001227007211 */ /* 0x040fe200078e08ff */
[----:B0-----:R0:W3:Y:S03]  /*0740*/  LDG.E.U16 R9, [R4.64] ;  /* 0x0000000404097981 */ /* 0x0010e6000c1e1500 */
[C---:B------:R-:W-:Y:S01]  /*0750*/  LEA R2, P0, R0.reuse, R32, 0x1 ;  /* 0x0000002000027211 */ /* 0x040fe200078008ff */
[----:B------:R-:W-:Y:S01]  /*0760*/  IMAD R12, R39, 0x2, R0 ;  /* 0x00000002270c7824 */ /* 0x000fe200078e0200 */
[----:B--2---:R1:W2:Y:S02]  /*0770*/  LDG.E.U16 R15, [R6.64] ;  /* 0x00000004060f7981 */ /* 0x0042a4000c1e1500 */
[----:B------:R-:W-:-:S02]  /*0780*/  LEA.HI.X.SX32 R3, R0, R33, 0x1, P0 ;  /* 0x0000002100037211 */ /* 0x000fc400000f0eff */
[----:B0-----:R-:W-:-:S03]  /*0790*/  LEA R4, P0, R12, R32, 0x1 ;  /* 0x000000200c047211 */ /* 0x001fc600078008ff */
[----:B------:R0:W2:Y:S01]  /*07a0*/  LDG.E.U16 R14, [R2.64] ;  /* 0x00000004020e7981 */ /* 0x0000a2000c1e1500 */
[----:B------:R-:W-:-:S05]  /*07b0*/  LEA.HI.X.SX32 R5, R12, R33, 0x1, P0 ;  /* 0x000000210c057211 */ /* 0x000fca00000f0eff */
[----:B------:R0:W2:Y:S01]  /*07c0*/  LDG.E.U16 R13, [R4.64] ;  /* 0x00000004040d7981 */ /* 0x0000a2000c1e1500 */
[----:B------:R-:W-:-:S05]  /*07d0*/  IMAD R0, R39, 0x2, R12 ;  /* 0x0000000227007824 */ /* 0x000fca00078e020c */
[C---:B-1----:R-:W-:Y:S02]  /*07e0*/  LEA R6, P1, R0.reuse, R32, 0x1 ;  /* 0x0000002000067211 */ /* 0x042fe400078208ff */
[C---:B------:R-:W-:Y:S02]  /*07f0*/  LEA R10, R39.reuse, R0, 0x1 ;  /* 0x00000000270a7211 */ /* 0x040fe400078e08ff */
[-C--:B------:R-:W-:Y:S01]  /*0800*/  LEA.HI.X.SX32 R7, R0, R33.reuse, 0x1, P1 ;  /* 0x0000002100077211 */ /* 0x080fe200008f0eff */
[----:B------:R-:W-:Y:S01]  /*0810*/  STL [R1+0xdc], R25 ;  /* 0x0000dc1901007387 */ /* 0x000fe20000100800 */
[CC--:B0-----:R-:W-:Y:S01]  /*0820*/  LEA R2, P0, R10.reuse, R32.reuse, 0x1 ;  /* 0x000000200a027211 */ /* 0x0c1fe200078008ff */
[C---:B------:R-:W-:Y:S02]  /*0830*/  IMAD R0, R39.reuse, 0x2, R10 ;  /* 0x0000000227007824 */ /* 0x040fe400078e020a */
[----:B------:R-:W-:Y:S01]  /*0840*/  STL [R1+0x11c], R24 ;  /* 0x00011c1801007387 */ /* 0x000fe20000100800 */
[----:B------:R-:W-:Y:S01]  /*0850*/  LEA.HI.X.SX32 R3, R10, R33, 0x1, P0 ;  /* 0x000000210a037211 */ /* 0x000fe200000f0eff */
[----:B------:R-:W-:Y:S01]  /*0860*/  IMAD R8, R39, 0x2, R0 ;  /* 0x0000000227087824 */ /* 0x000fe200078e0200 */
[----:B------:R-:W-:-:S03]  /*0870*/  LEA R4, P0, R0, R32, 0x1 ;  /* 0x0000002000047211 */ /* 0x000fc600078008ff */
[----:B------:R0:W2:Y:S01]  /*0880*/  LDG.E.U16 R12, [R2.64] ;  /* 0x00000004020c7981 */ /* 0x0000a2000c1e1500 */
[----:B------:R-:W-:Y:S02]  /*0890*/  LEA.HI.X.SX32 R5, R0, R33, 0x1, P0 ;  /* 0x0000002100057211 */ /* 0x000fe400000f0eff */
[----:B------:R-:W-:-:S05]  /*08a0*/  LEA R0, R39, R8, 0x1 ;  /* 0x0000000827007211 */ /* 0x000fca00078e08ff */
[----:B------:R-:W-:Y:S01]  /*08b0*/  IMAD R10, R39, 0x2, R0 ;  /* 0x00000002270a7824 */ /* 0x000fe200078e0200 */
[----:B0-----:R-:W-:-:S04]  /*08c0*/  LEA R2, P0, R8, R32, 0x1 ;  /* 0x0000002008027211 */ /* 0x001fc800078008ff */
[----:B------:R-:W-:Y:S01]  /*08d0*/  LEA.HI.X.SX32 R3, R8, R33, 0x1, P0 ;  /* 0x0000002108037211 */ /* 0x000fe200000f0eff */
[----:B----4-:R-:W-:Y:S04]  /*08e0*/  STL [R1+0xd4], R23 ;  /* 0x0000d41701007387 */ /* 0x010fe80000100800 */
[----:B-----5:R-:W-:Y:S04]  /*08f0*/  STL [R1+0xd0], R22 ;  /* 0x0000d01601007387 */ /* 0x020fe80000100800 */
[----:B---3--:R-:W-:Y:S04]  /*0900*/  STL [R1+0xcc], R21 ;  /* 0x0000cc1501007387 */ /* 0x008fe80000100800 */
[----:B------:R-:W-:Y:S04]  /*0910*/  STL [R1+0x118], R20 ;  /* 0x0001181401007387 */ /* 0x000fe80000100800 */
[----:B------:R0:W-:Y:S04]  /*0920*/  STL [R1+0xc4], R17 ;  /* 0x0000c41101007387 */ /* 0x0001e80000100800 */
[----:B------:R-:W-:Y:S04]  /*0930*/  STL [R1+0xc0], R19 ;  /* 0x0000c01301007387 */ /* 0x000fe80000100800 */
[----:B0-----:R0:W3:Y:S04]  /*0940*/  LDG.E.U16 R17, [R6.64] ;  /* 0x0000000406117981 */ /* 0x0010e8000c1e1500 */
[----:B------:R1:W-:Y:S01]  /*0950*/  STL [R1+0xbc], R16 ;  /* 0x0000bc1001007387 */ /* 0x0003e20000100800 */
[----:B0-----:R-:W-:-:S03]  /*0960*/  LEA R6, P1, R0, R32, 0x1 ;  /* 0x0000002000067211 */ /* 0x001fc600078208ff */
[----:B-1----:R0:W4:Y:S01]  /*0970*/  LDG.E.U16 R16, [R4.64] ;  /* 0x0000000404107981 */ /* 0x002122000c1e1500 */
[----:B------:R-:W-:Y:S01]  /*0980*/  LEA.HI.X.SX32 R7, R0, R33, 0x1, P1 ;  /* 0x0000002100077211 */ /* 0x000fe200008f0eff */
[----:B------:R-:W-:Y:S02]  /*0990*/  IMAD R0, R39, 0x2, R10 ;  /* 0x0000000227007824 */ /* 0x000fe400078e020a */
[----:B------:R1:W-:Y:S01]  /*09a0*/  STL [R1+0x114], R11 ;  /* 0x0001140b01007387 */ /* 0x0003e20000100800 */
[----:B0-----:R-:W-:-:S03]  /*09b0*/  LEA R4, P0, R10, R32, 0x1 ;  /* 0x000000200a047211 */ /* 0x001fc600078008ff */
[----:B--2---:R0:W-:Y:S01]  /*09c0*/  STL [R1+0xb4], R15 ;  /* 0x0000b40f01007387 */ /* 0x0041e20000100800 */
[----:B------:R-:W-:Y:S02]  /*09d0*/  LEA R8, R39, R0, 0x1 ;  /* 0x0000000027087211 */ /* 0x000fe400078e08ff */
[----:B------:R-:W-:Y:S01]  /*09e0*/  LEA.HI.X.SX32 R5, R10, R33, 0x1, P0 ;  /* 0x000000210a057211 */ /* 0x000fe200000f0eff */
[----:B-1----:R1:W2:Y:S04]  /*09f0*/  LDG.E.U16 R11, [R2.64] ;  /* 0x00000004020b7981 */ /* 0x0022a8000c1e1500 */
[----:B0-----:R0:W5:Y:S01]  /*0a00*/  LDG.E.U16 R15, [R6.64] ;  /* 0x00000004060f7981 */ /* 0x001162000c1e1500 */
[----:B-1----:R-:W-:-:S03]  /*0a10*/  LEA R2, P0, R0, R32, 0x1 ;  /* 0x0000002000027211 */ /* 0x002fc600078008ff */
[----:B------:R1:W-:Y:S01]  /*0a20*/  STL [R1+0xb0], R9 ;  /* 0x0000b00901007387 */ /* 0x0003e20000100800 */
[----:B------:R-:W-:-:S03]  /*0a30*/  LEA.HI.X.SX32 R3, R0, R33, 0x1, P0 ;  /* 0x0000002100037211 */ /* 0x000fc600000f0eff */
[----:B------:R0:W-:Y:S04]  /*0a40*/  STL [R1+0xac], R14 ;  /* 0x0000ac0e01007387 */ /* 0x0001e80000100800 */
[----:B-1----:R1:W5:Y:S04]  /*0a50*/  LDG.E.U16 R9, [R4.64] ;  /* 0x0000000404097981 */ /* 0x002368000c1e1500 */
[----:B0-----:R0:W5:Y:S01]  /*0a60*/  LDG.E.U16 R14, [R2.64] ;  /* 0x00000004020e7981 */ /* 0x001162000c1e1500 */
[----:B-1----:R-:W-:-:S04]  /*0a70*/  LEA R4, P0, R8, R32, 0x1 ;  /* 0x0000002008047211 */ /* 0x002fc800078008ff */
[----:B------:R-:W-:Y:S01]  /*0a80*/  LEA.HI.X.SX32 R5, R8, R33, 0x1, P0 ;  /* 0x0000002108057211 */ /* 0x000fe200000f0eff */
[----:B------:R1:W-:Y:S04]  /*0a90*/  STL [R1+0x110], R13 ;  /* 0x0001100d01007387 */ /* 0x0003e80000100800 */
[----:B-1----:R1:W5:Y:S01]  /*0aa0*/  LDG.E.U16 R13, [R4.64] ;  /* 0x00000004040d7981 */ /* 0x002362000c1e1500 */
[----:B------:R-:W-:-:S04]  /*0ab0*/  IMAD R0, R39, 0x2, R8 ;  /* 0x0000000227007824 */ /* 0x000fc800078e0208 */
[----:B------:R-:W-:Y:S01]  /*0ac0*/  IMAD R10, R39, 0x2, R0 ;  /* 0x00000002270a7824 */ /* 0x000fe200078e0200 */
[----:B------:R-:W-:-:S04]  /*0ad0*/  LEA R6, P1, R0, R32, 0x1 ;  /* 0x0000002000067211 */ /* 0x000fc800078208ff */
[-C--:B------:R-:W-:Y:S02]  /*0ae0*/  LEA.HI.X.SX32 R7, R0, R33.reuse, 0x1, P1 ;  /* 0x0000002100077211 */ /* 0x080fe400008f0eff */
[C---:B0-----:R-:W-:Y:S02]  /*0af0*/  LEA R2, P0, R10.reuse, R32, 0x1 ;  /* 0x000000200a027211 */ /* 0x041fe400078008ff */
[C---:B------:R-:W-:Y:S02]  /*0b00*/  LEA R0, R39.reuse, R10, 0x1 ;  /* 0x0000000a27007211 */ /* 0x040fe400078e08ff */
[----:B------:R-:W-:Y:S02]  /*0b10*/  LEA.HI.X.SX32 R3, R10, R33, 0x1, P0 ;  /* 0x000000210a037211 */ /* 0x000fe400000f0eff */
[----:B-1----:R-:W-:Y:S01]  /*0b20*/  LEA R4, P0, R0, R32, 0x1 ;  /* 0x0000002000047211 */ /* 0x002fe200078008ff */
[----:B------:R-:W-:-:S03]  /*0b30*/  IMAD R8, R39, 0x2, R0 ;  /* 0x0000000227087824 */ /* 0x000fc600078e0200 */
[----:B------:R-:W-:Y:S01]  /*0b40*/  LEA.HI.X.SX32 R5, R0, R33, 0x1, P0 ;  /* 0x0000002100057211 */ /* 0x000fe200000f0eff */
[----:B------:R-:W-:-:S05]  /*0b50*/  IMAD R0, R39, 0x2, R8 ;  /* 0x0000000227007824 */ /* 0x000fca00078e0208 */
[----:B------:R-:W-:Y:S01]  /*0b60*/  LEA R10, R39, R0, 0x1 ;  /* 0x00000000270a7211 */ /* 0x000fe200078e08ff */
[----:B---3--:R0:W-:Y:S04]  /*0b70*/  STL [R1+0xa4], R17 ;  /* 0x0000a41101007387 */ /* 0x0081e80000100800 */
[----:B------:R1:W-:Y:S04]  /*0b80*/  STL [R1+0xa0], R12 ;  /* 0x0000a00c01007387 */ /* 0x0003e80000100800 */
[----:B0-----:R0:W3:Y:S04]  /*0b90*/  LDG.E.U16 R17, [R6.64] ;  /* 0x0000000406117981 */ /* 0x0010e8000c1e1500 */
[----:B-1----:R1:W3:Y:S04]  /*0ba0*/  LDG.E.U16 R12, [R2.64] ;  /* 0x00000004020c7981 */ /* 0x0022e8000c1e1500 */
[----:B----4-:R4:W-:Y:S01]  /*0bb0*/  STL [R1+0x9c], R16 ;  /* 0x00009c1001007387 */ /* 0x0109e20000100800 */
[----:B0-----:R-:W-:-:S02]  /*0bc0*/  LEA R6, P1, R0, R32, 0x1 ;  /* 0x0000002000067211 */ /* 0x001fc400078208ff */
[CC--:B-1----:R-:W-:Y:S01]  /*0bd0*/  LEA R2, P0, R8.reuse, R32.reuse, 0x1 ;  /* 0x0000002008027211 */ /* 0x0c2fe200078008ff */
[----:B----4-:R0:W4:Y:S03]  /*0be0*/  LDG.E.U16 R16, [R4.64] ;  /* 0x0000000404107981 */ /* 0x010126000c1e1500 */
[-C--:B------:R-:W-:Y:S02]  /*0bf0*/  LEA.HI.X.SX32 R3, R8, R33.reuse, 0x1, P0 ;  /* 0x0000002108037211 */ /* 0x080fe400000f0eff */
[----:B------:R-:W-:Y:S01]  /*0c00*/  LEA.HI.X.SX32 R7, R0, R33, 0x1, P1 ;  /* 0x0000002100077211 */ /* 0x000fe200008f0eff */
[----:B------:R-:W-:Y:S01]  /*0c10*/  IMAD R0, R39, 0x2, R10 ;  /* 0x0000000227007824 */ /* 0x000fe200078e020a */
[----:B--2---:R1:W-:Y:S01]  /*0c20*/  STL [R1+0x10c], R11 ;  /* 0x00010c0b01007387 */ /* 0x0043e20000100800 */
[----:B0-----:R-:W-:-:S03]  /*0c30*/  LEA R4, P0, R10, R32, 0x1 ;  /* 0x000000200a047211 */ /* 0x001fc600078008ff */
[----:B-----5:R0:W-:Y:S01]  /*0c40*/  STL [R1+0x94], R15 ;  /* 0x0000940f01007387 */ /* 0x0201e20000100800 */
[----:B------:R-:W-:Y:S01]  /*0c50*/  IMAD R8, R39, 0x2, R0 ;  /* 0x0000000227087824 */ /* 0x000fe200078e0200 */
[----:B------:R-:W-:Y:S02]  /*0c60*/  LEA.HI.X.SX32 R5, R10, R33, 0x1, P0 ;  /* 0x000000210a057211 */ /* 0x000fe400000f0eff */
        /* <DEDUP_REMOVED lines=12> */
[----:B------:R-:W-:-:S04]  /*0d30*/  LEA R0, R39, R8, 0x1 ;  /* 0x0000000827007211 */ /* 0x000fc800078e08ff */
[----:B------:R-:W-:Y:S01]  /*0d40*/  LEA R6, P1, R0, R32, 0x1 ;  /* 0x0000002000067211 */ /* 0x000fe200078208ff */
[----:B------:R-:W-:-:S03]  /*0d50*/  IMAD R10, R39, 0x2, R0 ;  /* 0x00000002270a7824 */ /* 0x000fc600078e0200 */
[----:B------:R-:W-:Y:S01]  /*0d60*/  LEA.HI.X.SX32 R7, R0, R33, 0x1, P1 ;  /* 0x0000002100077211 */ /* 0x000fe200008f0eff */
[----:B------:R-:W-:Y:S01]  /*0d70*/  IMAD R0, R39, 0x2, R10 ;  /* 0x0000000227007824 */ /* 0x000fe200078e020a */
[----:B0-----:R-:W-:-:S04]  /*0d80*/  LEA R2, P0, R10, R32, 0x1 ;  /* 0x000000200a027211 */ /* 0x001fc800078008ff */
[-C--:B------:R-:W-:Y:S02]  /*0d90*/  LEA.HI.X.SX32 R3, R10, R33.reuse, 0x1, P0 ;  /* 0x000000210a037211 */ /* 0x080fe400000f0eff */
[C---:B-1----:R-:W-:Y:S01]  /*0da0*/  LEA R4, P0, R0.reuse, R32, 0x1 ;  /* 0x0000002000047211 */ /* 0x042fe200078008ff */
[----:B------:R0:W5:Y:S01]  /*0db0*/  LDG.E.U16 R10, [R6.64] ;  /* 0x00000004060a7981 */ /* 0x000162000c1e1500 */
[----:B------:R-:W-:Y:S02]  /*0dc0*/  LEA R8, R39, R0, 0x1 ;  /* 0x0000000027087211 */ /* 0x000fe400078e08ff */
[----:B------:R-:W-:-:S03]  /*0dd0*/  LEA.HI.X.SX32 R5, R0, R33, 0x1, P0 ;  /* 0x0000002100057211 */ /* 0x000fc600000f0eff */
[----:B0-----:R-:W-:-:S04]  /*0de0*/  IMAD R7, R39, 0x2, R8 ;  /* 0x0000000227077824 */ /* 0x001fc800078e0208 */
[----:B------:R-:W-:Y:S01]  /*0df0*/  IMAD R0, R39, 0x2, R7 ;  /* 0x0000000227007824 */ /* 0x000fe200078e0207 */
[----:B------:R-:W-:-:S04]  /*0e00*/  LEA R6, P1, R7, R32, 0x1 ;  /* 0x0000002007067211 */ /* 0x000fc800078208ff */
[----:B------:R-:W-:Y:S01]  /*0e10*/  LEA.HI.X.SX32 R7, R7, R33, 0x1, P1 ;  /* 0x0000002107077211 */ /* 0x000fe200008f0eff */
[----:B---3--:R-:W-:Y:S04]  /*0e20*/  STL [R1+0x84], R17 ;  /* 0x0000841101007387 */ /* 0x008fe80000100800 */
[----:B------:R0:W-:Y:S04]  /*0e30*/  STL [R1+0x80], R12 ;  /* 0x0000800c01007387 */ /* 0x0001e80000100800 */
[----:B0-----:R0:W3:Y:S04]  /*0e40*/  LDG.E.U16 R12, [R2.64] ;  /* 0x00000004020c7981 */ /* 0x0010e8000c1e1500 */
[----:B----4-:R1:W-:Y:S01]  /*0e50*/  STL [R1+0x7c], R16 ;  /* 0x00007c1001007387 */ /* 0x0103e20000100800 */
[----:B0-----:R-:W-:-:S03]  /*0e60*/  LEA R2, P0, R8, R32, 0x1 ;  /* 0x0000002008027211 */ /* 0x001fc600078008ff */
[----:B-1----:R0:W4:Y:S01]  /*0e70*/  LDG.E.U16 R16, [R4.64] ;  /* 0x0000000404107981 */ /* 0x002122000c1e1500 */
[----:B------:R-:W-:Y:S02]  /*0e80*/  LEA.HI.X.SX32 R3, R8, R33, 0x1, P0 ;  /* 0x0000002108037211 */ /* 0x000fe400000f0eff */
[----:B------:R-:W-:Y:S01]  /*0e90*/  LEA R8, R39, R0, 0x1 ;  /* 0x0000000027087211 */ /* 0x000fe200078e08ff */
[----:B--2---:R1:W-:Y:S01]  /*0ea0*/  STL [R1+0xf8], R11 ;  /* 0x0000f80b01007387 */ /* 0x0043e20000100800 */
[----:B0-----:R-:W-:-:S03]  /*0eb0*/  LEA R4, P0, R0, R32, 0x1 ;  /* 0x0000002000047211 */ /* 0x001fc600078008ff */
[----:B-----5:R0:W-:Y:S01]  /*0ec0*/  STL [R1+0x74], R15 ;  /* 0x0000740f01007387 */ /* 0x0201e20000100800 */
[----:B------:R-:W-:-:S03]  /*0ed0*/  LEA.HI.X.SX32 R5, R0, R33, 0x1, P0 ;  /* 0x0000002100057211 */ /* 0x000fc600000f0eff */
[----:B-1----:R1:W2:Y:S01]  /*0ee0*/  LDG.E.U16 R11, [R2.64] ;  /* 0x00000004020b7981 */ /* 0x0022a2000c1e1500 */
[----:B------:R-:W-:-:S03]  /*0ef0*/  IMAD R0, R39, 0x2, R8 ;  /* 0x0000000227007824 */ /* 0x000fc600078e0208 */
        /* <DEDUP_REMOVED lines=11> */
[----:B------:R-:W-:-:S05]  /*0fb0*/  IMAD R7, R39, 0x2, R0 ;  /* 0x0000000227077824 */ /* 0x000fca00078e0200 */
[----:B------:R-:W-:Y:S02]  /*0fc0*/  LEA R8, R39, R7, 0x1 ;  /* 0x0000000727087211 */ /* 0x000fe400078e08ff */
[-C--:B------:R-:W-:Y:S02]  /*0fd0*/  LEA R6, P1, R7, R32.reuse, 0x1 ;  /* 0x0000002007067211 */ /* 0x080fe400078208ff */
[CC--:B0-----:R-:W-:Y:S01]  /*0fe0*/  LEA R2, P0, R8.reuse, R32.reuse, 0x1 ;  /* 0x0000002008027211 */ /* 0x0c1fe200078008ff */
[----:B------:R-:W-:Y:S01]  /*0ff0*/  IMAD R0, R39, 0x2, R8 ;  /* 0x0000000227007824 */ /* 0x000fe200078e0208 */
[-C--:B------:R-:W-:Y:S01]  /*1000*/  LEA.HI.X.SX32 R7, R7, R33.reuse, 0x1, P1 ;  /* 0x0000002107077211 */ /* 0x080fe200008f0eff */
[----:B------:R0:W-:Y:S01]  /*1010*/  STL [R1+0x64], R10 ;  /* 0x0000640a01007387 */ /* 0x0001e20000100800 */
[-C--:B------:R-:W-:Y:S01]  /*1020*/  LEA.HI.X.SX32 R3, R8, R33.reuse, 0x1, P0 ;  /* 0x0000002108037211 */ /* 0x080fe200000f0eff */
[----:B------:R-:W-:Y:S01]  /*1030*/  IMAD R8, R39, 0x2, R0 ;  /* 0x0000000227087824 */ /* 0x000fe200078e0200 */
[C---:B-1----:R-:W-:Y:S01]  /*1040*/  LEA R4, P0, R0.reuse, R32, 0x1 ;  /* 0x0000002000047211 */ /* 0x042fe200078008ff */
[----:B0-----:R0:W5:Y:S03]  /*1050*/  LDG.E.U16 R10, [R6.64] ;  /* 0x00000004060a7981 */ /* 0x001166000c1e1500 */
[----:B------:R-:W-:-:S02]  /*1060*/  LEA.HI.X.SX32 R5, R0, R33, 0x1, P0 ;  /* 0x0000002100057211 */ /* 0x000fc400000f0eff */
[----:B0-----:R-:W-:-:S04]  /*1070*/  LEA R7, R39, R8, 0x1 ;  /* 0x0000000827077211 */ /* 0x001fc800078e08ff */
[----:B------:R-:W-:Y:S01]  /*1080*/  LEA R6, P1, R7, R32, 0x1 ;  /* 0x0000002007067211 */ /* 0x000fe200078208ff */
[----:B------:R-:W-:-:S03]  /*1090*/  IMAD R0, R39, 0x2, R7 ;  /* 0x0000000227007824 */ /* 0x000fc600078e0207 */
[----:B------:R-:W-:Y:S01]  /*10a0*/  LEA.HI.X.SX32 R7, R7, R33, 0x1, P1 ;  /* 0x0000002107077211 */ /* 0x000fe200008f0eff */
[----:B---3--:R0:W-:Y:S04]  /*10b0*/  STL [R1+0x60], R12 ;  /* 0x0000600c01007387 */ /* 0x0081e80000100800 */
[----:B0-----:R0:W3:Y:S04]  /*10c0*/  LDG.E.U16 R12, [R2.64] ;  /* 0x00000004020c7981 */ /* 0x0010e8000c1e1500 */
[----:B----4-:R1:W-:Y:S01]  /*10d0*/  STL [R1+0x5c], R16 ;  /* 0x00005c1001007387 */ /* 0x0103e20000100800 */
[----:B0-----:R-:W-:-:S03]  /*10e0*/  LEA R2, P0, R8, R32, 0x1 ;  /* 0x0000002008027211 */ /* 0x001fc600078008ff */
[----:B-1----:R0:W4:Y:S01]  /*10f0*/  LDG.E.U16 R16, [R4.64] ;  /* 0x0000000404107981 */ /* 0x002122000c1e1500 */
[----:B------:R-:W-:Y:S01]  /*1100*/  LEA.HI.X.SX32 R3, R8, R33, 0x1, P0 ;  /* 0x0000002108037211 */ /* 0x000fe200000f0eff */
[----:B------:R-:W-:Y:S02]  /*1110*/  IMAD R8, R39, 0x2, R0 ;  /* 0x0000000227087824 */ /* 0x000fe400078e0200 */
[----:B--2---:R1:W-:Y:S01]  /*1120*/  STL [R1+0xd8], R11 ;  /* 0x0000d80b01007387 */ /* 0x0043e20000100800 */
[----:B0-----:R-:W-:-:S03]  /*1130*/  LEA R4, P0, R0, R32, 0x1 ;  /* 0x0000002000047211 */ /* 0x001fc600078008ff */
[----:B-----5:R0:W-:Y:S01]  /*1140*/  STL [R1+0x54], R15 ;  /* 0x0000540f01007387 */ /* 0x0201e20000100800 */
[----:B------:R-:W-:-:S03]  /*1150*/  LEA.HI.X.SX32 R5, R0, R33, 0x1, P0 ;  /* 0x0000002100057211 */ /* 0x000fc600000f0eff */
[----:B-1----:R1:W2:Y:S01]  /*1160*/  LDG.E.U16 R11, [R2.64] ;  /* 0x00000004020b7981 */ /* 0x0022a2000c1e1500 */
[----:B------:R-:W-:-:S03]  /*1170*/  LEA R0, R39, R8, 0x1 ;  /* 0x0000000827007211 */ /* 0x000fc600078e08ff */
        /* <DEDUP_REMOVED lines=14> */
[C---:B0-----:R-:W-:Y:S02]  /*1260*/  LEA R2, P0, R8.reuse, R32, 0x1 ;  /* 0x0000002008027211 */ /* 0x041fe400078008ff */
[----:B------:R-:W-:Y:S02]  /*1270*/  LEA R0, R39, R8, 0x1 ;  /* 0x0000000827007211 */ /* 0x000fe400078e08ff */
[-C--:B------:R-:W-:Y:S02]  /*1280*/  LEA.HI.X.SX32 R7, R7, R33.reuse, 0x1, P1 ;  /* 0x0000002107077211 */ /* 0x080fe400008f0eff */
[----:B------:R-:W-:Y:S01]  /*1290*/  LEA.HI.X.SX32 R3, R8, R33, 0x1, P0 ;  /* 0x0000002108037211 */ /* 0x000fe200000f0eff */
[----:B------:R-:W-:Y:S01]  /*12a0*/  IMAD R8, R39, 0x2, R0 ;  /* 0x0000000227087824 */ /* 0x000fe200078e0200 */
[----:B------:R0:W-:Y:S01]  /*12b0*/  STL [R1+0x44], R10 ;  /* 0x0000440a01007387 */ /* 0x0001e20000100800 */
[----:B-1----:R-:W-:-:S04]  /*12c0*/  LEA R4, P0, R0, R32, 0x1 ;  /* 0x0000002000047211 */ /* 0x002fc800078008ff */
[----:B------:R-:W-:Y:S01]  /*12d0*/  LEA.HI.X.SX32 R5, R0, R33, 0x1, P0 ;  /* 0x0000002100057211 */ /* 0x000fe200000f0eff */
[----:B0-----:R0:W5:Y:S02]  /*12e0*/  LDG.E.U16 R10, [R6.64] ;  /* 0x00000004060a7981 */ /* 0x001164000c1e1500 */
[----:B0-----:R-:W-:-:S05]  /*12f0*/  IMAD R7, R39, 0x2, R8 ;  /* 0x0000000227077824 */ /* 0x001fca00078e0208 */
[----:B------:R-:W-:Y:S02]  /*1300*/  LEA R0, R39, R7, 0x1 ;  /* 0x0000000727007211 */ /* 0x000fe400078e08ff */
[----:B------:R-:W-:-:S04]  /*1310*/  LEA R6, P1, R7, R32, 0x1 ;  /* 0x0000002007067211 */ /* 0x000fc800078208ff */
[----:B------:R-:W-:Y:S01]  /*1320*/  LEA.HI.X.SX32 R7, R7, R33, 0x1, P1 ;  /* 0x0000002107077211 */ /* 0x000fe200008f0eff */
[----:B---3--:R0:W-:Y:S04]  /*1330*/  STL [R1+0x40], R12 ;  /* 0x0000400c01007387 */ /* 0x0081e80000100800 */
[----:B0-----:R0:W3:Y:S04]  /*1340*/  LDG.E.U16 R12, [R2.64] ;  /* 0x00000004020c7981 */ /* 0x0010e8000c1e1500 */
[----:B----4-:R1:W-:Y:S01]  /*1350*/  STL [R1+0x3c], R16 ;  /* 0x00003c1001007387 */ /* 0x0103e20000100800 */
[----:B0-----:R-:W-:-:S04]  /*1360*/  LEA R2, P0, R8, R32, 0x1 ;  /* 0x0000002008027211 */ /* 0x001fc800078008ff */
[-C--:B------:R-:W-:Y:S01]  /*1370*/  LEA.HI.X.SX32 R3, R8, R33.reuse, 0x1, P0 ;  /* 0x0000002108037211 */ /* 0x080fe200000f0eff */
[----:B-1----:R0:W4:Y:S01]  /*1380*/  LDG.E.U16 R16, [R4.64] ;  /* 0x0000000404107981 */ /* 0x002122000c1e1500 */
[C---:B------:R-:W-:Y:S01]  /*1390*/  IMAD R8, R39.reuse, 0x2, R0 ;  /* 0x0000000227087824 */ /* 0x040fe200078e0200 */
[CC--:B0-----:R-:W-:Y:S02]  /*13a0*/  LEA R4, P0, R0.reuse, R32.reuse, 0x1 ;  /* 0x0000002000047211 */ /* 0x0c1fe400078008ff */
[----:B--2---:R0:W-:Y:S02]  /*13b0*/  STL [R1+0xb8], R11 ;  /* 0x0000b80b01007387 */ /* 0x0041e40000100800 */
[----:B------:R-:W-:Y:S01]  /*13c0*/  LEA.HI.X.SX32 R5, R0, R33, 0x1, P0 ;  /* 0x0000002100057211 */ /* 0x000fe200000f0eff */
[----:B------:R-:W-:Y:S01]  /*13d0*/  IMAD R0, R39, 0x2, R8 ;  /* 0x0000000227007824 */ /* 0x000fe200078e0208 */
[----:B-----5:R1:W-:Y:S04]  /*13e0*/  STL [R1+0x34], R15 ;  /* 0x0000340f01007387 */ /* 0x0203e80000100800 */
[----:B0-----:R0:W2:Y:S04]  /*13f0*/  LDG.E.U16 R11, [R2.64] ;  /* 0x00000004020b7981 */ /* 0x0010a8000c1e1500 */
[----:B-1----:R1:W2:Y:S01]  /*1400*/  LDG.E.U16 R15, [R6.64] ;  /* 0x00000004060f7981 */ /* 0x0022a2000c1e1500 */
[----:B0-----:R-:W-:-:S03]  /*1410*/  LEA R2, P0, R8, R32, 0x1 ;  /* 0x0000002008027211 */ /* 0x001fc600078008ff */
[----:B------:R0:W-:Y:S01]  /*1420*/  STL [R1+0x30], R9 ;  /* 0x0000300901007387 */ /* 0x0001e20000100800 */
[----:B-1----:R-:W-:Y:S02]  /*1430*/  LEA R7, R39, R0, 0x1 ;  /* 0x0000000027077211 */ /* 0x002fe400078e08ff */
[----:B------:R-:W-:-:S03]  /*1440*/  LEA.HI.X.SX32 R3, R8, R33, 0x1, P0 ;  /* 0x0000002108037211 */ /* 0x000fc600000f0eff */
[----:B------:R-:W-:Y:S01]  /*1450*/  IMAD R8, R39, 0x2, R7 ;  /* 0x0000000227087824 */ /* 0x000fe200078e0207 */
[----:B0-----:R0:W2:Y:S04]  /*1460*/  LDG.E.U16 R9, [R4.64] ;  /* 0x0000000404097981 */ /* 0x0010a8000c1e1500 */
[----:B------:R1:W-:Y:S01]  /*1470*/  STL [R1+0x2c], R14 ;  /* 0x00002c0e01007387 */ /* 0x0003e20000100800 */
[----:B0-----:R-:W-:-:S04]  /*1480*/  LEA R4, P0, R0, R32, 0x1 ;  /* 0x0000002000047211 */ /* 0x001fc800078008ff */
[----:B------:R-:W-:Y:S01]  /*1490*/  LEA.HI.X.SX32 R5, R0, R33, 0x1, P0 ;  /* 0x0000002100057211 */ /* 0x000fe200000f0eff */
[----:B-1----:R0:W2:Y:S01]  /*14a0*/  LDG.E.U16 R14, [R2.64] ;  /* 0x00000004020e7981 */ /* 0x0020a2000c1e1500 */
[----:B------:R-:W-:-:S03]  /*14b0*/  IMAD R0, R39, 0x2, R8 ;  /* 0x0000000227007824 */ /* 0x000fc600078e0208 */
[----:B------:R1:W-:Y:S01]  /*14c0*/  STL [R1+0xa8], R13 ;  /* 0x0000a80d01007387 */ /* 0x0003e20000100800 */
[----:B0-----:R-:W-:-:S03]  /*14d0*/  LEA R2, P0, R8, R32, 0x1 ;  /* 0x0000002008027211 */ /* 0x001fc600078008ff */
[----:B-1----:R0:W2:Y:S01]  /*14e0*/  LDG.E.U16 R13, [R4.64] ;  /* 0x00000004040d7981 */ /* 0x0020a2000c1e1500 */
[----:B------:R-:W-:Y:S02]  /*14f0*/  LEA.HI.X.SX32 R3, R8, R33, 0x1, P0 ;  /* 0x0000002108037211 */ /* 0x000fe400000f0eff */
[----:B0-----:R-:W-:-:S04]  /*1500*/  LEA R4, P0, R0, R32, 0x1 ;  /* 0x0000002000047211 */ /* 0x001fc800078008ff */
[----:B------:R-:W-:-:S05]  /*1510*/  LEA.HI.X.SX32 R5, R0, R33, 0x1, P0 ;  /* 0x0000002100057211 */ /* 0x000fca00000f0eff */
[----:B------:R0:W2:Y:S01]  /*1520*/  LDG.E.U16 R61, [R4.64] ;  /* 0x00000004043d7981 */ /* 0x0000a2000c1e1500 */
[----:B------:R-:W-:Y:S02]  /*1530*/  LEA R6, P1, R7, R32, 0x1 ;  /* 0x0000002007067211 */ /* 0x000fe400078208ff */
[----:B------:R-:W-:Y:S02]  /*1540*/  LEA R8, R39, R0, 0x1 ;  /* 0x0000000027087211 */ /* 0x000fe400078e08ff */
[----:B------:R-:W-:Y:S01]  /*1550*/  LEA.HI.X.SX32 R7, R7, R33, 0x1, P1 ;  /* 0x0000002107077211 */ /* 0x000fe200008f0eff */
[----:B------:R1:W-:Y:S04]  /*1560*/  STL [R1+0x24], R10 ;  /* 0x0000240a01007387 */ /* 0x0003e80000100800 */
[----:B-1----:R1:W2:Y:S02]  /*1570*/  LDG.E.U16 R10, [R6.64] ;  /* 0x00000004060a7981 */ /* 0x0022a4000c1e1500 */
[----:B-1----:R-:W-:-:S04]  /*1580*/  IMAD R7, R39, 0x2, R8 ;  /* 0x0000000227077824 */ /* 0x002fc800078e0208 */
[----:B------:R-:W-:Y:S01]  /*1590*/  IMAD R0, R39, 0x2, R7 ;  /* 0x0000000227007824 */ /* 0x000fe200078e0207 */
[----:B------:R-:W-:-:S04]  /*15a0*/  LEA R6, P1, R7, R32, 0x1 ;  /* 0x0000002007067211 */ /* 0x000fc800078208ff */
[----:B------:R-:W-:-:S05]  /*15b0*/  LEA.HI.X.SX32 R7, R7, R33, 0x1, P1 ;  /* 0x0000002107077211 */ /* 0x000fca00008f0eff */
[----:B------:R1:W2:Y:S04]  /*15c0*/  LDG.E.U16 R60, [R6.64] ;  /* 0x00000004063c7981 */ /* 0x0002a8000c1e1500 */
[----:B---3--:R3:W-:Y:S04]  /*15d0*/  STL [R1+0x20], R12 ;  /* 0x0000200c01007387 */ /* 0x0087e80000100800 */
[----:B---3--:R3:W5:Y:S02]  /*15e0*/  LDG.E.U16 R12, [R2.64] ;  /* 0x00000004020c7981 */ /* 0x008764000c1e1500 */
[----:B---3--:R-:W-:-:S02]  /*15f0*/  LEA R2, P0, R8, R32, 0x1 ;  /* 0x0000002008027211 */ /* 0x008fc400078008ff */
[----:B----4-:R-:W-:Y:S02]  /*1600*/  STL [R1+0x1c], R16 ;  /* 0x00001c1001007387 */ /* 0x010fe40000100800 */
[-C--:B------:R-:W-:Y:S02]  /*1610*/  LEA.HI.X.SX32 R3, R8, R33.reuse, 0x1, P0 ;  /* 0x0000002108037211 */ /* 0x080fe400000f0eff */
[C---:B0-----:R-:W-:Y:S02]  /*1620*/  LEA R4, P0, R0.reuse, R32, 0x1 ;  /* 0x0000002000047211 */ /* 0x041fe400078008ff */
[----:B------:R-:W-:Y:S02]  /*1630*/  LEA R8, R39, R0, 0x1 ;  /* 0x0000000027087211 */ /* 0x000fe400078e08ff */
[----:B------:R-:W-:-:S05]  /*1640*/  LEA.HI.X.SX32 R5, R0, R33, 0x1, P0 ;  /* 0x0000002100057211 */ /* 0x000fca00000f0eff */
[----:B------:R0:W3:Y:S04]  /*1650*/  LDG.E.U16 R57, [R4.64] ;  /* 0x0000000404397981 */ /* 0x0000e8000c1e1500 */
[----:B--2---:R-:W-:Y:S04]  /*1660*/  STL [R1+0x6c8], R61 ;  /* 0x0006c83d01007387 */ /* 0x004fe80000100800 */
[----:B------:R2:W-:Y:S04]  /*1670*/  STL [R1+0x98], R11 ;  /* 0x0000980b01007387 */ /* 0x0005e80000100800 */
[----:B--2---:R2:W4:Y:S02]  /*1680*/  LDG.E.U16 R11, [R2.64] ;  /* 0x00000004020b7981 */ /* 0x004524000c1e1500 */
[----:B--2---:R-:W-:-:S04]  /*1690*/  LEA R2, P0, R8, R32, 0x1 ;  /* 0x0000002008027211 */ /* 0x004fc800078008ff */
[----:B------:R-:W-:-:S05]  /*16a0*/  LEA.HI.X.SX32 R3, R8, R33, 0x1, P0 ;  /* 0x0000002108037211 */ /* 0x000fca00000f0eff */
[----:B------:R2:W4:Y:S01]  /*16b0*/  LDG.E.U16 R56, [R2.64] ;  /* 0x0000000402387981 */ /* 0x000522000c1e1500 */
[----:B------:R-:W-:-:S03]  /*16c0*/  IMAD R0, R39, 0x2, R8 ;  /* 0x0000000227007824 */ /* 0x000fc600078e0208 */
[----:B------:R-:W-:Y:S04]  /*16d0*/  STL [R1+0x14], R15 ;  /* 0x0000140f01007387 */ /* 0x000fe80000100800 */
[----:B------:R0:W-:Y:S01]  /*16e0*/  STL [R1+0x10], R9 ;  /* 0x0000100901007387 */ /* 0x0001e20000100800 */
[----:B-1----:R-:W-:Y:S01]  /*16f0*/  LEA R6, P0, R0, R32, 0x1 ;  /* 0x0000002000067211 */ /* 0x002fe200078008ff */
[----:B0-----:R-:W-:-:S03]  /*1700*/  IMAD R9, R39, 0x2, R0 ;  /* 0x0000000227097824 */ /* 0x001fc600078e0200 */
[----:B------:R-:W-:Y:S02]  /*1710*/  LEA.HI.X.SX32 R7, R0, R33, 0x1, P0 ;  /* 0x0000002100077211 */ /* 0x000fe400000f0eff */
[----:B------:R-:W-:Y:S02]  /*1720*/  LEA R8, R39, R9, 0x1 ;  /* 0x0000000927087211 */ /* 0x000fe400078e08ff */
[CC--:B------:R-:W-:Y:S02]  /*1730*/  LEA R4, P1, R9.reuse, R32.reuse, 0x1 ;  /* 0x0000002009047211 */ /* 0x0c0fe400078208ff */
[C---:B--2---:R-:W-:Y:S02]  /*1740*/  LEA R2, P0, R8.reuse, R32, 0x1 ;  /* 0x0000002008027211 */ /* 0x044fe400078008ff */
[-C--:B------:R-:W-:Y:S02]  /*1750*/  LEA.HI.X.SX32 R5, R9, R33.reuse, 0x1, P1 ;  /* 0x0000002109057211 */ /* 0x080fe400008f0eff */
[----:B------:R-:W-:-:S03]  /*1760*/  LEA.HI.X.SX32 R3, R8, R33, 0x1, P0 ;  /* 0x0000002108037211 */ /* 0x000fc600000f0eff */
[----:B------:R0:W2:Y:S04]  /*1770*/  LDG.E.U16 R55, [R4.64] ;  /* 0x0000000404377981 */ /* 0x0000a8000c1e1500 */
[----:B------:R1:W2:Y:S01]  /*1780*/  LDG.E.U16 R54, [R2.64] ;  /* 0x0000000402367981 */ /* 0x0002a2000c1e1500 */
[----:B------:R-:W-:-:S03]  /*1790*/  IMAD R0, R39, 0x2, R8 ;  /* 0x0000000227007824 */ /* 0x000fc600078e0208 */
[----:B------:R-:W-:Y:S02]  /*17a0*/  STL [R1+0x6cc], R60 ;  /* 0x0006cc3c01007387 */ /* 0x000fe40000100800 */
[----:B------:R-:W-:-:S04]  /*17b0*/  LEA R52, P0, R0, R32, 0x1 ;  /* 0x0000002000347211 */ /* 0x000fc800078008ff */
[----:B------:R-:W-:-:S05]  /*17c0*/  LEA.HI.X.SX32 R53, R0, R33, 0x1, P0 ;  /* 0x0000002100357211 */ /* 0x000fca00000f0eff */
[----:B------:R-:W2:Y:S04]  /*17d0*/  LDG.E.U16 R52, [R52.64] ;  /* 0x0000000434347981 */ /* 0x000ea8000c1e1500 */
[----:B---3--:R-:W-:Y:S04]  /*17e0*/  STL [R1+0x6d0], R57 ;  /* 0x0006d03901007387 */ /* 0x008fe80000100800 */
[----:B------:R-:W-:Y:S04]  /*17f0*/  STL [R1+0xc], R14 ;  /* 0x00000c0e01007387 */ /* 0x000fe80000100800 */
[----:B------:R-:W-:Y:S04]  /*1800*/  STL [R1+0x88], R13 ;  /* 0x0000880d01007387 */ /* 0x000fe80000100800 */
[----:B----4-:R-:W-:Y:S04]  /*1810*/  STL [R1+0x6d4], R56 ;  /* 0x0006d43801007387 */ /* 0x010fe80000100800 */
[----:B------:R3:W-:Y:S04]  /*1820*/  STL [R1+0x4], R10 ;  /* 0x0000040a01007387 */ /* 0x0007e80000100800 */
[----:B---3--:R3:W4:Y:S02]  /*1830*/  LDG.E.U16 R10, [R6.64] ;  /* 0x00000004060a7981 */ /* 0x008724000c1e1500 */
[----:B---3--:R-:W-:-:S05]  /*1840*/  IMAD R7, R39, 0x2, R0 ;  /* 0x0000000227077824 */ /* 0x008fca00078e0200 */
[----:B0-----:R-:W-:Y:S02]  /*1850*/  LEA R5, R39, R7, 0x1 ;  /* 0x0000000727057211 */ /* 0x001fe400078e08ff */
[----:B------:R-:W-:-:S03]  /*1860*/  LEA R6, P0, R7, R32, 0x1 ;  /* 0x0000002007067211 */ /* 0x000fc600078008ff */
[----:B------:R-:W-:Y:S01]  /*1870*/  IMAD R0, R39, 0x2, R5 ;  /* 0x0000000227007824 */ /* 0x000fe200078e0205 */
[-C--:B------:R-:W-:Y:S02]  /*1880*/  LEA R4, P1, R5, R32.reuse, 0x1 ;  /* 0x0000002005047211 */ /* 0x080fe400078208ff */
[-C--:B------:R-:W-:Y:S02]  /*1890*/  LEA.HI.X.SX32 R7, R7, R33.reuse, 0x1, P0 ;  /* 0x0000002107077211 */ /* 0x080fe400000f0eff */
[C---:B-1----:R-:W-:Y:S02]  /*18a0*/  LEA R2, P0, R0.reuse, R32, 0x1 ;  /* 0x0000002000027211 */ /* 0x042fe400078008ff */
[-C--:B------:R-:W-:Y:S02]  /*18b0*/  LEA.HI.X.SX32 R5, R5, R33.reuse, 0x1, P1 ;  /* 0x0000002105057211 */ /* 0x080fe400008f0eff */
[----:B------:R-:W-:-:S03]  /*18c0*/  LEA.HI.X.SX32 R3, R0, R33, 0x1, P0 ;  /* 0x0000002100037211 */ /* 0x000fc600000f0eff */
[----:B------:R0:W3:Y:S04]  /*18d0*/  LDG.E.U16 R51, [R4.64] ;  /* 0x0000000404337981 */ /* 0x0000e8000c1e1500 */
[----:B------:R1:W4:Y:S01]  /*18e0*/  LDG.E.U16 R50, [R2.64] ;  /* 0x0000000402327981 */ /* 0x000322000c1e1500 */
[----:B------:R-:W-:-:S03]  /*18f0*/  IMAD R8, R39, 0x2, R0 ;  /* 0x0000000227087824 */ /* 0x000fc600078e0200 */
[----:B-----5:R-:W-:Y:S02]  /*1900*/  STL [R1], R12 ;  /* 0x0000000c01007387 */ /* 0x020fe40000100800 */
[C---:B------:R-:W-:Y:S02]  /*1910*/  LEA R0, R39.reuse, R8, 0x1 ;  /* 0x0000000827007211 */ /* 0x040fe400078e08ff */
[----:B--2---:R-:W-:Y:S04]  /*1920*/  STL [R1+0x6d8], R55 ;  /* 0x0006d83701007387 */ /* 0x004fe80000100800 */
[----:B------:R-:W-:Y:S01]  /*1930*/  STL [R1+0x6dc], R54 ;  /* 0x0006dc3601007387 */ /* 0x000fe20000100800 */
[----:B------:R-:W-:-:S03]  /*1940*/  IMAD R9, R39, 0x2, R0 ;  /* 0x0000000227097824 */ /* 0x000fc600078e0200 */
[----:B------:R2:W-:Y:S04]  /*1950*/  STL [R1+0x78], R11 ;  /* 0x0000780b01007387 */ /* 0x0005e80000100800 */
[----:B--2---:R2:W5:Y:S01]  /*1960*/  LDG.E.U16 R11, [R6.64] ;  /* 0x00000004060b7981 */ /* 0x004562000c1e1500 */
[-C--:B-1----:R-:W-:Y:S02]  /*1970*/  LEA R2, P1, R9, R32.reuse, 0x1 ;  /* 0x0000002009027211 */ /* 0x082fe400078208ff */
[----:B--2---:R-:W-:-:S04]  /*1980*/  LEA R6, P0, R8, R32, 0x1 ;  /* 0x0000002008067211 */ /* 0x004fc800078008ff */
[-C--:B------:R-:W-:Y:S01]  /*1990*/  LEA.HI.X.SX32 R7, R8, R33.reuse, 0x1, P0 ;  /* 0x0000002108077211 */ /* 0x080fe200000f0eff */
[----:B------:R-:W-:Y:S01]  /*19a0*/  IMAD R8, R39, 0x2, R9 ;  /* 0x0000000227087824 */ /* 0x000fe200078e0209 */
[CC--:B0-----:R-:W-:Y:S02]  /*19b0*/  LEA R4, P0, R0.reuse, R32.reuse, 0x1 ;  /* 0x0000002000047211 */ /* 0x0c1fe400078008ff */
[-C--:B------:R-:W-:Y:S01]  /*19c0*/  LEA.HI.X.SX32 R3, R9, R33.reuse, 0x1, P1 ;  /* 0x0000002109037211 */ /* 0x080fe200008f0eff */
[----:B------:R0:W2:Y:S01]  /*19d0*/  LDG.E.U16 R49, [R6.64] ;  /* 0x0000000406317981 */ /* 0x0000a2000c1e1500 */
[-C--:B------:R-:W-:Y:S02]  /*19e0*/  LEA.HI.X.SX32 R5, R0, R33.reuse, 0x1, P0 ;  /* 0x0000002100057211 */ /* 0x080fe400000f0eff */
[C---:B------:R-:W-:Y:S01]  /*19f0*/  LEA R46, P0, R8.reuse, R32, 0x1 ;  /* 0x00000020082e7211 */ /* 0x040fe200078008ff */
[----:B------:R1:W5:Y:S03]  /*1a00*/  LDG.E.U16 R48, [R2.64] ;  /* 0x0000000402307981 */ /* 0x000366000c1e1500 */
[----:B------:R-:W-:-:S05]  /*1a10*/  LEA.HI.X.SX32 R47, R8, R33, 0x1, P0 ;  /* 0x00000021082f7211 */ /* 0x000fca00000f0eff */
[----:B------:R-:W5:Y:S04]  /*1a20*/  LDG.E.U16 R46, [R46.64] ;  /* 0x000000042e2e7981 */ /* 0x000f68000c1e1500 */
[----:B------:R-:W-:Y:S01]  /*1a30*/  STL [R1+0x6e0], R52 ;  /* 0x0006e03401007387 */ /* 0x000fe20000100800 */
[----:B------:R-:W-:-:S04]  /*1a40*/  LEA R0, R39, R8, 0x1 ;  /* 0x0000000827007211 */ /* 0x000fc800078e08ff */
[----:B0-----:R-:W-:-:S04]  /*1a50*/  LEA R6, P0, R0, R32, 0x1 ;  /* 0x0000002000067211 */ /* 0x001fc800078008ff */
[----:B------:R-:W-:-:S05]  /*1a60*/  LEA.HI.X.SX32 R7, R0, R33, 0x1, P0 ;  /* 0x0000002100077211 */ /* 0x000fca00000f0eff */
[----:B------:R0:W5:Y:S04]  /*1a70*/  LDG.E.U16 R45, [R6.64] ;  /* 0x00000004062d7981 */ /* 0x000168000c1e1500 */
[----:B---3--:R-:W-:Y:S04]  /*1a80*/  STL [R1+0x6e4], R51 ;  /* 0x0006e43301007387 */ /* 0x008fe80000100800 */
[----:B----4-:R-:W-:Y:S04]  /*1a90*/  STL [R1+0x6e8], R50 ;  /* 0x0006e83201007387 */ /* 0x010fe80000100800 */
[----:B------:R3:W-:Y:S04]  /*1aa0*/  STL [R1+0x68], R10 ;  /* 0x0000680a01007387 */ /* 0x0007e80000100800 */
[----:B---3--:R3:W4:Y:S02]  /*1ab0*/  LDG.E.U16 R10, [R4.64] ;  /* 0x00000004040a7981 */ /* 0x008724000c1e1500 */
[----:B---3--:R-:W-:-:S05]  /*1ac0*/  IMAD R5, R39, 0x2, R0 ;  /* 0x0000000227057824 */ /* 0x008fca00078e0200 */
[----:B------:R-:W-:Y:S01]  /*1ad0*/  LEA R4, P0, R5, R32, 0x1 ;  /* 0x0000002005047211 */ /* 0x000fe200078008ff */
[----:B-1----:R-:W-:-:S03]  /*1ae0*/  IMAD R3, R39, 0x2, R5 ;  /* 0x0000000227037824 */ /* 0x002fc600078e0205 */
[----:B------:R-:W-:Y:S01]  /*1af0*/  LEA.HI.X.SX32 R5, R5, R33, 0x1, P0 ;  /* 0x0000002105057211 */ /* 0x000fe200000f0eff */
[----:B--2---:R-:W-:Y:S04]  /*1b00*/  STL [R1+0x6ec], R49 ;  /* 0x0006ec3101007387 */ /* 0x004fe80000100800 */
[----:B-----5:R-:W-:Y:S04]  /*1b10*/  STL [R1+0x6f0], R48 ;  /* 0x0006f03001007387 */ /* 0x020fe80000100800 */
[----:B------:R-:W-:Y:S04]  /*1b20*/  STL [R1+0x6f4], R46 ;  /* 0x0006f42e01007387 */ /* 0x000fe80000100800 */
[----:B------:R1:W-:Y:S04]  /*1b30*/  STL [R1+0x58], R11 ;  /* 0x0000580b01007387 */ /* 0x0003e80000100800 */
[----:B-1----:R1:W2:Y:S01]  /*1b40*/  LDG.E.U16 R11, [R4.64] ;  /* 0x00000004040b7981 */ /* 0x0022a2000c1e1500 */
[----:B------:R-:W-:-:S04]  /*1b50*/  LEA R0, R39, R3, 0x1 ;  /* 0x0000000327007211 */ /* 0x000fc800078e08ff */
[CC--:B------:R-:W-:Y:S01]  /*1b60*/  LEA R16, P0, R0.reuse, R32.reuse, 0x1 ;  /* 0x0000002000107211 */ /* 0x0c0fe200078008ff */
[----:B0-----:R-:W-:Y:S01]  /*1b70*/  IMAD R6, R39, 0x2, R0 ;  /* 0x0000000227067824 */ /* 0x001fe200078e0200 */
[-C--:B------:R-:W-:Y:S02]  /*1b80*/  LEA R2, P1, R3, R32.reuse, 0x1 ;  /* 0x0000002003027211 */ /* 0x080fe400078208ff */
[-C--:B------:R-:W-:Y:S01]  /*1b90*/  LEA.HI.X.SX32 R17, R0, R33.reuse, 0x1, P0 ;  /* 0x0000002100117211 */ /* 0x080fe200000f0eff */
[----:B------:R-:W-:Y:S01]  /*1ba0*/  IMAD R0, R39, 0x2, R6 ;  /* 0x0000000227007824 */ /* 0x000fe200078e0206 */
[----:B------:R-:W-:Y:S02]  /*1bb0*/  LEA.HI.X.SX32 R3, R3, R33, 0x1, P1 ;  /* 0x0000002103037211 */ /* 0x000fe400008f0eff */
[----:B-1----:R-:W-:Y:S01]  /*1bc0*/  LEA R4, P0, R6, R32, 0x1 ;  /* 0x0000002006047211 */ /* 0x002fe200078008ff */
[----:B------:R0:W3:Y:S01]  /*1bd0*/  LDG.E.U16 R16, [R16.64] ;  /* 0x0000000410107981 */ /* 0x0000e2000c1e1500 */
[----:B------:R-:W-:-:S02]  /*1be0*/  LEA R8, R39, R0, 0x1 ;  /* 0x0000000027087211 */ /* 0x000fc400078e08ff */
[----:B------:R-:W-:Y:S01]  /*1bf0*/  LEA.HI.X.SX32 R5, R6, R33, 0x1, P0 ;  /* 0x0000002106057211 */ /* 0x000fe200000f0eff */
[----:B------:R1:W5:Y:S02]  /*1c00*/  LDG.E.U16 R43, [R2.64] ;  /* 0x00000004022b7981 */ /* 0x000364000c1e1500 */
[C---:B------:R-:W-:Y:S02]  /*1c10*/  IMAD R7, R39.reuse, 0x2, R8 ;  /* 0x0000000227077824 */ /* 0x040fe400078e0208 */
[----:B------:R0:W3:Y:S01]  /*1c20*/  LDG.E.U16 R9, [R4.64] ;  /* 0x0000000404097981 */ /* 0x0000e2000c1e1500 */
[----:B-1----:R-:W-:Y:S01]  /*1c30*/  LEA R2, P0, R0, R32, 0x1 ;  /* 0x0000002000027211 */ /* 0x002fe200078008ff */
[----:B------:R-:W-:-:S03]  /*1c40*/  IMAD R6, R39, 0x2, R7 ;  /* 0x0000000227067824 */ /* 0x000fc600078e0207 */
[----:B------:R-:W-:Y:S02]  /*1c50*/  LEA.HI.X.SX32 R3, R0, R33, 0x1, P0 ;  /* 0x0000002100037211 */ /* 0x000fe400000f0eff */
[----:B0-----:R-:W-:-:S03]  /*1c60*/  LEA R4, P0, R7, R32, 0x1 ;  /* 0x0000002007047211 */ /* 0x001fc600078008ff */
[----:B------:R0:W3:Y:S01]  /*1c70*/  LDG.E.U16 R20, [R2.64] ;  /* 0x0000000402147981 */ /* 0x0000e2000c1e1500 */
[----:B------:R-:W-:Y:S02]  /*1c80*/  LEA.HI.X.SX32 R5, R7, R33, 0x1, P0 ;  /* 0x0000002107057211 */ /* 0x000fe400000f0eff */
[----:B------:R-:W-:-:S03]  /*1c90*/  LEA R0, R39, R6, 0x1 ;  /* 0x0000000627007211 */ /* 0x000fc600078e08ff */
[----:B------:R1:W3:Y:S01]  /*1ca0*/  LDG.E.U16 R15, [R4.64] ;  /* 0x00000004040f7981 */ /* 0x0002e2000c1e1500 */
[----:B0-----:R-:W-:-:S04]  /*1cb0*/  LEA R2, P0, R6, R32, 0x1 ;  /* 0x0000002006027211 */ /* 0x001fc800078008ff */
[----:B------:R-:W-:Y:S02]  /*1cc0*/  LEA.HI.X.SX32 R3, R6, R33, 0x1, P0 ;  /* 0x0000002106037211 */ /* 0x000fe400000f0eff */
[----:B-1----:R-:W-:-:S04]  /*1cd0*/  LEA R4, P0, R0, R32, 0x1 ;  /* 0x0000002000047211 */ /* 0x002fc800078008ff */
[----:B------:R-:W-:-:S05]  /*1ce0*/  LEA.HI.X.SX32 R5, R0, R33, 0x1, P0 ;  /* 0x0000002100057211 */ /* 0x000fca00000f0eff */
[----:B------:R0:W5:Y:S01]  /*1cf0*/  LDG.E.U16 R19, [R4.64] ;  /* 0x0000000404137981 */ /* 0x000162000c1e1500 */
[----:B------:R-:W-:Y:S01]  /*1d00*/  IMAD R7, R39, 0x2, R0 ;  /* 0x0000000227077824 */ /* 0x000fe200078e0200 */
[----:B------:R-:W-:-:S03]  /*1d10*/  LEA R24, P1, R8, R32, 0x1 ;  /* 0x0000002008187211 */ /* 0x000fc600078208ff */
[----:B------:R-:W-:Y:S01]  /*1d20*/  IMAD R12, R39, 0x2, R7 ;  /* 0x00000002270c7824 */ /* 0x000fe200078e0207 */
[----:B------:R-:W-:Y:S02]  /*1d30*/  LEA.HI.X.SX32 R25, R8, R33, 0x1, P1 ;  /* 0x0000002108197211 */ /* 0x000fe400008f0eff */
[----:B------:R1:W5:Y:S01]  /*1d40*/  LDG.E.U16 R8, [R2.64] ;  /* 0x0000000402087981 */ /* 0x000362000c1e1500 */
[----:B------:R-:W-:-:S03]  /*1d50*/  LEA R6, P1, R7, R32, 0x1 ;  /* 0x0000002007067211 */ /* 0x000fc600078208ff */
[----:B------:R0:W5:Y:S01]  /*1d60*/  LDG.E.U16 R24, [R24.64] ;  /* 0x0000000418187981 */ /* 0x000162000c1e1500 */
[----:B-1----:R-:W-:-:S04]  /*1d70*/  LEA R2, P0, R12, R32, 0x1 ;  /* 0x000000200c027211 */ /* 0x002fc800078008ff */
[----:B------:R-:W-:-:S05]  /*1d80*/  LEA.HI.X.SX32 R3, R12, R33, 0x1, P0 ;  /* 0x000000210c037211 */ /* 0x000fca00000f0eff */
[----:B------:R1:W5:Y:S04]  /*1d90*/  LDG.E.U16 R14, [R2.64] ;  /* 0x00000004020e7981 */ /* 0x000368000c1e1500 */
[----:B----4-:R4:W-:Y:S02]  /*1da0*/  STL [R1+0x48], R10 ;  /* 0x0000480a01007387 */ /* 0x0109e40000100800 */
[----:B----4-:R-:W-:-:S04]  /*1db0*/  LEA R10, R39, R12, 0x1 ;  /* 0x0000000c270a7211 */ /* 0x010fc800078e08ff */
[----:B0-----:R-:W-:Y:S01]  /*1dc0*/  LEA R4, P0, R10, R32, 0x1 ;  /* 0x000000200a047211 */ /* 0x001fe200078008ff */
[----:B------:R-:W-:-:S03]  /*1dd0*/  IMAD R0, R39, 0x2, R10 ;  /* 0x0000000227007824 */ /* 0x000fc600078e020a */
[----:B------:R-:W-:Y:S02]  /*1de0*/  LEA.HI.X.SX32 R5, R10, R33, 0x1, P0 ;  /* 0x000000210a057211 */ /* 0x000fe400000f0eff */
[----:B-1----:R-:W-:-:S04]  /*1df0*/  LEA R2, P0, R0, R32, 0x1 ;  /* 0x0000002000027211 */ /* 0x002fc800078008ff */
[----:B------:R-:W-:-:S05]  /*1e00*/  LEA.HI.X.SX32 R3, R0, R33, 0x1, P0 ;  /* 0x0000002100037211 */ /* 0x000fca00000f0eff */
[----:B------:R0:W4:Y:S01]  /*1e10*/  LDG.E.U16 R21, [R2.64] ;  /* 0x0000000402157981 */ /* 0x000122000c1e1500 */
[----:B------:R-:W-:-:S05]  /*1e20*/  LEA.HI.X.SX32 R7, R7, R33, 0x1, P1 ;  /* 0x0000002107077211 */ /* 0x000fca00008f0eff */
[----:B------:R1:W4:Y:S04]  /*1e30*/  LDG.E.U16 R23, [R6.64] ;  /* 0x0000000406177981 */ /* 0x000328000c1e1500 */
[----:B-1----:R1:W4:Y:S04]  /*1e40*/  LDG.E.U16 R7, [R4.64] ;  /* 0x0000000404077981 */ /* 0x002328000c1e1500 */
[----:B--2---:R2:W-:Y:S02]  /*1e50*/  STL [R1+0x38], R11 ;  /* 0x0000380b01007387 */ /* 0x0045e40000100800 */
[----:B--2---:R-:W-:-:S05]  /*1e60*/  IMAD R11, R39, 0x2, R0 ;  /* 0x00000002270b7824 */ /* 0x004fca00078e0200 */
[----:B------:R-:W-:-:S04]  /*1e70*/  LEA R17, R39, R11, 0x1 ;  /* 0x0000000b27117211 */ /* 0x000fc800078e08ff */
[----:B-1----:R-:W-:Y:S01]  /*1e80*/  LEA R4, P0, R17, R32, 0x1 ;  /* 0x0000002011047211 */ /* 0x002fe200078008ff */
[----:B------:R-:W-:-:S03]  /*1e90*/  IMAD R13, R39, 0x2, R17 ;  /* 0x00000002270d7824 */ /* 0x000fc600078e0211 */
[----:B------:R-:W-:Y:S01]  /*1ea0*/  LEA.HI.X.SX32 R5, R17, R33, 0x1, P0 ;  /* 0x0000002111057211 */ /* 0x000fe200000f0eff */
[----:B------:R-:W-:Y:S01]  /*1eb0*/  IMAD R6, R39, 0x2, R13 ;  /* 0x0000000227067824 */ /* 0x000fe200078e020d */
[----:B0-----:R-:W-:-:S04]  /*1ec0*/  LEA R2, P0, R13, R32, 0x1 ;  /* 0x000000200d027211 */ /* 0x001fc800078008ff */
[-C--:B------:R-:W-:Y:S02]  /*1ed0*/  LEA.HI.X.SX32 R3, R13, R33.reuse, 0x1, P0 ;  /* 0x000000210d037211 */ /* 0x080fe400000f0eff */
[C---:B------:R-:W-:Y:S01]  /*1ee0*/  LEA R58, P0, R6.reuse, R32, 0x1 ;  /* 0x00000020063a7211 */ /* 0x040fe200078008ff */
[----:B------:R0:W2:Y:S03]  /*1ef0*/  LDG.E.U16 R13, [R4.64] ;  /* 0x00000004040d7981 */ /* 0x0000a6000c1e1500 */
[----:B------:R-:W-:-:S05]  /*1f00*/  LEA.HI.X.SX32 R59, R6, R33, 0x1, P0 ;  /* 0x00000021063b7211 */ /* 0x000fca00000f0eff */
[----:B------:R1:W2:Y:S01]  /*1f10*/  LDG.E.U16 R58, [R58.64] ;  /* 0x000000043a3a7981 */ /* 0x0002a2000c1e1500 */
[----:B------:R-:W-:-:S03]  /*1f20*/  LEA R18, R39, R6, 0x1 ;  /* 0x0000000627127211 */ /* 0x000fc600078e08ff */
[----:B---3--:R-:W-:Y:S02]  /*1f30*/  STL [R1+0x28], R20 ;  /* 0x0000281401007387 */ /* 0x008fe40000100800 */
[C---:B------:R-:W-:Y:S02]  /*1f40*/  IMAD R12, R39.reuse, 0x2, R18 ;  /* 0x00000002270c7824 */ /* 0x040fe400078e0212 */
[----:B------:R-:W3:Y:S02]  /*1f50*/  LDL.LU R46, [R1+0x104] ;  /* 0x00010400012e7983 */ /* 0x000ee40000300800 */
[C---:B------:R-:W-:Y:S02]  /*1f60*/  IMAD R0, R39.reuse, 0x2, R12 ;  /* 0x0000000227007824 */ /* 0x040fe400078e020c */
[----:B------:R-:W2:Y:S04]  /*1f70*/  LDL.LU R48, [R1+0xf4] ;  /* 0x0000f40001307983 */ /* 0x000ea80000300800 */
[----:B------:R-:W2:Y:S04]  /*1f80*/  LDL.LU R49, [R1+0xd4] ;  /* 0x0000d40001317983 */ /* 0x000ea80000300800 */
[----:B------:R-:W2:Y:S04]  /*1f90*/  LDL.LU R50, [R1+0xc4] ;  /* 0x0000c40001327983 */ /* 0x000ea80000300800 */
[----:B------:R-:W2:Y:S01]  /*1fa0*/  LDL.LU R51, [R1+0xb4] ;  /* 0x0000b40001337983 */ /* 0x000ea20000300800 */
[----:B------:R-:W-:-:S03]  /*1fb0*/  LEA R17, R39, R0, 0x1 ;  /* 0x0000000027117211 */ /* 0x000fc600078e08ff */
[----:B------:R-:W2:Y:S04]  /*1fc0*/  LDL.LU R52, [R1+0xa4] ;  /* 0x0000a40001347983 */ /* 0x000ea80000300800 */
[----:B------:R-:W2:Y:S04]  /*1fd0*/  LDL.LU R54, [R1+0x94] ;  /* 0x0000940001367983 */ /* 0x000ea80000300800 */
[----:B------:R-:W2:Y:S04]  /*1fe0*/  LDL.LU R55, [R1+0x84] ;  /* 0x0000840001377983 */ /* 0x000ea80000300800 */
[----:B------:R-:W2:Y:S04]  /*1ff0*/  LDL.LU R56, [R1+0x74] ;  /* 0x0000740001387983 */ /* 0x000ea80000300800 */
[----:B------:R-:W2:Y:S04]  /*2000*/  LDL.LU R57, [R1+0x64] ;  /* 0x0000640001397983 */ /* 0x000ea80000300800 */
[----:B------:R-:W2:Y:S04]  /*2010*/  LDL.LU R60, [R1+0x54] ;  /* 0x00005400013c7983 */ /* 0x000ea80000300800 */
[----:B------:R-:W2:Y:S04]  /*2020*/  LDL.LU R61, [R1+0x4] ;  /* 0x00000400013d7983 */ /* 0x000ea80000300800 */
[----:B-----5:R5:W-:Y:S04]  /*2030*/  STL [R1+0x18], R19 ;  /* 0x0000181301007387 */ /* 0x020be80000100800 */
[----:B------:R0:W2:Y:S01]  /*2040*/  LDG.E.U16 R6, [R2.64] ;  /* 0x0000000402067981 */ /* 0x0000a2000c1e1500 */
[----:B-----5:R-:W-:-:S04]  /*2050*/  IMAD R19, R39, 0x2, R17 ;  /* 0x0000000227137824 */ /* 0x020fc800078e0211 */
[----:B------:R-:W-:-:S05]  /*2060*/  IMAD R20, R39, 0x2, R19 ;  /* 0x0000000227147824 */ /* 0x000fca00078e0213 */
[----:B------:R-:W-:-:S05]  /*2070*/  LEA R25, R39, R20, 0x1 ;  /* 0x0000001427197211 */ /* 0x000fca00078e08ff */
[----:B------:R-:W-:Y:S01]  /*2080*/  IMAD R37, R39, 0x2, R25 ;  /* 0x0000000227257824 */ /* 0x000fe200078e0219 */
[----:B0-----:R-:W-:-:S03]  /*2090*/  LEA R2, P0, R12, R32, 0x1 ;  /* 0x000000200c027211 */ /* 0x001fc600078008ff */
[C---:B------:R-:W-:Y:S01]  /*20a0*/  IMAD R29, R39.reuse, 0x2, R37 ;  /* 0x00000002271d7824 */ /* 0x040fe200078e0225 */
[----:B------:R-:W-:Y:S02]  /*20b0*/  LEA.HI.X.SX32 R3, R12, R33, 0x1, P0 ;  /* 0x000000210c037211 */ /* 0x000fe400000f0eff */
[CC--:B------:R-:W-:Y:S02]  /*20c0*/  LEA R4, P0, R0.reuse, R32.reuse, 0x1 ;  /* 0x0000002000047211 */ /* 0x0c0fe400078008ff */
[----:B------:R-:W-:Y:S01]  /*20d0*/  LEA R28, R39, R29, 0x1 ;  /* 0x0000001d271c7211 */ /* 0x000fe200078e08ff */
[----:B------:R0:W5:Y:S01]  /*20e0*/  LDG.E.U16 R12, [R2.64] ;  /* 0x00000004020c7981 */ /* 0x000162000c1e1500 */
[----:B------:R-:W-:Y:S02]  /*20f0*/  LEA R10, P1, R11, R32, 0x1 ;  /* 0x000000200b0a7211 */ /* 0x000fe400078208ff */
[-C--:B------:R-:W-:Y:S01]  /*2100*/  LEA.HI.X.SX32 R5, R0, R33.reuse, 0x1, P0 ;  /* 0x0000002100057211 */ /* 0x080fe200000f0eff */
[----:B------:R-:W-:Y:S01]  /*2110*/  IMAD R0, R39, 0x2, R28 ;  /* 0x0000000227007824 */ /* 0x000fe200078e021c */
[----:B------:R-:W-:-:S03]  /*2120*/  LEA.HI.X.SX32 R11, R11, R33, 0x1, P1 ;  /* 0x000000210b0b7211 */ /* 0x000fc600008f0eff */
[----:B------:R-:W-:Y:S01]  /*2130*/  IMAD R38, R39, 0x2, R0 ;  /* 0x0000000227267824 */ /* 0x000fe200078e0200 */
[----:B------:R1:W2:Y:S01]  /*2140*/  LDG.E.U16 R5, [R4.64] ;  /* 0x0000000404057981 */ /* 0x0002a2000c1e1500 */
[----:B0-----:R-:W-:-:S03]  /*2150*/  LEA R2, P0, R17, R32, 0x1 ;  /* 0x0000002011027211 */ /* 0x001fc600078008ff */
[----:B------:R0:W2:Y:S01]  /*2160*/  LDG.E.U16 R22, [R10.64] ;  /* 0x000000040a167981 */ /* 0x0000a2000c1e1500 */
[----:B------:R-:W-:Y:S02]  /*2170*/  LEA.HI.X.SX32 R3, R17, R33, 0x1, P0 ;  /* 0x0000002111037211 */ /* 0x000fe400000f0eff */
[----:B------:R-:W-:-:S03]  /*2180*/  LEA R17, R39, R38, 0x1 ;  /* 0x0000002627117211 */ /* 0x000fc600078e08ff */
[----:B------:R1:W2:Y:S01]  /*2190*/  LDG.E.U16 R2, [R2.64] ;  /* 0x0000000402027981 */ /* 0x0002a2000c1e1500 */
[----:B0-----:R-:W-:Y:S01]  /*21a0*/  LEA R10, P1, R18, R32, 0x1 ;  /* 0x00000020120a7211 */ /* 0x001fe200078208ff */
[----:B------:R-:W-:-:S03]  /*21b0*/  IMAD R42, R39, 0x2, R17 ;  /* 0x00000002272a7824 */ /* 0x000fc600078e0211 */
[----:B------:R-:W-:Y:S01]  /*21c0*/  LEA.HI.X.SX32 R11, R18, R33, 0x1, P1 ;  /* 0x00000021120b7211 */ /* 0x000fe200008f0eff */
[----:B------:R-:W-:Y:S01]  /*21d0*/  IMAD R40, R39, 0x2, R42 ;  /* 0x0000000227287824 */ /* 0x000fe200078e022a */
[----:B------:R-:W-:-:S04]  /*21e0*/  LEA R18, P1, R19, R32, 0x1 ;  /* 0x0000002013127211 */ /* 0x000fc800078208ff */
[----:B------:R-:W-:Y:S02]  /*21f0*/  LEA R36, R39, R40, 0x1 ;  /* 0x0000002827247211 */ /* 0x000fe400078e08ff */
[----:B------:R-:W-:Y:S01]  /*2200*/  LEA.HI.X.SX32 R19, R19, R33, 0x1, P1 ;  /* 0x0000002113137211 */ /* 0x000fe200008f0eff */
[----:B----4-:R0:W-:Y:S04]  /*2210*/  STL [R1+0x8], R21 ;  /* 0x0000081501007387 */ /* 0x0101e80000100800 */
[----:B0-----:R0:W4:Y:S02]  /*2220*/  LDG.E.U16 R21, [R10.64] ;  /* 0x000000040a157981 */ /* 0x001124000c1e1500 */
[----:B0-----:R-:W-:-:S04]  /*2230*/  LEA R10, P0, R20, R32, 0x1 ;  /* 0x00000020140a7211 */ /* 0x001fc800078008ff */
[-C--:B------:R-:W-:Y:S02]  /*2240*/  LEA.HI.X.SX32 R11, R20, R33.reuse, 0x1, P0 ;  /* 0x00000021140b7211 */ /* 0x080fe400000f0eff */
[CC--:B------:R-:W-:Y:S01]  /*2250*/  LEA R26, P0, R25.reuse, R32.reuse, 0x1 ;  /* 0x00000020191a7211 */ /* 0x0c0fe200078008ff */
[----:B------:R0:W3:Y:S03]  /*2260*/  LDG.E.U16 R20, [R18.64] ;  /* 0x0000000412147981 */ /* 0x0000e6000c1e1500 */
[----:B------:R-:W-:Y:S01]  /*2270*/  LEA.HI.X.SX32 R27, R25, R33, 0x1, P0 ;  /* 0x00000021191b7211 */ /* 0x000fe200000f0eff */
[----:B------:R-:W-:Y:S01]  /*2280*/  IMAD R25, R39, 0x2, R36 ;  /* 0x0000000227197824 */ /* 0x000fe200078e0224 */
[----:B------:R0:W4:Y:S04]  /*2290*/  LDG.E.U16 R11, [R10.64] ;  /* 0x000000040a0b7981 */ /* 0x000128000c1e1500 */
[----:B-1----:R1:W4:Y:S01]  /*22a0*/  LDG.E.U16 R4, [R26.64] ;  /* 0x000000041a047981 */ /* 0x002322000c1e1500 */
[----:B0-----:R-:W-:Y:S01]  /*22b0*/  LEA R18, P1, R29, R32, 0x1 ;  /* 0x000000201d127211 */ /* 0x001fe200078208ff */
[----:B-1----:R-:W-:-:S03]  /*22c0*/  IMAD R26, R39, 0x2, R25 ;  /* 0x00000002271a7824 */ /* 0x002fc600078e0219 */
[-C--:B------:R-:W-:Y:S02]  /*22d0*/  LEA.HI.X.SX32 R19, R29, R33.reuse, 0x1, P1 ;  /* 0x000000211d137211 */ /* 0x080fe400008f0eff */
[----:B------:R-:W-:Y:S02]  /*22e0*/  LEA R41, R39, R26, 0x1 ;  /* 0x0000001a27297211 */ /* 0x000fe400078e08ff */
[-C--:B------:R-:W-:Y:S02]  /*22f0*/  LEA R34, P1, R17, R32.reuse, 0x1 ;  /* 0x0000002011227211 */ /* 0x080fe400078208ff */
[----:B------:R0:W4:Y:S01]  /*2300*/  LDG.E.U16 R19, [R18.64] ;  /* 0x0000000412137981 */ /* 0x000122000c1e1500 */
[----:B------:R-:W-:Y:S01]  /*2310*/  IMAD R27, R39, 0x2, R41 ;  /* 0x00000002271b7824 */ /* 0x000fe200078e0229 */
[C---:B------:R-:W-:Y:S02]  /*2320*/  LEA R30, P0, R28.reuse, R32, 0x1 ;  /* 0x000000201c1e7211 */ /* 0x040fe400078008ff */
[-C--:B------:R-:W-:Y:S01]  /*2330*/  LEA.HI.X.SX32 R35, R17, R33.reuse, 0x1, P1 ;  /* 0x0000002111237211 */ /* 0x080fe200008f0eff */
[----:B------:R-:W-:Y:S01]  /*2340*/  IMAD R17, R39, 0x2, R27 ;  /* 0x0000000227117824 */ /* 0x000fe200078e021b */
[----:B------:R-:W-:-:S02]  /*2350*/  LEA.HI.X.SX32 R31, R28, R33, 0x1, P0 ;  /* 0x000000211c1f7211 */ /* 0x000fc400000f0eff */
[C---:B------:R-:W-:Y:S02]  /*2360*/  LEA R28, P0, R0.reuse, R32, 0x1 ;  /* 0x00000020001c7211 */ /* 0x040fe400078008ff */
[----:B------:R-:W-:Y:S01]  /*2370*/  LEA R44, R39, R17, 0x1 ;  /* 0x00000011272c7211 */ /* 0x000fe200078e08ff */
[----:B------:R1:W4:Y:S01]  /*2380*/  LDG.E.U16 R10, [R30.64] ;  /* 0x000000041e0a7981 */ /* 0x000322000c1e1500 */
[----:B------:R-:W-:-:S03]  /*2390*/  LEA.HI.X.SX32 R29, R0, R33, 0x1, P0 ;  /* 0x00000021001d7211 */ /* 0x000fc600000f0eff */
[----:B------:R-:W-:Y:S01]  /*23a0*/  IMAD R47, R39, 0x2, R44 ;  /* 0x00000002272f7824 */ /* 0x000fe200078e022c */
[----:B------:R0:W4:Y:S04]  /*23b0*/  LDG.E.U16 R0, [R34.64] ;  /* 0x0000000422007981 */ /* 0x000128000c1e1500 */
[----:B------:R0:W4:Y:S01]  /*23c0*/  LDG.E.U16 R3, [R28.64] ;  /* 0x000000041c037981 */ /* 0x000122000c1e1500 */
[----:B-1----:R-:W-:-:S04]  /*23d0*/  LEA R30, P0, R25, R32, 0x1 ;  /* 0x00000020191e7211 */ /* 0x002fc800078008ff */
[----:B------:R-:W-:Y:S01]  /*23e0*/  LEA.HI.X.SX32 R31, R25, R33, 0x1, P0 ;  /* 0x00000021191f7211 */ /* 0x000fe200000f0eff */
[----:B0-----:R-:W-:Y:S01]  /*23f0*/  IMAD R34, R39, 0x2, R47 ;  /* 0x0000000227227824 */ /* 0x001fe200078e022f */
[----:B------:R-:W-:-:S03]  /*2400*/  LEA R28, P0, R17, R32, 0x1 ;  /* 0x00000020111c7211 */ /* 0x000fc600078008ff */
[----:B------:R0:W4:Y:S01]  /*2410*/  LDG.E.U16 R18, [R30.64] ;  /* 0x000000041e127981 */ /* 0x000122000c1e1500 */
[----:B------:R-:W-:Y:S02]  /*2420*/  LEA R53, R39, R34, 0x1 ;  /* 0x0000002227357211 */ /* 0x000fe400078e08ff */
[----:B------:R-:W-:-:S05]  /*2430*/  LEA.HI.X.SX32 R29, R17, R33, 0x1, P0 ;  /* 0x00000021111d7211 */ /* 0x000fca00000f0eff */
[----:B------:R1:W4:Y:S02]  /*2440*/  LDG.E.U16 R17, [R28.64] ;  /* 0x000000041c117981 */ /* 0x000324000c1e1500 */
[----:B-1----:R-:W-:-:S04]  /*2450*/  LEA R28, P0, R53, R32, 0x1 ;  /* 0x00000020351c7211 */ /* 0x002fc800078008ff */
[----:B------:R-:W-:-:S05]  /*2460*/  LEA.HI.X.SX32 R29, R53, R33, 0x1, P0 ;  /* 0x00000021351d7211 */ /* 0x000fca00000f0eff */
[----:B------:R1:W4:Y:S01]  /*2470*/  LDG.E.U16 R25, [R28.64] ;  /* 0x000000041c197981 */ /* 0x000322000c1e1500 */
[-C--:B0-----:R-:W-:Y:S02]  /*2480*/  LEA R30, P0, R42, R32.reuse, 0x1 ;  /* 0x000000202a1e7211 */ /* 0x081fe400078008ff */
[----:B-1----:R-:W-:-:S04]  /*2490*/  LEA R28, P1, R26, R32, 0x1 ;  /* 0x000000201a1c7211 */ /* 0x002fc800078208ff */
[-C--:B------:R-:W-:Y:S02]  /*24a0*/  LEA.HI.X.SX32 R29, R26, R33.reuse, 0x1, P1 ;  /* 0x000000211a1d7211 */ /* 0x080fe400008f0eff */
[----:B------:R-:W-:-:S03]  /*24b0*/  LEA.HI.X.SX32 R31, R42, R33, 0x1, P0 ;  /* 0x000000212a1f7211 */ /* 0x000fc600000f0eff */
[----:B------:R0:W4:Y:S01]  /*24c0*/  LDG.E.U16 R35, [R28.64] ;  /* 0x000000041c237981 */ /* 0x000122000c1e1500 */
[----:B------:R-:W-:-:S03]  /*24d0*/  IMAD R53, R39, 0x2, R53 ;  /* 0x0000000227357824 */ /* 0x000fc600078e0235 */
[----:B------:R1:W4:Y:S01]  /*24e0*/  LDG.E.U16 R26, [R30.64] ;  /* 0x000000041e1a7981 */ /* 0x000322000c1e1500 */
[----:B0-----:R-:W-:-:S04]  /*24f0*/  LEA R28, P0, R44, R32, 0x1 ;  /* 0x000000202c1c7211 */ /* 0x001fc800078008ff */
[----:B------:R-:W-:-:S05]  /*2500*/  LEA.HI.X.SX32 R29, R44, R33, 0x1, P0 ;  /* 0x000000212c1d7211 */ /* 0x000fca00000f0eff */
[----:B------:R0:W4:Y:S02]  /*2510*/  LDG.E.U16 R42, [R28.64] ;  /* 0x000000041c2a7981 */ /* 0x000124000c1e1500 */
[----:B0-----:R-:W-:-:S04]  /*2520*/  LEA R28, P0, R53, R32, 0x1 ;  /* 0x00000020351c7211 */ /* 0x001fc800078008ff */
[----:B------:R-:W-:-:S05]  /*2530*/  LEA.HI.X.SX32 R29, R53, R33, 0x1, P0 ;  /* 0x00000021351d7211 */ /* 0x000fca00000f0eff */
[----:B------:R0:W4:Y:S02]  /*2540*/  LDG.E.U16 R44, [R28.64] ;  /* 0x000000041c2c7981 */ /* 0x000124000c1e1500 */
[----:B0-----:R-:W-:-:S04]  /*2550*/  LEA R28, P0, R40, R32, 0x1 ;  /* 0x00000020281c7211 */ /* 0x001fc800078008ff */
[----:B------:R-:W-:-:S05]  /*2560*/  LEA.HI.X.SX32 R29, R40, R33, 0x1, P0 ;  /* 0x00000021281d7211 */ /* 0x000fca00000f0eff */
[----:B------:R0:W4:Y:S01]  /*2570*/  LDG.E.U16 R40, [R28.64] ;  /* 0x000000041c287981 */ /* 0x000122000c1e1500 */
[-C--:B-1----:R-:W-:Y:S01]  /*2580*/  LEA R30, P1, R41, R32.reuse, 0x1 ;  /* 0x00000020291e7211 */ /* 0x082fe200078208ff */
[----:B------:R-:W-:Y:S01]  /*2590*/  IMAD R53, R39, 0x2, R53 ;  /* 0x0000000227357824 */ /* 0x000fe200078e0235 */
[----:B0-----:R-:W-:-:S04]  /*25a0*/  LEA R28, P0, R47, R32, 0x1 ;  /* 0x000000202f1c7211 */ /* 0x001fc800078008ff */
[-C--:B------:R-:W-:Y:S02]  /*25b0*/  LEA.HI.X.SX32 R29, R47, R33.reuse, 0x1, P0 ;  /* 0x000000212f1d7211 */ /* 0x080fe400000f0eff */
[----:B------:R-:W-:Y:S02]  /*25c0*/  LEA.HI.X.SX32 R31, R41, R33, 0x1, P1 ;  /* 0x00000021291f7211 */ /* 0x000fe400008f0eff */
[----:B------:R-:W-:Y:S01]  /*25d0*/  LEA R39, R39, R53, 0x1 ;  /* 0x0000003527277211 */ /* 0x000fe200078e08ff */
[----:B------:R0:W4:Y:S04]  /*25e0*/  LDG.E.U16 R47, [R28.64] ;  /* 0x000000041c2f7981 */ /* 0x000128000c1e1500 */
[----:B------:R1:W4:Y:S01]  /*25f0*/  LDG.E.U16 R41, [R30.64] ;  /* 0x000000041e297981 */ /* 0x000322000c1e1500 */
[----:B0-----:R-:W-:-:S02]  /*2600*/  LEA R28, P0, R53, R32, 0x1 ;  /* 0x00000020351c7211 */ /* 0x001fc400078008ff */
[----:B-1----:R-:W-:Y:S02]  /*2610*/  LEA R30, P1, R39, R32, 0x1 ;  /* 0x00000020271e7211 */ /* 0x002fe400078208ff */
[-C--:B------:R-:W-:Y:S02]  /*2620*/  LEA.HI.X.SX32 R29, R53, R33.reuse, 0x1, P0 ;  /* 0x00000021351d7211 */ /* 0x080fe400000f0eff */
[----:B------:R-:W-:-:S03]  /*2630*/  LEA.HI.X.SX32 R31, R39, R33, 0x1, P1 ;  /* 0x00000021271f7211 */ /* 0x000fc600008f0eff */
[----:B------:R0:W4:Y:S04]  /*2640*/  LDG.E.U16 R39, [R28.64] ;  /* 0x000000041c277981 */ /* 0x000128000c1e1500 */
[----:B------:R-:W1:Y:S04]  /*2650*/  S2R R59, SR_TID.X ;  /* 0x00000000003b7919 */ /* 0x000e680000002100 */
[----:B------:R2:W4:Y:S01]  /*2660*/  LDG.E.U16 R53, [R30.64] ;  /* 0x000000041e357981 */ /* 0x000522000c1e1500 */
[----:B0-----:R-:W-:-:S04]  /*2670*/  LEA R28, P0, R37, R32, 0x1 ;  /* 0x00000020251c7211 */ /* 0x001fc800078008ff */
[----:B------:R-:W-:-:S05]  /*2680*/  LEA.HI.X.SX32 R29, R37, R33, 0x1, P0 ;  /* 0x00000021251d7211 */ /* 0x000fca00000f0eff */
[----:B------:R0:W4:Y:S01]  /*2690*/  LDG.E.U16 R37, [R28.64] ;  /* 0x000000041c257981 */ /* 0x000122000c1e1500 */
[-C--:B--2---:R-:W-:Y:S02]  /*26a0*/  LEA R30, P1, R38, R32.reuse, 0x1 ;  /* 0x00000020261e7211 */ /* 0x084fe400078208ff */
[----:B0-----:R-:W-:-:S04]  /*26b0*/  LEA R28, P0, R36, R32, 0x1 ;  /* 0x00000020241c7211 */ /* 0x001fc800078008ff */
[-C--:B------:R-:W-:Y:S02]  /*26c0*/  LEA.HI.X.SX32 R29, R36, R33.reuse, 0x1, P0 ;  /* 0x00000021241d7211 */ /* 0x080fe400000f0eff */
[----:B------:R-:W0:Y:S01]  /*26d0*/  S2R R36, SR_TID.X ;  /* 0x0000000000247919 */ /* 0x000e220000002100 */
[----:B------:R-:W-:-:S03]  /*26e0*/  LEA.HI.X.SX32 R31, R38, R33, 0x1, P1 ;  /* 0x00000021261f7211 */ /* 0x000fc600008f0eff */
[----:B------:R1:W2:Y:S04]  /*26f0*/  LDG.E.U16 R28, [R28.64] ;  /* 0x000000041c1c7981 */ /* 0x0002a8000c1e1500 */
[----:B------:R1:W2:Y:S02]  /*2700*/  LDG.E.U16 R38, [R30.64] ;  /* 0x000000041e267981 */ /* 0x0002a4000c1e1500 */
[----:B-1----:R-:W-:-:S04]  /*2710*/  LEA R30, P0, R27, R32, 0x1 ;  /* 0x000000201b1e7211 */ /* 0x002fc800078008ff */
[----:B------:R-:W-:Y:S02]  /*2720*/  LEA.HI.X.SX32 R31, R27, R33, 0x1, P0 ;  /* 0x000000211b1f7211 */ /* 0x000fe400000f0eff */
[----:B------:R-:W-:-:S03]  /*2730*/  LEA R32, P1, R34, R32, 0x1 ;  /* 0x0000002022207211 */ /* 0x000fc600078208ff */
[----:B------:R0:W2:Y:S01]  /*2740*/  LDG.E.U16 R30, [R30.64] ;  /* 0x000000041e1e7981 */ /* 0x0000a2000c1e1500 */
[----:B------:R-:W-:Y:S02]  /*2750*/  SHF.R.S32.HI R29, RZ, 0x8, R59 ;  /* 0x00000008ff1d7819 */ /* 0x000fe4000001143b */
[----:B------:R-:W-:Y:S02]  /*2760*/  LEA.HI.X.SX32 R33, R34, R33, 0x1, P1 ;  /* 0x0000002122217211 */ /* 0x000fe400008f0eff */
[----:B0-----:R-:W-:Y:S01]  /*2770*/  LOP3.LUT R31, R36, 0xff, RZ, 0xc0, !PT ;  /* 0x000000ff241f7812 */ /* 0x001fe200078ec0ff */
[----:B------:R0:W-:Y:S01]  /*2780*/  STL [R1+0x6c4], R58 ;  /* 0x0006c43a01007387 */ /* 0x0001e20000100800 */
[----:B------:R-:W-:-:S03]  /*2790*/  SGXT R29, R29, 0x1 ;  /* 0x000000011d1d781a */ /* 0x000fc60000000200 */
[----:B------:R-:W-:Y:S01]  /*27a0*/  IMAD.SHL.U32 R27, R31, 0x2, RZ ;  /* 0x000000021f1b7824 */ /* 0x000fe200078e00ff */
[----:B------:R-:W2:Y:S04]  /*27b0*/  LDL.LU R34, [R1+0x14] ;  /* 0x0000140001227983 */ /* 0x000ea80000300800 */
[----:B------:R1:W2:Y:S01]  /*27c0*/  LDG.E.U16 R32, [R32.64] ;  /* 0x0000000420207981 */ /* 0x0002a2000c1e1500 */
[----:B0-----:R-:W-:-:S03]  /*27d0*/  LOP3.LUT R58, R27, 0x210, R29, 0x78, !PT ;  /* 0x000002101b3a7812 */ /* 0x001fc600078e781d */
[----:B-1----:R-:W2:Y:S04]  /*27e0*/  LDL.LU R33, [R1+0x24] ;  /* 0x0000240001217983 */ /* 0x002ea80000300800 */
[----:B------:R-:W2:Y:S04]  /*27f0*/  LDL.LU R27, [R1+0xe4] ;  /* 0x0000e400011b7983 */ /* 0x000ea80000300800 */
[----:B---3--:R0:W-:Y:S04]  /*2800*/  STS.U16 [R58], R46 ;  /* 0x0000002e3a007388 */ /* 0x0081e80000000400 */
[----:B------:R1:W-:Y:S04]  /*2810*/  STS.U16 [R58+0x1000], R48 ;  /* 0x001000303a007388 */ /* 0x0003e80000000400 */
[----:B------:R-:W3:Y:S04]  /*2820*/  LDL.LU R29, [R1+0x34] ;  /* 0x00003400011d7983 */ /* 0x000ee80000300800 */
[----:B0-----:R-:W3:Y:S04]  /*2830*/  LDL.LU R46, [R1+0x6f4] ;  /* 0x0006f400012e7983 */ /* 0x001ee80000300800 */
[----:B-1----:R-:W3:Y:S04]  /*2840*/  LDL.LU R48, [R1+0x6f0] ;  /* 0x0006f00001307983 */ /* 0x002ee80000300800 */
[----:B--2---:R0:W-:Y:S04]  /*2850*/  STS.U16 [R58+0x2000], R27 ;  /* 0x0020001b3a007388 */ /* 0x0041e80000000400 */
[----:B------:R1:W-:Y:S01]  /*2860*/  STS.U16 [R58+0x3000], R49 ;  /* 0x003000313a007388 */ /* 0x0003e20000000400 */
[----:B0-----:R-:W-:-:S03]  /*2870*/  IMAD.MOV.U32 R27, RZ, RZ, 0x1 ;  /* 0x00000001ff1b7424 */ /* 0x001fc600078e00ff */
[----:B------:R0:W-:Y:S02]  /*2880*/  STS.U16 [R58+0x4000], R50 ;  /* 0x004000323a007388 */ /* 0x0001e40000000400 */
[----:B------:R-:W-:Y:S02]  /*2890*/  ISETP.LE.AND P0, PT, R27, c[0x0][0x1d0], PT ;  /* 0x000074001b007a0c */ /* 0x000fe40003f03270 */
[----:B------:R-:W2:Y:S04]  /*28a0*/  LDL.LU R27, [R1+0x44] ;  /* 0x00004400011b7983 */ /* 0x000ea80000300800 */
[----:B-1----:R-:W3:Y:S04]  /*28b0*/  LDL.LU R49, [R1+0x6ec] ;  /* 0x0006ec0001317983 */ /* 0x002ee80000300800 */
[----:B0-----:R-:W4:Y:S04]  /*28c0*/  LDL.LU R50, [R1+0x6e8] ;  /* 0x0006e80001327983 */ /* 0x001f280000300800 */
[----:B------:R0:W-:Y:S04]  /*28d0*/  STS.U16 [R58+0x5000], R51 ;  /* 0x005000333a007388 */ /* 0x0001e80000000400 */
[----:B------:R1:W-:Y:S04]  /*28e0*/  STS.U16 [R58+0x6000], R52 ;  /* 0x006000343a007388 */ /* 0x0003e80000000400 */
[----:B------:R5:W-:Y:S04]  /*28f0*/  STS.U16 [R58+0x7000], R54 ;  /* 0x007000363a007388 */ /* 0x000be80000000400 */
[----:B0-----:R-:W4:Y:S04]  /*2900*/  LDL.LU R51, [R1+0x6e4] ;  /* 0x0006e40001337983 */ /* 0x001f280000300800 */
[----:B-1----:R-:W4:Y:S04]  /*2910*/  LDL.LU R52, [R1+0x6e0] ;  /* 0x0006e00001347983 */ /* 0x002f280000300800 */
[----:B-----5:R-:W5:Y:S04]  /*2920*/  LDL.LU R54, [R1+0x6dc] ;  /* 0x0006dc0001367983 */ /* 0x020f680000300800 */
[----:B------:R0:W-:Y:S04]  /*2930*/  STS.U16 [R58+0x8000], R55 ;  /* 0x008000373a007388 */ /* 0x0001e80000000400 */
[----:B------:R1:W-:Y:S04]  /*2940*/  STS.U16 [R58+0x9000], R56 ;  /* 0x009000383a007388 */ /* 0x0003e80000000400 */
[----:B------:R1:W-:Y:S04]  /*2950*/  STS.U16 [R58+0xa000], R57 ;  /* 0x00a000393a007388 */ /* 0x0003e80000000400 */
[----:B0-----:R-:W4:Y:S04]  /*2960*/  LDL.LU R55, [R1+0x6d8] ;  /* 0x0006d80001377983 */ /* 0x001f280000300800 */
[----:B-1----:R-:W4:Y:S04]  /*2970*/  LDL.LU R56, [R1+0x6d4] ;  /* 0x0006d40001387983 */ /* 0x002f280000300800 */
[----:B------:R-:W4:Y:S04]  /*2980*/  LDL.LU R57, [R1+0x6d0] ;  /* 0x0006d00001397983 */ /* 0x000f280000300800 */
[----:B------:R0:W-:Y:S04]  /*2990*/  STS.U16 [R58+0xb000], R60 ;  /* 0x00b0003c3a007388 */ /* 0x0001e80000000400 */
[----:B0-----:R-:W4:Y:S04]  /*29a0*/  LDL.LU R60, [R1+0x6cc] ;  /* 0x0006cc00013c7983 */ /* 0x001f280000300800 */
[----:B--2---:R0:W-:Y:S04]  /*29b0*/  STS.U16 [R58+0xc000], R27 ;  /* 0x00c0001b3a007388 */ /* 0x0041e80000000400 */
[----:B---3--:R1:W-:Y:S04]  /*29c0*/  STS.U16 [R58+0xd000], R29 ;  /* 0x00d0001d3a007388 */ /* 0x0083e80000000400 */
[----:B------:R2:W-:Y:S04]  /*29d0*/  STS.U16 [R58+0xe000], R33 ;  /* 0x00e000213a007388 */ /* 0x0005e80000000400 */
[----:B0-----:R-:W2:Y:S04]  /*29e0*/  LDL.LU R27, [R1+0x30] ;  /* 0x00003000011b7983 */ /* 0x001ea80000300800 */
[----:B------:R0:W-:Y:S04]  /*29f0*/  STS.U16 [R58+0xf000], R34 ;  /* 0x00f000223a007388 */ /* 0x0001e80000000400 */
[----:B-1----:R-:W2:Y:S04]  /*2a00*/  LDL.LU R29, [R1+0x20] ;  /* 0x00002000011d7983 */ /* 0x002ea80000300800 */
[----:B------:R-:W-:Y:S04]  /*2a10*/  STS.U16 [R58+0x10000], R61 ;  /* 0x0100003d3a007388 */ /* 0x000fe80000000400 */
[----:B--2---:R-:W2:Y:S04]  /*2a20*/  LDL.LU R33, [R1+0x10] ;  /* 0x0000100001217983 */ /* 0x004ea80000300800 */
[----:B0-----:R-:W2:Y:S04]  /*2a30*/  LDL.LU R34, [R1] ;  /* 0x0000000001227983 */ /* 0x001ea80000300800 */
[----:B----4-:R0:W-:Y:S04]  /*2a40*/  STS.U16 [R58+0x11000], R60 ;  /* 0x0110003c3a007388 */ /* 0x0101e80000000400 */
[----:B------:R1:W-:Y:S04]  /*2a50*/  STS.U16 [R58+0x12000], R55 ;  /* 0x012000373a007388 */ /* 0x0003e80000000400 */
[----:B------:R4:W-:Y:S04]  /*2a60*/  STS.U16 [R58+0x13000], R51 ;  /* 0x013000333a007388 */ /* 0x0009e80000000400 */
[----:B0-----:R-:W2:Y:S04]  /*2a70*/  LDL.LU R60, [R1+0x40] ;  /* 0x00004000013c7983 */ /* 0x001ea80000300800 */
[----:B-1----:R-:W2:Y:S04]  /*2a80*/  LDL.LU R55, [R1+0x50] ;  /* 0x0000500001377983 */ /* 0x002ea80000300800 */
[----:B----4-:R-:W4:Y:S04]  /*2a90*/  LDL.LU R51, [R1+0x60] ;  /* 0x0000600001337983 */ /* 0x010f280000300800 */
[----:B------:R0:W-:Y:S04]  /*2aa0*/  STS.U16 [R58+0x14000], R48 ;  /* 0x014000303a007388 */ /* 0x0001e80000000400 */
[----:B------:R1:W-:Y:S04]  /*2ab0*/  STS.U16 [R58+0x15000], R43 ;  /* 0x0150002b3a007388 */ /* 0x0003e80000000400 */
[----:B------:R5:W-:Y:S04]  /*2ac0*/  STS.U16 [R58+0x16000], R24 ;  /* 0x016000183a007388 */ /* 0x000be80000000400 */
[----:B0-----:R-:W2:Y:S04]  /*2ad0*/  LDL.LU R48, [R1+0x70] ;  /* 0x0000700001307983 */ /* 0x001ea80000300800 */
[----:B-1----:R-:W2:Y:S04]  /*2ae0*/  LDL.LU R43, [R1+0x80] ;  /* 0x00008000012b7983 */ /* 0x002ea80000300800 */
[----:B-----5:R-:W5:Y:S04]  /*2af0*/  LDL.LU R24, [R1+0x90] ;  /* 0x0000900001187983 */ /* 0x020f680000300800 */
[----:B------:R0:W-:Y:S04]  /*2b00*/  STS.U16 [R58+0x17000], R23 ;  /* 0x017000173a007388 */ /* 0x0001e80000000400 */
[----:B------:R1:W-:Y:S04]  /*2b10*/  STS.U16 [R58+0x18000], R22 ;  /* 0x018000163a007388 */ /* 0x0003e80000000400 */
[----:B------:R1:W-:Y:S04]  /*2b20*/  STS.U16 [R58+0x19000], R21 ;  /* 0x019000153a007388 */ /* 0x0003e80000000400 */
[----:B0-----:R-:W2:Y:S04]  /*2b30*/  LDL.LU R23, [R1+0xa0] ;  /* 0x0000a00001177983 */ /* 0x001ea80000300800 */
[----:B-1----:R-:W2:Y:S04]  /*2b40*/  LDL.LU R22, [R1+0xb0] ;  /* 0x0000b00001167983 */ /* 0x002ea80000300800 */
[----:B------:R-:W2:Y:S04]  /*2b50*/  LDL.LU R21, [R1+0xc0] ;  /* 0x0000c00001157983 */ /* 0x000ea80000300800 */
[----:B------:R0:W-:Y:S04]  /*2b60*/  STS.U16 [R58+0x1a000], R20 ;  /* 0x01a000143a007388 */ /* 0x0001e80000000400 */
[----:B------:R1:W-:Y:S04]  /*2b70*/  STS.U16 [R58+0x1b000], R19 ;  /* 0x01b000133a007388 */ /* 0x0003e80000000400 */
[----:B------:R1:W-:Y:S04]  /*2b80*/  STS.U16 [R58+0x1c000], R0 ;  /* 0x01c000003a007388 */ /* 0x0003e80000000400 */
[----:B0-----:R-:W2:Y:S04]  /*2b90*/  LDL.LU R20, [R1+0xd0] ;  /* 0x0000d00001147983 */ /* 0x001ea80000300800 */
[----:B-1----:R-:W2:Y:S04]  /*2ba0*/  LDL.LU R19, [R1+0xe0] ;  /* 0x0000e00001137983 */ /* 0x002ea80000300800 */
[----:B------:R-:W2:Y:S04]  /*2bb0*/  LDL.LU R0, [R1+0xf0] ;  /* 0x0000f00001007983 */ /* 0x000ea80000300800 */
[----:B------:R0:W-:Y:S04]  /*2bc0*/  STS.U16 [R58+0x1d000], R18 ;  /* 0x01d000123a007388 */ /* 0x0001e80000000400 */
[----:B0-----:R-:W2:Y:S01]  /*2bd0*/  LDL.LU R18, [R1+0x100] ;  /* 0x0001000001127983 */ /* 0x001ea20000300800 */
[----:B------:R-:W-:-:S03]  /*2be0*/  LOP3.LUT R61, R58, 0x20, RZ, 0x3c, !PT ;  /* 0x000000203a3d7812 */ /* 0x000fc600078e3cff */
[----:B------:R-:W-:Y:S04]  /*2bf0*/  STS.U16 [R58+0x1e000], R17 ;  /* 0x01e000113a007388 */ /* 0x000fe80000000400 */
[----:B------:R-:W-:Y:S04]  /*2c00*/  STS.U16 [R58+0x1f000], R25 ;  /* 0x01f000193a007388 */ /* 0x000fe80000000400 */
[----:B--2---:R-:W-:Y:S04]  /*2c10*/  STS.U16 [R61+0x400], R18 ;  /* 0x000400123d007388 */ /* 0x004fe80000000400 */
[----:B------:R0:W-:Y:S04]  /*2c20*/  STS.U16 [R61+0x1400], R0 ;  /* 0x001400003d007388 */ /* 0x0001e80000000400 */
[----:B------:R1:W-:Y:S04]  /*2c30*/  STS.U16 [R61+0x2400], R19 ;  /* 0x002400133d007388 */ /* 0x0003e80000000400 */
[----:B------:R2:W-:Y:S04]  /*2c40*/  STS.U16 [R61+0x3400], R20 ;  /* 0x003400143d007388 */ /* 0x0005e80000000400 */
[----:B0-----:R-:W3:Y:S04]  /*2c50*/  LDL.LU R0, [R1+0xfc] ;  /* 0x0000fc0001007983 */ /* 0x001ee80000300800 */
[----:B-1----:R-:W3:Y:S04]  /*2c60*/  LDL.LU R19, [R1+0xec] ;  /* 0x0000ec0001137983 */ /* 0x002ee80000300800 */
[----:B------:R0:W-:Y:S04]  /*2c70*/  STS.U16 [R61+0x4400], R21 ;  /* 0x004400153d007388 */ /* 0x0001e80000000400 */
[----:B--2---:R-:W2:Y:S04]  /*2c80*/  LDL.LU R20, [R1+0xdc] ;  /* 0x0000dc0001147983 */ /* 0x004ea80000300800 */
[----:B------:R1:W-:Y:S04]  /*2c90*/  STS.U16 [R61+0x5400], R22 ;  /* 0x005400163d007388 */ /* 0x0003e80000000400 */
[----:B0-----:R-:W2:Y:S04]  /*2ca0*/  LDL.LU R21, [R1+0xcc] ;  /* 0x0000cc0001157983 */ /* 0x001ea80000300800 */
[----:B------:R0:W-:Y:S04]  /*2cb0*/  STS.U16 [R61+0x6400], R23 ;  /* 0x006400173d007388 */ /* 0x0001e80000000400 */
[----:B-1----:R-:W2:Y:S04]  /*2cc0*/  LDL.LU R22, [R1+0xbc] ;  /* 0x0000bc0001167983 */ /* 0x002ea80000300800 */
[----:B-----5:R1:W-:Y:S04]  /*2cd0*/  STS.U16 [R61+0x7400], R24 ;  /* 0x007400183d007388 */ /* 0x0203e80000000400 */
[----:B0-----:R-:W5:Y:S04]  /*2ce0*/  LDL.LU R23, [R1+0xac] ;  /* 0x0000ac0001177983 */ /* 0x001f680000300800 */
[----:B------:R0:W-:Y:S04]  /*2cf0*/  STS.U16 [R61+0x8400], R43 ;  /* 0x0084002b3d007388 */ /* 0x0001e80000000400 */
[----:B-1----:R-:W5:Y:S04]  /*2d00*/  LDL.LU R24, [R1+0x9c] ;  /* 0x00009c0001187983 */ /* 0x002f680000300800 */
[----:B------:R1:W-:Y:S04]  /*2d10*/  STS.U16 [R61+0x9400], R48 ;  /* 0x009400303d007388 */ /* 0x0003e80000000400 */
[----:B0-----:R-:W5:Y:S04]  /*2d20*/  LDL.LU R43, [R1+0x8c] ;  /* 0x00008c00012b7983 */ /* 0x001f680000300800 */
[----:B----4-:R0:W-:Y:S04]  /*2d30*/  STS.U16 [R61+0xa400], R51 ;  /* 0x00a400333d007388 */ /* 0x0101e80000000400 */
[----:B-1----:R-:W4:Y:S04]  /*2d40*/  LDL.LU R48, [R1+0x7c] ;  /* 0x00007c0001307983 */ /* 0x002f280000300800 */
[----:B------:R1:W-:Y:S04]  /*2d50*/  STS.U16 [R61+0xb400], R55 ;  /* 0x00b400373d007388 */ /* 0x0003e80000000400 */
[----:B0-----:R-:W4:Y:S04]  /*2d60*/  LDL.LU R51, [R1+0x6c] ;  /* 0x00006c0001337983 */ /* 0x001f280000300800 */
[----:B------:R0:W-:Y:S04]  /*2d70*/  STS.U16 [R61+0xc400], R60 ;  /* 0x00c4003c3d007388 */ /* 0x0001e80000000400 */
        /* <DEDUP_REMOVED lines=9> */
[----:B0-----:R-:W4:Y:S04]  /*2e10*/  LDL.LU R34, [R1+0xc] ;  /* 0x00000c0001227983 */ /* 0x001f280000300800 */
[----:B------:R-:W-:Y:S04]  /*2e20*/  STS.U16 [R61+0x11400], R57 ;  /* 0x011400393d007388 */ /* 0x000fe80000000400 */
        /* <DEDUP_REMOVED lines=13> */
[----:B------:R0:W-:Y:S04]  /*2f00*/  STS.U16 [R61+0x1f400], R44 ;  /* 0x01f4002c3d007388 */ /* 0x0001e80000000400 */
[----:B0-----:R-:W4:Y:S01]  /*2f10*/  LDL.LU R61, [R1+0x6c8] ;  /* 0x0006c800013d7983 */ /* 0x001f220000300800 */
[----:B------:R-:W-:-:S03]  /*2f20*/  LOP3.LUT R14, R58, 0x40, RZ, 0x3c, !PT ;  /* 0x000000403a0e7812 */ /* 0x000fc600078e3cff */
[----:B------:R-:W4:Y:S04]  /*2f30*/  LDL.LU R15, [R1+0x124] ;  /* 0x00012400010f7983 */ /* 0x000f280000300800 */
        /* <DEDUP_REMOVED lines=8> */
[----:B---3--:R-:W-:Y:S04]  /*2fc0*/  STS.U16 [R14+0x800], R0 ;  /* 0x000800000e007388 */ /* 0x008fe80000000400 */
[----:B------:R0:W-:Y:S04]  /*2fd0*/  STS.U16 [R14+0x1800], R19 ;  /* 0x001800130e007388 */ /* 0x0001e80000000400 */
[----:B--2---:R1:W-:Y:S04]  /*2fe0*/  STS.U16 [R14+0x2800], R20 ;  /* 0x002800140e007388 */ /* 0x0043e80000000400 */
[----:B0-----:R-:W2:Y:S04]  /*2ff0*/  LDL.LU R19, [R1+0xe8] ;  /* 0x0000e80001137983 */ /* 0x001ea80000300800 */
[----:B------:R0:W-:Y:S04]  /*3000*/  STS.U16 [R14+0x3800], R21 ;  /* 0x003800150e007388 */ /* 0x0001e80000000400 */
[----:B-1----:R-:W3:Y:S04]  /*3010*/  LDL.LU R20, [R1+0xd8] ;  /* 0x0000d80001147983 */ /* 0x002ee80000300800 */
[----:B------:R1:W-:Y:S04]  /*3020*/  STS.U16 [R14+0x4800], R22 ;  /* 0x004800160e007388 */ /* 0x0003e80000000400 */
[----:B0-----:R-:W3:Y:S04]  /*3030*/  LDL.LU R21, [R1+0xc8] ;  /* 0x0000c80001157983 */ /* 0x001ee80000300800 */
[----:B-----5:R0:W-:Y:S04]  /*3040*/  STS.U16 [R14+0x5800], R23 ;  /* 0x005800170e007388 */ /* 0x0201e80000000400 */
[----:B-1----:R-:W5:Y:S04]  /*3050*/  LDL.LU R22, [R1+0xb8] ;  /* 0x0000b80001167983 */ /* 0x002f680000300800 */
[----:B------:R1:W-:Y:S04]  /*3060*/  STS.U16 [R14+0x6800], R24 ;  /* 0x006800180e007388 */ /* 0x0003e80000000400 */
[----:B0-----:R-:W5:Y:S04]  /*3070*/  LDL.LU R23, [R1+0xa8] ;  /* 0x0000a80001177983 */ /* 0x001f680000300800 */
[----:B------:R0:W-:Y:S04]  /*3080*/  STS.U16 [R14+0x7800], R43 ;  /* 0x0078002b0e007388 */ /* 0x0001e80000000400 */
[----:B-1----:R-:W5:Y:S04]  /*3090*/  LDL.LU R24, [R1+0x98] ;  /* 0x0000980001187983 */ /* 0x002f680000300800 */
[----:B----4-:R1:W-:Y:S04]  /*30a0*/  STS.U16 [R14+0x8800], R48 ;  /* 0x008800300e007388 */ /* 0x0103e80000000400 */
        /* <DEDUP_REMOVED lines=8> */
[----:B0-----:R-:W4:Y:S01]  /*3130*/  LDL.LU R60, [R1+0x48] ;  /* 0x00004800013c7983 */ /* 0x001f220000300800 */
[----:B------:R-:W-:-:S03]  /*3140*/  LOP3.LUT R0, R58, 0x60, RZ, 0x3c, !PT ;  /* 0x000000603a007812 */ /* 0x000fc600078e3cff */
[----:B------:R0:W-:Y:S04]  /*3150*/  STS.U16 [R14+0xd800], R29 ;  /* 0x00d8001d0e007388 */ /* 0x0001e80000000400 */
[----:B-1----:R-:W4:Y:S04]  /*3160*/  LDL.LU R27, [R1+0x38] ;  /* 0x00003800011b7983 */ /* 0x002f280000300800 */
[----:B------:R1:W-:Y:S04]  /*3170*/  STS.U16 [R14+0xe800], R33 ;  /* 0x00e800210e007388 */ /* 0x0003e80000000400 */
[----:B0-----:R-:W4:Y:S04]  /*3180*/  LDL.LU R29, [R1+0x28] ;  /* 0x00002800011d7983 */ /* 0x001f280000300800 */
[----:B------:R0:W-:Y:S04]  /*3190*/  STS.U16 [R14+0xf800], R34 ;  /* 0x00f800220e007388 */ /* 0x0001e80000000400 */
[----:B-1----:R-:W4:Y:S04]  /*31a0*/  LDL.LU R33, [R1+0x18] ;  /* 0x0000180001217983 */ /* 0x002f280000300800 */
[----:B0-----:R-:W4:Y:S04]  /*31b0*/  LDL.LU R34, [R1+0x8] ;  /* 0x0000080001227983 */ /* 0x001f280000300800 */
[----:B------:R-:W4:Y:S04]  /*31c0*/  LDL.LU R58, [R1+0x6c4] ;  /* 0x0006c400013a7983 */ /* 0x000f280000300800 */
        /* <DEDUP_REMOVED lines=25> */
[----:B------:R-:W-:Y:S01]  /*3360*/  STS.U16 [R0+0x8c00], R18 ;  /* 0x008c001200007388 */ /* 0x000fe20000000400 */
[----:B0-----:R-:W-:-:S03]  /*3370*/  IMAD.MOV.U32 R3, RZ, RZ, 0x3f800000 ;  /* 0x3f800000ff037424 */ /* 0x001fc600078e00ff */
[----:B--2---:R-:W-:Y:S04]  /*3380*/  STS.U16 [R0+0x9c00], R19 ;  /* 0x009c001300007388 */ /* 0x004fe80000000400 */
[----:B---3--:R-:W-:Y:S04]  /*3390*/  STS.U16 [R0+0xac00], R20 ;  /* 0x00ac001400007388 */ /* 0x008fe80000000400 */
[----:B------:R-:W-:Y:S04]  /*33a0*/  STS.U16 [R0+0xbc00], R21 ;  /* 0x00bc001500007388 */ /* 0x000fe80000000400 */
[----:B-----5:R-:W-:Y:S04]  /*33b0*/  STS.U16 [R0+0xcc00], R22 ;  /* 0x00cc001600007388 */ /* 0x020fe80000000400 */
[----:B------:R-:W-:Y:S04]  /*33c0*/  STS.U16 [R0+0xdc00], R23 ;  /* 0x00dc001700007388 */ /* 0x000fe80000000400 */
[----:B------:R-:W-:Y:S04]  /*33d0*/  STS.U16 [R0+0xec00], R24 ;  /* 0x00ec001800007388 */ /* 0x000fe80000000400 */
[----:B----4-:R-:W-:Y:S04]  /*33e0*/  STS.U16 [R0+0xfc00], R43 ;  /* 0x00fc002b00007388 */ /* 0x010fe80000000400 */
        /* <DEDUP_REMOVED lines=13> */
[----:B------:R-:W-:Y:S01]  /*34c0*/  STS.U16 [R0+0x1dc00], R30 ;  /* 0x01dc001e00007388 */ /* 0x000fe20000000400 */
[----:B0-----:R-:W-:-:S03]  /*34d0*/  IMAD.MOV.U32 R2, RZ, RZ, 0x3f800000 ;  /* 0x3f800000ff027424 */ /* 0x001fc600078e00ff */
[----:B------:R0:W-:Y:S02]  /*34e0*/  STS.U16 [R0+0x1ec00], R32 ;  /* 0x01ec002000007388 */ /* 0x0001e40000000400 */
[----:B0-----:R-:W-:-:S05]  /*34f0*/  MOV R0, 0xff800000 ;  /* 0xff80000000007802 */ /* 0x001fca0000000f00 */
[----:B------:R0:W-:Y:S04]  /*3500*/  STL [R1+0x180], R0 ;  /* 0x0001800001007387 */ /* 0x0001e80000100800 */
[----:B------:R0:W-:Y:S04]  /*3510*/  STL [R1+0x4a8], R3 ;  /* 0x0004a80301007387 */ /* 0x0001e80000100800 */
[----:B------:R0:W-:Y:S04]  /*3520*/  STL [R1+0x4ac], R2 ;  /* 0x0004ac0201007387 */ /* 0x0001e80000100800 */
[----:B------:R0:W-:Y:S04]  /*3530*/  STL [R1+0x2e0], RZ ;  /* 0x0002e0ff01007387 */ /* 0x0001e80000100800 */
[----:B------:R0:W-:Y:S04]  /*3540*/  STL [R1+0x17c], R0 ;  /* 0x00017c0001007387 */ /* 0x0001e80000100800 */
[----:B------:R0:W-:Y:S04]  /*3550*/  STL [R1+0x2e4], RZ ;  /* 0x0002e4ff01007387 */ /* 0x0001e80000100800 */
        /* <DEDUP_REMOVED lines=125> */
[----:B------:R0:W-:Y:S01]  /*3d30*/  STL [R1+0x3bc], RZ ;  /* 0x0003bcff01007387 */ /* 0x0001e20000100800 */
[----:B------:R-:W-:-:S02]  /*3d40*/  LOP3.LUT R4, R59, 0x1ff, RZ, 0xc0, !PT ;  /* 0x000001ff3b047812 */ /* 0x000fc400078ec0ff */
[----:B------:R-:W-:Y:S01]  /*3d50*/  SHF.L.U32 R32, R59, 0x1, RZ ;  /* 0x000000013b207819 */ /* 0x000fe200000006ff */
[----:B------:R-:W-:Y:S05]  /*3d60*/  @!P0 BRA `(.L_x_0) ;  /* 0x0000b67000008947 */ /* 0x000fea0003800000 */
[----:B------:R-:W-:Y:S01]  /*3d70*/  SHF.R.U32.HI R34, RZ, 0x8, R36 ;  /* 0x00000008ff227819 */ /* 0x000fe20000011624 */
[----:B------:R-:W-:Y:S01]  /*3d80*/  IMAD.MOV.U32 R21, RZ, RZ, c[0x0][0x1a4] ;  /* 0x00006900ff157624 */ /* 0x000fe200078e00ff */
[----:B------:R-:W1:Y:S01]  /*3d90*/  S2R R36, SR_CTAID.Y ;  /* 0x0000000000247919 */ /* 0x000e620000002600 */
[----:B0-----:R-:W-:Y:S01]  /*3da0*/  IMAD R3, R31, c[0x0][0x1a8], RZ ;  /* 0x00006a001f037a24 */ /* 0x001fe200078e02ff */
[----:B------:R-:W-:Y:S01]  /*3db0*/  SGXT.U32 R34, R34, 0x1 ;  /* 0x000000012222781a */ /* 0x000fe20000000000 */
[----:B------:R-:W-:Y:S01]  /*3dc0*/  IMAD.SHL.U32 R6, R4, 0x2, RZ ;  /* 0x0000000204067824 */ /* 0x000fe200078e00ff */
[----:B------:R-:W-:Y:S02]  /*3dd0*/  LOP3.LUT R2, R59, 0x1c0, RZ, 0xc0, !PT ;  /* 0x000001c03b027812 */ /* 0x000fe400078ec0ff */
[C---:B------:R-:W-:Y:S01]  /*3de0*/  SHF.L.U32 R5, R3.reuse, 0x1, RZ ;  /* 0x0000000103057819 */ /* 0x040fe200000006ff */
[----:B------:R-:W-:Y:S01]  /*3df0*/  IMAD R11, R34, c[0x0][0x1a4], RZ ;  /* 0x00006900220b7a24 */ /* 0x000fe200078e02ff */
[----:B------:R-:W-:Y:S01]  /*3e00*/  SHF.R.U32.HI R7, RZ, 0x2, R2 ;  /* 0x00000002ff077819 */ /* 0x000fe20000011602 */
[----:B------:R-:W-:Y:S01]  /*3e10*/  IMAD.HI R3, R3, 0x2, RZ ;  /* 0x0000000203037827 */ /* 0x000fe200078e02ff */
[----:B------:R-:W-:-:S02]  /*3e20*/  LOP3.LUT R2, R59, 0x3f, RZ, 0xc0, !PT ;  /* 0x0000003f3b027812 */ /* 0x000fc400078ec0ff */
[----:B------:R-:W-:Y:S01]  /*3e30*/  LOP3.LUT R31, R59, 0x7, RZ, 0xc0, !PT ;  /* 0x000000073b1f7812 */ /* 0x000fe200078ec0ff */
[----:B------:R-:W-:Y:S01]  /*3e40*/  IMAD R13, R21, 0x2, R11 ;  /* 0x00000002150d7824 */ /* 0x000fe200078e020b */
[----:B------:R-:W-:Y:S01]  /*3e50*/  SHF.R.U32.HI R10, RZ, 0x6, R59 ;  /* 0x00000006ff0a7819 */ /* 0x000fe2000001163b */
[----:B------:R-:W-:Y:S02]  /*3e60*/  IMAD R2, R2, c[0x0][0x1b4], RZ ;  /* 0x00006d0002027a24 */ /* 0x000fe400078e02ff */
[----:B------:R-:W-:Y:S01]  /*3e70*/  IMAD R30, R31, 0x210, RZ ;  /* 0x000002101f1e7824 */ /* 0x000fe200078e02ff */
[----:B------:R-:W-:Y:S02]  /*3e80*/  LEA R17, R21, R13, 0x1 ;  /* 0x0000000d15117211 */ /* 0x000fe400078e08ff */
[----:B------:R-:W-:-:S03]  /*3e90*/  SGXT.U32 R10, R10, 0x3 ;  /* 0x000000030a0a781a */ /* 0x000fc60000000000 */
[C---:B------:R-:W-:Y:S02]  /*3ea0*/  IMAD R27, R21.reuse, 0x2, R17 ;  /* 0x00000002151b7824 */ /* 0x040fe400078e0211 */
[----:B-1----:R-:W-:Y:S02]  /*3eb0*/  IMAD R0, R36, c[0x0][0x1a0], RZ ;  /* 0x0000680024007a24 */ /* 0x002fe400078e02ff */
[----:B------:R-:W-:Y:S02]  /*3ec0*/  IMAD R29, R21, 0x2, R27 ;  /* 0x00000002151d7824 */ /* 0x000fe400078e021b */
[C---:B------:R-:W-:Y:S02]  /*3ed0*/  IMAD.SHL.U32 R22, R0.reuse, 0x2, RZ ;  /* 0x0000000200167824 */ /* 0x040fe400078e00ff */
[----:B------:R-:W-:Y:S01]  /*3ee0*/  IMAD.HI R4, R0, 0x2, RZ ;  /* 0x0000000200047827 */ /* 0x000fe200078e02ff */
[----:B------:R-:W-:Y:S02]  /*3ef0*/  LOP3.LUT R0, R6, R7, RZ, 0x3c, !PT ;  /* 0x0000000706007212 */ /* 0x000fe400078e3cff */
[----:B------:R-:W-:Y:S01]  /*3f00*/  IADD3 R22, P0, P1, R5, c[0x0][0x168], R22 ;  /* 0x00005a0005167a10 */ /* 0x000fe2000791e016 */
[----:B------:R-:W-:-:S02]  /*3f10*/  IMAD R25, R21, 0x2, R29 ;  /* 0x0000000215197824 */ /* 0x000fc400078e021d */
[----:B------:R0:W-:Y:S01]  /*3f20*/  STL [R1+0x308], R0 ;  /* 0x0003080001007387 */ /* 0x0001e20000100800 */
[----:B------:R-:W-:Y:S01]  /*3f30*/  IADD3.X R4, R3, c[0x0][0x16c], R4, P0, P1 ;  /* 0x00005b0003047a10 */ /* 0x000fe200007e2404 */
[----:B------:R-:W-:Y:S01]  /*3f40*/  IMAD.SHL.U32 R5, R59, 0x100, RZ ;  /* 0x000001003b057824 */ /* 0x000fe200078e00ff */
[----:B------:R-:W-:Y:S01]  /*3f50*/  LOP3.LUT R3, R32, 0x10, RZ, 0xc0, !PT ;  /* 0x0000001020037812 */ /* 0x000fe200078ec0ff */
[----:B------:R-:W-:Y:S01]  /*3f60*/  IMAD R23, R21, 0x2, R25 ;  /* 0x0000000215177824 */ /* 0x000fe200078e0219 */
[----:B------:R-:W-:Y:S01]  /*3f70*/  LEA R34, P2, R17, R22, 0x1 ;  /* 0x0000001611227211 */ /* 0x000fe200078408ff */
[----:B------:R-:W-:Y:S01]  /*3f80*/  IMAD R10, R10, c[0x0][0x1b8], RZ ;  /* 0x00006e000a0a7a24 */ /* 0x000fe200078e02ff */
[----:B------:R-:W-:Y:S02]  /*3f90*/  LOP3.LUT R9, R3, 0x1e0, R59, 0xf8, !PT ;  /* 0x000001e003097812 */ /* 0x000fe400078ef83b */
[----:B------:R-:W-:Y:S01]  /*3fa0*/  SHF.L.U32 R3, R2, 0x1, RZ ;  /* 0x0000000102037819 */ /* 0x000fe200000006ff */
[----:B0-----:R-:W-:Y:S01]  /*3fb0*/  IMAD R0, R36, c[0x0][0x1b0], RZ ;  /* 0x00006c0024007a24 */ /* 0x001fe200078e02ff */
[----:B------:R-:W-:Y:S01]  /*3fc0*/  LOP3.LUT R7, R5, 0x1000, RZ, 0xc0, !PT ;  /* 0x0000100005077812 */ /* 0x000fe200078ec0ff */
[----:B------:R-:W-:Y:S01]  /*3fd0*/  IMAD.HI R5, R2, 0x2, RZ ;  /* 0x0000000202057827 */ /* 0x000fe200078e02ff */
[----:B------:R-:W-:-:S02]  /*3fe0*/  LEA R19, R21, R23, 0x1 ;  /* 0x0000001715137211 */ /* 0x000fc400078e08ff */
[C---:B------:R-:W-:Y:S01]  /*3ff0*/  SHF.L.U32 R6, R0.reuse, 0x1, RZ ;  /* 0x0000000100067819 */ /* 0x040fe200000006ff */
[----:B------:R-:W-:Y:S01]  /*4000*/  IMAD.HI R0, R0, 0x2, RZ ;  /* 0x0000000200007827 */ /* 0x000fe200078e02ff */
[----:B------:R-:W-:Y:S02]  /*4010*/  LOP3.LUT R2, R30, R9, RZ, 0x3c, !PT ;  /* 0x000000091e027212 */ /* 0x000fe400078e3cff */
[----:B------:R-:W-:Y:S01]  /*4020*/  IADD3 R6, P0, P1, R3, c[0x0][0x170], R6 ;  /* 0x00005c0003067a10 */ /* 0x000fe2000791e006 */
[----:B------:R-:W-:Y:S01]  /*4030*/  IMAD R9, R21, 0x2, R19 ;  /* 0x0000000215097824 */ /* 0x000fe200078e0213 */
[----:B------:R-:W-:Y:S01]  /*4040*/  LEA.HI.X.SX32 R35, R17, R4, 0x1, P2 ;  /* 0x0000000411237211 */ /* 0x000fe200010f0eff */
[----:B------:R-:W-:Y:S01]  /*4050*/  IMAD.IADD R2, R7, 0x1, R2 ;  /* 0x0000000107027824 */ /* 0x000fe200078e0202 */
[----:B------:R-:W-:Y:S01]  /*4060*/  IADD3.X R0, R5, c[0x0][0x174], R0, P0, P1 ;  /* 0x00005d0005007a10 */ /* 0x000fe200007e2400 */
[----:B------:R-:W-:Y:S01]  /*4070*/  IMAD.MOV.U32 R5, RZ, RZ, c[0x0][0x1b8] ;  /* 0x00006e00ff057624 */ /* 0x000fe200078e00ff */
[----:B------:R-:W-:-:S02]  /*4080*/  LEA R38, P0, R11, R22, 0x1 ;  /* 0x000000160b267211 */ /* 0x000fc400078008ff */
[----:B------:R-:W-:Y:S01]  /*4090*/  LEA R36, P1, R13, R22, 0x1 ;  /* 0x000000160d247211 */ /* 0x000fe200078208ff */
[----:B------:R-:W-:Y:S01]  /*40a0*/  STL [R1+0x318], R2 ;  /* 0x0003180201007387 */ /* 0x000fe20000100800 */
[-C--:B------:R-:W-:Y:S01]  /*40b0*/  LEA.HI.X.SX32 R39, R11, R4.reuse, 0x1, P0 ;  /* 0x000000040b277211 */ /* 0x080fe200000f0eff */
[----:B------:R-:W-:Y:S01]  /*40c0*/  IMAD R7, R5, 0x8, R10 ;  /* 0x0000000805077824 */ /* 0x000fe200078e020a */
[----:B------:R-:W-:Y:S02]  /*40d0*/  LEA.HI.X.SX32 R37, R13, R4, 0x1, P1 ;  /* 0x000000040d257211 */ /* 0x000fe400008f0eff */
[----:B------:R-:W-:Y:S01]  /*40e0*/  LEA R15, R21, R9, 0x1 ;  /* 0x00000009150f7211 */ /* 0x000fe200078e08ff */
[----:B------:R0:W-:Y:S01]  /*40f0*/  STL.64 [R1+0x6a8], R38 ;  /* 0x0006a82601007387 */ /* 0x0001e20000100a00 */
[----:B------:R-:W-:-:S03]  /*4100*/  IMAD R13, R5, 0x8, R7 ;  /* 0x00000008050d7824 */ /* 0x000fc600078e0207 */
[----:B------:R1:W-:Y:S01]  /*4110*/  STL.64 [R1+0x6a0], R36 ;  /* 0x0006a02401007387 */ /* 0x0003e20000100a00 */
[----:B------:R-:W-:Y:S01]  /*4120*/  IMAD R3, R21, 0x2, R15 ;  /* 0x0000000215037824 */ /* 0x000fe200078e020f */
[----:B------:R-:W-:Y:S02]  /*4130*/  LEA R17, R5, R13, 0x3 ;  /* 0x0000000d05117211 */ /* 0x000fe400078e18ff */
[----:B------:R2:W-:Y:S02]  /*4140*/  STL.64 [R1+0x698], R34 ;  /* 0x0006982201007387 */ /* 0x0005e40000100a00 */
[----:B------:R-:W-:Y:S01]  /*4150*/  LEA R11, R21, R3, 0x1 ;  /* 0x00000003150b7211 */ /* 0x000fe200078e08ff */
[----:B------:R-:W-:Y:S01]  /*4160*/  IMAD R8, R5, 0x8, R17 ;  /* 0x0000000805087824 */ /* 0x000fe200078e0211 */
[----:B0-----:R-:W-:-:S03]  /*4170*/  LEA R38, P1, R27, R22, 0x1 ;  /* 0x000000161b267211 */ /* 0x001fc600078208ff */
[----:B------:R-:W-:Y:S01]  /*4180*/  IMAD R14, R21, 0x2, R11 ;  /* 0x00000002150e7824 */ /* 0x000fe200078e020b */
[----:B-1----:R-:W-:Y:S01]  /*4190*/  LEA R36, P2, R29, R22, 0x1 ;  /* 0x000000161d247211 */ /* 0x002fe200078408ff */
[----:B------:R-:W-:Y:S01]  /*41a0*/  IMAD R12, R5, 0x8, R8 ;  /* 0x00000008050c7824 */ /* 0x000fe200078e0208 */
[-C--:B------:R-:W-:Y:S01]  /*41b0*/  LEA.HI.X.SX32 R39, R27, R4.reuse, 0x1, P1 ;  /* 0x000000041b277211 */ /* 0x080fe200008f0eff */
[----:B------:R-:W-:Y:S01]  /*41c0*/  IMAD R20, R21, 0x2, R14 ;  /* 0x0000000215147824 */ /* 0x000fe200078e020e */
[----:B------:R-:W-:Y:S02]  /*41d0*/  LEA.HI.X.SX32 R37, R29, R4, 0x1, P2 ;  /* 0x000000041d257211 */ /* 0x000fe400010f0eff */
[----:B------:R-:W-:Y:S01]  /*41e0*/  LEA R26, P1, R25, R22, 0x1 ;  /* 0x00000016191a7211 */ /* 0x000fe200078208ff */
[----:B------:R-:W-:Y:S01]  /*41f0*/  STL.64 [R1+0x690], R38 ;  /* 0x0006902601007387 */ /* 0x000fe20000100a00 */
[----:B------:R-:W-:Y:S02]  /*4200*/  LEA R16, R5, R12, 0x3 ;  /* 0x0000000c05107211 */ /* 0x000fe400078e18ff */
[----:B------:R-:W-:Y:S01]  /*4210*/  LEA.HI.X.SX32 R27, R25, R4, 0x1, P1 ;  /* 0x00000004191b7211 */ /* 0x000fe200008f0eff */
[----:B------:R0:W-:Y:S01]  /*4220*/  STL.64 [R1+0x688], R36 ;  /* 0x0006882401007387 */ /* 0x0001e20000100a00 */
[----:B--2---:R-:W-:Y:S01]  /*4230*/  LEA R34, P0, R10, R6, 0x1 ;  /* 0x000000060a227211 */ /* 0x004fe200078008ff */
[----:B------:R-:W-:-:S02]  /*4240*/  IMAD R2, R5, 0x8, R16 ;  /* 0x0000000805027824 */ /* 0x000fc400078e0210 */
[----:B------:R1:W-:Y:S01]  /*4250*/  STL.64 [R1+0x680], R26 ;  /* 0x0006801a01007387 */ /* 0x0003e20000100a00 */
[----:B------:R-:W-:Y:S02]  /*4260*/  LEA.HI.X.SX32 R35, R10, R0, 0x1, P0 ;  /* 0x000000000a237211 */ /* 0x000fe400000f0eff */
[----:B0-----:R-:W-:-:S04]  /*4270*/  LEA R36, P2, R23, R22, 0x1 ;  /* 0x0000001617247211 */ /* 0x001fc800078408ff */
[----:B------:R-:W-:Y:S02]  /*4280*/  LEA.HI.X.SX32 R37, R23, R4, 0x1, P2 ;  /* 0x0000000417257211 */ /* 0x000fe400010f0eff */
[----:B-1----:R-:W-:Y:S02]  /*4290*/  LEA R26, R21, R20, 0x1 ;  /* 0x00000014151a7211 */ /* 0x002fe400078e08ff */
[----:B------:R-:W-:Y:S01]  /*42a0*/  LEA R24, P2, R9, R22, 0x1 ;  /* 0x0000001609187211 */ /* 0x000fe200078408ff */
[----:B------:R0:W-:Y:S02]  /*42b0*/  STL.64 [R1+0x678], R36 ;  /* 0x0006782401007387 */ /* 0x0001e40000100a00 */
[----:B------:R-:W-:Y:S01]  /*42c0*/  IMAD R29, R21, 0x2, R26 ;  /* 0x00000002151d7824 */ /* 0x000fe200078e021a */
[----:B------:R-:W-:Y:S01]  /*42d0*/  LEA.HI.X.SX32 R25, R9, R4, 0x1, P2 ;  /* 0x0000000409197211 */ /* 0x000fe200010f0eff */
[----:B------:R-:W-:Y:S01]  /*42e0*/  IMAD R9, R5, 0x8, R2 ;  /* 0x0000000805097824 */ /* 0x000fe200078e0202 */
[-C--:B------:R-:W-:Y:S01]  /*42f0*/  LEA R18, P2, R3, R22.reuse, 0x1 ;  /* 0x0000001603127211 */ /* 0x080fe200078408ff */
[----:B------:R-:W-:Y:S01]  /*4300*/  IMAD R23, R21, 0x2, R29 ;  /* 0x0000000215177824 */ /* 0x000fe200078e021d */
[----:B0-----:R-:W-:-:S04]  /*4310*/  LEA R36, P1, R19, R22, 0x1 ;  /* 0x0000001613247211 */ /* 0x001fc800078208ff */
[-C--:B------:R-:W-:Y:S02]  /*4320*/  LEA.HI.X.SX32 R37, R19, R4.reuse, 0x1, P1 ;  /* 0x0000000413257211 */ /* 0x080fe400008f0eff */
[----:B------:R-:W-:-:S03]  /*4330*/  LEA.HI.X.SX32 R19, R3, R4, 0x1, P2 ;  /* 0x0000000403137211 */ /* 0x000fc600010f0eff */
[----:B------:R0:W-:Y:S04]  /*4340*/  STL.64 [R1+0x670], R36 ;  /* 0x0006702401007387 */ /* 0x0001e80000100a00 */
[----:B------:R1:W-:Y:S01]  /*4350*/  STL.64 [R1+0x668], R24 ;  /* 0x0006681801007387 */ /* 0x0003e20000100a00 */
[----:B0-----:R-:W-:Y:S02]  /*4360*/  LEA R36, P1, R15, R22, 0x1 ;  /* 0x000000160f247211 */ /* 0x001fe400078208ff */
[----:B-1----:R-:W-:Y:S02]  /*4370*/  LEA R24, R21, R23, 0x1 ;  /* 0x0000001715187211 */ /* 0x002fe400078e08ff */
[----:B------:R-:W-:Y:S02]  /*4380*/  LEA.HI.X.SX32 R37, R15, R4, 0x1, P1 ;  /* 0x000000040f257211 */ /* 0x000fe400008f0eff */
[----:B------:R-:W-:Y:S01]  /*4390*/  LEA R38, P1, R11, R22, 0x1 ;  /* 0x000000160b267211 */ /* 0x000fe200078208ff */
[----:B------:R-:W-:Y:S01]  /*43a0*/  IMAD R28, R21, 0x2, R24 ;  /* 0x00000002151c7824 */ /* 0x000fe200078e0218 */
[----:B------:R-:W-:Y:S01]  /*43b0*/  LEA R15, R5, R9, 0x3 ;  /* 0x00000009050f7211 */ /* 0x000fe200078e18ff */
[----:B------:R0:W-:Y:S01]  /*43c0*/  STL.64 [R1+0x660], R36 ;  /* 0x0006602401007387 */ /* 0x0001e20000100a00 */
[----:B------:R-:W-:-:S02]  /*43d0*/  LEA.HI.X.SX32 R39, R11, R4, 0x1, P1 ;  /* 0x000000040b277211 */ /* 0x000fc400008f0eff */
[C---:B------:R-:W-:Y:S01]  /*43e0*/  LEA R40, P1, R20.reuse, R22, 0x1 ;  /* 0x0000001614287211 */ /* 0x040fe200078208ff */
[----:B------:R1:W-:Y:S01]  /*43f0*/  STL.64 [R1+0x658], R18 ;  /* 0x0006581201007387 */ /* 0x0003e20000100a00 */
[C---:B------:R-:W-:Y:S02]  /*4400*/  IMAD R3, R5.reuse, 0x8, R15 ;  /* 0x0000000805037824 */ /* 0x040fe400078e020f */
[----:B------:R-:W-:Y:S01]  /*4410*/  LEA.HI.X.SX32 R41, R20, R4, 0x1, P1 ;  /* 0x0000000414297211 */ /* 0x000fe200008f0eff */
[----:B------:R2:W-:Y:S01]  /*4420*/  STL.64 [R1+0x650], R38 ;  /* 0x0006502601007387 */ /* 0x0005e20000100a00 */
[----:B------:R-:W-:Y:S01]  /*4430*/  IMAD R11, R5, 0x8, R3 ;  /* 0x00000008050b7824 */ /* 0x000fe200078e0203 */
[----:B0-----:R-:W-:Y:S01]  /*4440*/  LEA R36, P2, R14, R22, 0x1 ;  /* 0x000000160e247211 */ /* 0x001fe200078408ff */
[----:B-1----:R-:W-:-:S03]  /*4450*/  IMAD R18, R21, 0x2, R28 ;  /* 0x0000000215127824 */ /* 0x002fc600078e021c */
[----:B------:R-:W-:Y:S02]  /*4460*/  LEA.HI.X.SX32 R37, R14, R4, 0x1, P2 ;  /* 0x000000040e257211 */ /* 0x000fe400010f0eff */
[----:B------:R-:W-:Y:S02]  /*4470*/  LEA R14, R5, R11, 0x3 ;  /* 0x0000000b050e7211 */ /* 0x000fe400078e18ff */
[----:B------:R-:W-:Y:S01]  /*4480*/  LEA R25, R21, R18, 0x1 ;  /* 0x0000001215197211 */ /* 0x000fe200078e08ff */
[----:B------:R0:W-:Y:S01]  /*4490*/  STL.64 [R1+0x648], R36 ;  /* 0x0006482401007387 */ /* 0x0001e20000100a00 */
[----:B--2---:R-:W-:-:S03]  /*44a0*/  LEA R38, P2, R26, R22, 0x1 ;  /* 0x000000161a267211 */ /* 0x004fc600078408ff */
[C---:B------:R-:W-:Y:S01]  /*44b0*/  IMAD R27, R21.reuse, 0x2, R25 ;  /* 0x00000002151b7824 */ /* 0x040fe200078e0219 */
[----:B------:R-:W-:Y:S01]  /*44c0*/  LEA.HI.X.SX32 R39, R26, R4, 0x1, P2 ;  /* 0x000000041a277211 */ /* 0x000fe200010f0eff */
[----:B------:R1:W-:Y:S02]  /*44d0*/  STL.64 [R1+0x640], R40 ;  /* 0x0006402801007387 */ /* 0x0003e40000100a00 */
[----:B------:R-:W-:Y:S02]  /*44e0*/  IMAD R19, R21, 0x2, R27 ;  /* 0x0000000215137824 */ /* 0x000fe400078e021b */
[----:B------:R2:W-:Y:S01]  /*44f0*/  STL.64 [R1+0x638], R38 ;  /* 0x0006382601007387 */ /* 0x0005e20000100a00 */
[----:B0-----:R-:W-:Y:S01]  /*4500*/  LEA R36, P3, R29, R22, 0x1 ;  /* 0x000000161d247211 */ /* 0x001fe200078608ff */
[----:B------:R-:W-:-:S03]  /*4510*/  IMAD R20, R21, 0x2, R19 ;  /* 0x0000000215147824 */ /* 0x000fc600078e0213 */
[----:B------:R-:W-:Y:S02]  /*4520*/  LEA.HI.X.SX32 R37, R29, R4, 0x1, P3 ;  /* 0x000000041d257211 */ /* 0x000fe400018f0eff */
[----:B-1----:R-:W-:Y:S02]  /*4530*/  LEA R40, P1, R23, R22, 0x1 ;  /* 0x0000001617287211 */ /* 0x002fe400078208ff */
[----:B------:R-:W-:Y:S01]  /*4540*/  LEA R26, R21, R20, 0x1 ;  /* 0x00000014151a7211 */ /* 0x000fe200078e08ff */
[----:B------:R0:W-:Y:S01]  /*4550*/  STL.64 [R1+0x630], R36 ;  /* 0x0006302401007387 */ /* 0x0001e20000100a00 */
[C---:B--2---:R-:W-:Y:S02]  /*4560*/  LEA R38, P2, R24.reuse, R22, 0x1 ;  /* 0x0000001618267211 */ /* 0x044fe400078408ff */
[-C--:B------:R-:W-:Y:S01]  /*4570*/  LEA.HI.X.SX32 R41, R23, R4.reuse, 0x1, P1 ;  /* 0x0000000417297211 */ /* 0x080fe200008f0eff */
[----:B------:R-:W-:Y:S01]  /*4580*/  IMAD R23, R21, 0x2, R26 ;  /* 0x0000000215177824 */ /* 0x000fe200078e021a */
[----:B------:R-:W-:-:S03]  /*4590*/  LEA.HI.X.SX32 R39, R24, R4, 0x1, P2 ;  /* 0x0000000418277211 */ /* 0x000fc600010f0eff */
[----:B------:R1:W-:Y:S01]  /*45a0*/  STL.64 [R1+0x628], R40 ;  /* 0x0006282801007387 */ /* 0x0003e20000100a00 */
[----:B------:R-:W-:Y:S01]  /*45b0*/  IMAD R24, R21, 0x2, R23 ;  /* 0x0000000215187824 */ /* 0x000fe200078e0217 */
[C---:B0-----:R-:W-:Y:S02]  /*45c0*/  LEA R36, P3, R28.reuse, R22, 0x1 ;  /* 0x000000161c247211 */ /* 0x041fe400078608ff */
[----:B------:R0:W-:Y:S02]  /*45d0*/  STL.64 [R1+0x620], R38 ;  /* 0x0006202601007387 */ /* 0x0001e40000100a00 */
[----:B------:R-:W-:Y:S02]  /*45e0*/  LEA.HI.X.SX32 R37, R28, R4, 0x1, P3 ;  /* 0x000000041c257211 */ /* 0x000fe400018f0eff */
[----:B-1----:R-:W-:-:S03]  /*45f0*/  LEA R40, P1, R18, R22, 0x1 ;  /* 0x0000001612287211 */ /* 0x002fc600078208ff */
[----:B------:R1:W-:Y:S01]  /*4600*/  STL.64 [R1+0x618], R36 ;  /* 0x0006182401007387 */ /* 0x0003e20000100a00 */
[----:B------:R-:W-:Y:S02]  /*4610*/  LEA.HI.X.SX32 R41, R18, R4, 0x1, P1 ;  /* 0x0000000412297211 */ /* 0x000fe400008f0eff */
[----:B0-----:R-:W-:-:S03]  /*4620*/  LEA R38, P2, R25, R22, 0x1 ;  /* 0x0000001619267211 */ /* 0x001fc600078408ff */
[----:B------:R-:W-:Y:S01]  /*4630*/  STL.64 [R1+0x610], R40 ;  /* 0x0006102801007387 */ /* 0x000fe20000100a00 */
[----:B------:R-:W-:Y:S02]  /*4640*/  LEA.HI.X.SX32 R39, R25, R4, 0x1, P2 ;  /* 0x0000000419277211 */ /* 0x000fe400010f0eff */
[----:B------:R-:W-:Y:S02]  /*4650*/  LEA R25, R21, R24, 0x1 ;  /* 0x0000001815197211 */ /* 0x000fe400078e08ff */
[----:B-1----:R-:W-:Y:S01]  /*4660*/  LEA R36, P3, R27, R22, 0x1 ;  /* 0x000000161b247211 */ /* 0x002fe200078608ff */
[----:B------:R0:W-:Y:S02]  /*4670*/  STL.64 [R1+0x608], R38 ;  /* 0x0006082601007387 */ /* 0x0001e40000100a00 */
[----:B------:R-:W-:Y:S01]  /*4680*/  IMAD R18, R21, 0x2, R25 ;  /* 0x0000000215127824 */ /* 0x000fe200078e0219 */
[----:B------:R-:W-:Y:S02]  /*4690*/  LEA.HI.X.SX32 R37, R27, R4, 0x1, P3 ;  /* 0x000000041b257211 */ /* 0x000fe400018f0eff */
[----:B------:R-:W-:-:S03]  /*46a0*/  LEA R28, P3, R26, R22, 0x1 ;  /* 0x000000161a1c7211 */ /* 0x000fc600078608ff */
[----:B------:R1:W-:Y:S01]  /*46b0*/  STL.64 [R1+0x600], R36 ;  /* 0x0006002401007387 */ /* 0x0003e20000100a00 */
[----:B------:R-:W-:Y:S02]  /*46c0*/  LEA.HI.X.SX32 R29, R26, R4, 0x1, P3 ;  /* 0x000000041a1d7211 */ /* 0x000fe400018f0eff */
[----:B0-----:R-:W-:-:S04]  /*46d0*/  LEA R38, P1, R19, R22, 0x1 ;  /* 0x0000001613267211 */ /* 0x001fc800078208ff */
[----:B------:R-:W-:Y:S01]  /*46e0*/  LEA.HI.X.SX32 R39, R19, R4, 0x1, P1 ;  /* 0x0000000413277211 */ /* 0x000fe200008f0eff */
[----:B------:R-:W-:Y:S01]  /*46f0*/  IMAD R19, R21, 0x2, R18 ;  /* 0x0000000215137824 */ /* 0x000fe200078e0212 */
[----:B-1----:R-:W-:-:S03]  /*4700*/  LEA R36, P2, R20, R22, 0x1 ;  /* 0x0000001614247211 */ /* 0x002fc600078408ff */
[----:B------:R0:W-:Y:S01]  /*4710*/  STL.64 [R1+0x5f8], R38 ;  /* 0x0005f82601007387 */ /* 0x0001e20000100a00 */
[----:B------:R-:W-:Y:S02]  /*4720*/  LEA.HI.X.SX32 R37, R20, R4, 0x1, P2 ;  /* 0x0000000414257211 */ /* 0x000fe400010f0eff */
[----:B------:R-:W-:-:S03]  /*4730*/  LEA R20, R21, R19, 0x1 ;  /* 0x0000001315147211 */ /* 0x000fc600078e08ff */
[----:B------:R1:W-:Y:S02]  /*4740*/  STL.64 [R1+0x5f0], R36 ;  /* 0x0005f02401007387 */ /* 0x0003e40000100a00 */
[----:B------:R-:W-:Y:S01]  /*4750*/  IMAD R21, R21, 0x2, R20 ;  /* 0x0000000215157824 */ /* 0x000fe200078e0214 */
[-C--:B0-----:R-:W-:Y:S01]  /*4760*/  LEA R38, P1, R23, R22.reuse, 0x1 ;  /* 0x0000001617267211 */ /* 0x081fe200078208ff */
[----:B------:R0:W-:Y:S03]  /*4770*/  STL.64 [R1+0x5e8], R28 ;  /* 0x0005e81c01007387 */ /* 0x0001e60000100a00 */
[----:B------:R-:W-:Y:S02]  /*4780*/  LEA R26, P4, R21, R22, 0x1 ;  /* 0x00000016151a7211 */ /* 0x000fe400078808ff */
[-C--:B------:R-:W-:Y:S02]  /*4790*/  LEA.HI.X.SX32 R39, R23, R4.reuse, 0x1, P1 ;  /* 0x0000000417277211 */ /* 0x080fe400008f0eff */
[----:B------:R-:W-:-:S02]  /*47a0*/  LEA.HI.X.SX32 R27, R21, R4, 0x1, P4 ;  /* 0x00000004151b7211 */ /* 0x000fc400020f0eff */
[CC--:B-1----:R-:W-:Y:S01]  /*47b0*/  LEA R36, P2, R24.reuse, R22.reuse, 0x1 ;  /* 0x0000001618247211 */ /* 0x0c2fe200078408ff */
[----:B------:R1:W-:Y:S01]  /*47c0*/  STL.64 [R1+0x5e0], R38 ;  /* 0x0005e02601007387 */ /* 0x0003e20000100a00 */
[C---:B0-----:R-:W-:Y:S02]  /*47d0*/  LEA R28, P3, R25.reuse, R22, 0x1 ;  /* 0x00000016191c7211 */ /* 0x041fe400078608ff */
[-C--:B------:R-:W-:Y:S02]  /*47e0*/  LEA.HI.X.SX32 R37, R24, R4.reuse, 0x1, P2 ;  /* 0x0000000418257211 */ /* 0x080fe400010f0eff */
[----:B------:R-:W-:-:S03]  /*47f0*/  LEA.HI.X.SX32 R29, R25, R4, 0x1, P3 ;  /* 0x00000004191d7211 */ /* 0x000fc600018f0eff */
[----:B------:R0:W-:Y:S01]  /*4800*/  STL.64 [R1+0x5d8], R36 ;  /* 0x0005d82401007387 */ /* 0x0001e20000100a00 */
[----:B-1----:R-:W-:-:S03]  /*4810*/  LEA R38, P1, R18, R22, 0x1 ;  /* 0x0000001612267211 */ /* 0x002fc600078208ff */
[----:B------:R1:W-:Y:S01]  /*4820*/  STL.64 [R1+0x5d0], R28 ;  /* 0x0005d01c01007387 */ /* 0x0003e20000100a00 */
[----:B------:R-:W-:-:S05]  /*4830*/  LEA.HI.X.SX32 R39, R18, R4, 0x1, P1 ;  /* 0x0000000412277211 */ /* 0x000fca00008f0eff */
[----:B------:R-:W-:Y:S01]  /*4840*/  STL.64 [R1+0x5c8], R38 ;  /* 0x0005c82601007387 */ /* 0x000fe20000100a00 */
[CC--:B0-----:R-:W-:Y:S02]  /*4850*/  LEA R36, P2, R19.reuse, R22.reuse, 0x1 ;  /* 0x0000001613247211 */ /* 0x0c1fe400078408ff */
[C---:B-1----:R-:W-:Y:S02]  /*4860*/  LEA R28, P3, R20.reuse, R22, 0x1 ;  /* 0x00000016141c7211 */ /* 0x042fe400078608ff */
[-C--:B------:R-:W-:Y:S02]  /*4870*/  LEA.HI.X.SX32 R37, R19, R4.reuse, 0x1, P2 ;  /* 0x0000000413257211 */ /* 0x080fe400010f0eff */
[----:B------:R-:W-:Y:S01]  /*4880*/  LEA.HI.X.SX32 R29, R20, R4, 0x1, P3 ;  /* 0x00000004141d7211 */ /* 0x000fe200018f0eff */
[----:B------:R-:W-:Y:S01]  /*4890*/  IMAD R4, R5, 0x8, R14 ;  /* 0x0000000805047824 */ /* 0x000fe200078e020e */
[-C--:B------:R-:W-:Y:S01]  /*48a0*/  LEA R22, P1, R7, R6.reuse, 0x1 ;  /* 0x0000000607167211 */ /* 0x080fe200078208ff */
[----:B------:R-:W-:Y:S01]  /*48b0*/  STL.64 [R1+0x5c0], R36 ;  /* 0x0005c02401007387 */ /* 0x000fe20000100a00 */
[----:B------:R-:W-:-:S02]  /*48c0*/  LEA R20, P0, R13, R6, 0x1 ;  /* 0x000000060d147211 */ /* 0x000fc400078008ff */
[----:B------:R-:W-:Y:S01]  /*48d0*/  LEA R18, P2, R17, R6, 0x1 ;  /* 0x0000000611127211 */ /* 0x000fe200078408ff */
[----:B------:R-:W-:Y:S01]  /*48e0*/  STL.64 [R1+0x5b8], R28 ;  /* 0x0005b81c01007387 */ /* 0x000fe20000100a00 */
[-C--:B------:R-:W-:Y:S02]  /*48f0*/  LEA.HI.X.SX32 R23, R7, R0.reuse, 0x1, P1 ;  /* 0x0000000007177211 */ /* 0x080fe400008f0eff */
[-C--:B------:R-:W-:Y:S01]  /*4900*/  LEA.HI.X.SX32 R21, R13, R0.reuse, 0x1, P0 ;  /* 0x000000000d157211 */ /* 0x080fe200000f0eff */
[----:B------:R-:W-:Y:S01]  /*4910*/  STL.64 [R1+0x5b0], R26 ;  /* 0x0005b01a01007387 */ /* 0x000fe20000100a00 */
[----:B------:R-:W-:Y:S02]  /*4920*/  LEA.HI.X.SX32 R19, R17, R0, 0x1, P2 ;  /* 0x0000000011137211 */ /* 0x000fe400010f0eff */
[C---:B------:R-:W-:Y:S01]  /*4930*/  LEA R10, R5.reuse, R4, 0x3 ;  /* 0x00000004050a7211 */ /* 0x040fe200078e18ff */
[----:B------:R-:W-:Y:S04]  /*4940*/  STL.64 [R1+0x5a8], R34 ;  /* 0x0005a82201007387 */ /* 0x000fe80000100a00 */
[----:B------:R0:W-:Y:S01]  /*4950*/  STL.64 [R1+0x5a0], R22 ;  /* 0x0005a01601007387 */ /* 0x0001e20000100a00 */
[----:B------:R-:W-:-:S03]  /*4960*/  IMAD R13, R5, 0x8, R10 ;  /* 0x00000008050d7824 */ /* 0x000fc600078e020a */
[----:B------:R1:W-:Y:S01]  /*4970*/  STL.64 [R1+0x598], R20 ;  /* 0x0005981401007387 */ /* 0x0003e20000100a00 */
[----:B------:R-:W-:-:S03]  /*4980*/  IMAD R7, R5, 0x8, R13 ;  /* 0x0000000805077824 */ /* 0x000fc600078e020d */
[----:B------:R2:W-:Y:S01]  /*4990*/  STL.64 [R1+0x590], R18 ;  /* 0x0005901201007387 */ /* 0x0005e20000100a00 */
[-C--:B0-----:R-:W-:Y:S02]  /*49a0*/  LEA R22, P0, R8, R6.reuse, 0x1 ;  /* 0x0000000608167211 */ /* 0x081fe400078008ff */
[----:B-1----:R-:W-:Y:S02]  /*49b0*/  LEA R20, P1, R12, R6, 0x1 ;  /* 0x000000060c147211 */ /* 0x002fe400078208ff */
[----:B------:R-:W-:Y:S02]  /*49c0*/  LEA.HI.X.SX32 R23, R8, R0, 0x1, P0 ;  /* 0x0000000008177211 */ /* 0x000fe400000f0eff */
[----:B--2---:R-:W-:Y:S02]  /*49d0*/  LEA R18, P2, R16, R6, 0x1 ;  /* 0x0000000610127211 */ /* 0x004fe400078408ff */
[-C--:B------:R-:W-:Y:S01]  /*49e0*/  LEA.HI.X.SX32 R21, R12, R0.reuse, 0x1, P1 ;  /* 0x000000000c157211 */ /* 0x080fe200008f0eff */
[----:B------:R0:W-:Y:S01]  /*49f0*/  STL.64 [R1+0x588], R22 ;  /* 0x0005881601007387 */ /* 0x0001e20000100a00 */
[----:B------:R-:W-:-:S02]  /*4a00*/  LEA.HI.X.SX32 R19, R16, R0, 0x1, P2 ;  /* 0x0000000010137211 */ /* 0x000fc400010f0eff */
[C---:B------:R-:W-:Y:S01]  /*4a10*/  LEA R8, R5.reuse, R7, 0x3 ;  /* 0x0000000705087211 */ /* 0x040fe200078e18ff */
[----:B------:R1:W-:Y:S04]  /*4a20*/  STL.64 [R1+0x580], R20 ;  /* 0x0005801401007387 */ /* 0x0003e80000100a00 */
[----:B------:R2:W-:Y:S01]  /*4a30*/  STL.64 [R1+0x578], R18 ;  /* 0x0005781201007387 */ /* 0x0005e20000100a00 */
[----:B------:R-:W-:Y:S01]  /*4a40*/  IMAD R12, R5, 0x8, R8 ;  /* 0x00000008050c7824 */ /* 0x000fe200078e0208 */
[CC--:B0-----:R-:W-:Y:S02]  /*4a50*/  LEA R22, P0, R2.reuse, R6.reuse, 0x1 ;  /* 0x0000000602167211 */ /* 0x0c1fe400078008ff */
[----:B-1----:R-:W-:Y:S02]  /*4a60*/  LEA R20, P1, R9, R6, 0x1 ;  /* 0x0000000609147211 */ /* 0x002fe400078208ff */
[----:B------:R-:W-:Y:S01]  /*4a70*/  LEA.HI.X.SX32 R23, R2, R0, 0x1, P0 ;  /* 0x0000000002177211 */ /* 0x000fe200000f0eff */
[----:B------:R-:W-:Y:S01]  /*4a80*/  IMAD R2, R5, 0x8, R12 ;  /* 0x0000000805027824 */ /* 0x000fe200078e020c */
[----:B--2---:R-:W-:-:S02]  /*4a90*/  LEA R18, P2, R15, R6, 0x1 ;  /* 0x000000060f127211 */ /* 0x004fc400078408ff */
[-C--:B------:R-:W-:Y:S01]  /*4aa0*/  LEA.HI.X.SX32 R21, R9, R0.reuse, 0x1, P1 ;  /* 0x0000000009157211 */ /* 0x080fe200008f0eff */
[----:B------:R-:W-:Y:S01]  /*4ab0*/  STL.64 [R1+0x570], R22 ;  /* 0x0005701601007387 */ /* 0x000fe20000100a00 */
[----:B------:R-:W-:Y:S02]  /*4ac0*/  LEA.HI.X.SX32 R19, R15, R0, 0x1, P2 ;  /* 0x000000000f137211 */ /* 0x000fe400010f0eff */
[C---:B------:R-:W-:Y:S01]  /*4ad0*/  LEA R16, P2, R14.reuse, R6, 0x1 ;  /* 0x000000060e107211 */ /* 0x040fe200078408ff */
[----:B------:R0:W-:Y:S01]  /*4ae0*/  STL.64 [R1+0x568], R20 ;  /* 0x0005681401007387 */ /* 0x0001e20000100a00 */
[----:B------:R-:W-:Y:S02]  /*4af0*/  LEA R9, R5, R2, 0x3 ;  /* 0x0000000205097211 */ /* 0x000fe400078e18ff */
[----:B------:R-:W-:Y:S01]  /*4b00*/  LEA.HI.X.SX32 R17, R14, R0, 0x1, P2 ;  /* 0x000000000e117211 */ /* 0x000fe200010f0eff */
[----:B------:R1:W-:Y:S01]  /*4b10*/  STL.64 [R1+0x560], R18 ;  /* 0x0005601201007387 */ /* 0x0003e20000100a00 */
[----:B0-----:R-:W-:-:S02]  /*4b20*/  LEA R20, P0, R3, R6, 0x1 ;  /* 0x0000000603147211 */ /* 0x001fc400078008ff */
[----:B-1----:R-:W-:Y:S02]  /*4b30*/  LEA R18, P1, R11, R6, 0x1 ;  /* 0x000000060b127211 */ /* 0x002fe400078208ff */
[-C--:B------:R-:W-:Y:S02]  /*4b40*/  LEA.HI.X.SX32 R21, R3, R0.reuse, 0x1, P0 ;  /* 0x0000000003157211 */ /* 0x080fe400000f0eff */
[----:B------:R-:W-:Y:S01]  /*4b50*/  LEA.HI.X.SX32 R19, R11, R0, 0x1, P1 ;  /* 0x000000000b137211 */ /* 0x000fe200008f0eff */
[C---:B------:R-:W-:Y:S02]  /*4b60*/  IMAD R11, R5.reuse, 0x8, R9 ;  /* 0x00000008050b7824 */ /* 0x040fe400078e0209 */
[----:B------:R0:W-:Y:S02]  /*4b70*/  STL.64 [R1+0x558], R20 ;  /* 0x0005581401007387 */ /* 0x0001e40000100a00 */
[----:B------:R-:W-:Y:S02]  /*4b80*/  IMAD R3, R5, 0x8, R11 ;  /* 0x0000000805037824 */ /* 0x000fe400078e020b */
[----:B------:R1:W-:Y:S04]  /*4b90*/  STL.64 [R1+0x550], R18 ;  /* 0x0005501201007387 */ /* 0x0003e80000100a00 */
[----:B------:R2:W-:Y:S01]  /*4ba0*/  STL.64 [R1+0x548], R16 ;  /* 0x0005481001007387 */ /* 0x0005e20000100a00 */
[----:B0-----:R-:W-:-:S02]  /*4bb0*/  LEA R20, P0, R4, R6, 0x1 ;  /* 0x0000000604147211 */ /* 0x001fc400078008ff */
[----:B-1----:R-:W-:Y:S02]  /*4bc0*/  LEA R18, P1, R10, R6, 0x1 ;  /* 0x000000060a127211 */ /* 0x002fe400078208ff */
[----:B------:R-:W-:Y:S02]  /*4bd0*/  LEA.HI.X.SX32 R21, R4, R0, 0x1, P0 ;  /* 0x0000000004157211 */ /* 0x000fe400000f0eff */
[C---:B--2---:R-:W-:Y:S02]  /*4be0*/  LEA R16, P2, R13.reuse, R6, 0x1 ;  /* 0x000000060d107211 */ /* 0x044fe400078408ff */
[-C--:B------:R-:W-:Y:S01]  /*4bf0*/  LEA.HI.X.SX32 R19, R10, R0.reuse, 0x1, P1 ;  /* 0x000000000a137211 */ /* 0x080fe200008f0eff */
[----:B------:R-:W-:Y:S01]  /*4c00*/  STL.64 [R1+0x540], R20 ;  /* 0x0005401401007387 */ /* 0x000fe20000100a00 */
[----:B------:R-:W-:Y:S02]  /*4c10*/  LEA.HI.X.SX32 R17, R13, R0, 0x1, P2 ;  /* 0x000000000d117211 */ /* 0x000fe400010f0eff */
[----:B------:R-:W-:Y:S01]  /*4c20*/  LEA R4, R5, R3, 0x3 ;  /* 0x0000000305047211 */ /* 0x000fe200078e18ff */
[----:B------:R0:W-:Y:S01]  /*4c30*/  STL.64 [R1+0x538], R18 ;  /* 0x0005381201007387 */ /* 0x0001e20000100a00 */
[----:B------:R-:W-:-:S03]  /*4c40*/  LEA R14, P2, R12, R6, 0x1 ;  /* 0x000000060c0e7211 */ /* 0x000fc600078408ff */
[----:B------:R1:W-:Y:S01]  /*4c50*/  STL.64 [R1+0x530], R16 ;  /* 0x0005301001007387 */ /* 0x0003e20000100a00 */
[----:B------:R-:W-:Y:S01]  /*4c60*/  LEA.HI.X.SX32 R15, R12, R0, 0x1, P2 ;  /* 0x000000000c0f7211 */ /* 0x000fe200010f0eff */
[----:B------:R-:W-:Y:S01]  /*4c70*/  IMAD R10, R5, 0x8, R4 ;  /* 0x00000008050a7824 */ /* 0x000fe200078e0204 */
[CC--:B0-----:R-:W-:Y:S02]  /*4c80*/  LEA R18, P0, R7.reuse, R6.reuse, 0x1 ;  /* 0x0000000607127211 */ /* 0x0c1fe400078008ff */
[C---:B-1----:R-:W-:Y:S02]  /*4c90*/  LEA R16, P1, R8.reuse, R6, 0x1 ;  /* 0x0000000608107211 */ /* 0x042fe400078208ff */
[-C--:B------:R-:W-:Y:S01]  /*4ca0*/  LEA.HI.X.SX32 R19, R7, R0.reuse, 0x1, P0 ;  /* 0x0000000007137211 */ /* 0x080fe200000f0eff */
[----:B------:R-:W-:Y:S01]  /*4cb0*/  IMAD R7, R5, 0x8, R10 ;  /* 0x0000000805077824 */ /* 0x000fe200078e020a */
[----:B------:R-:W-:-:S03]  /*4cc0*/  LEA.HI.X.SX32 R17, R8, R0, 0x1, P1 ;  /* 0x0000000008117211 */ /* 0x000fc600008f0eff */
[----:B------:R0:W-:Y:S01]  /*4cd0*/  STL.64 [R1+0x528], R18 ;  /* 0x0005281201007387 */ /* 0x0001e20000100a00 */
[----:B------:R-:W-:-:S03]  /*4ce0*/  LEA R8, R5, R7, 0x3 ;  /* 0x0000000705087211 */ /* 0x000fc600078e18ff */
[----:B------:R1:W-:Y:S04]  /*4cf0*/  STL.64 [R1+0x520], R16 ;  /* 0x0005201001007387 */ /* 0x0003e80000100a00 */
[----:B------:R2:W-:Y:S01]  /*4d00*/  STL.64 [R1+0x518], R14 ;  /* 0x0005180e01007387 */ /* 0x0005e20000100a00 */
[CC--:B0-----:R-:W-:Y:S02]  /*4d10*/  LEA R18, P0, R2.reuse, R6.reuse, 0x1 ;  /* 0x0000000602127211 */ /* 0x0c1fe400078008ff */
[----:B-1----:R-:W-:Y:S02]  /*4d20*/  LEA R16, P1, R9, R6, 0x1 ;  /* 0x0000000609107211 */ /* 0x002fe400078208ff */
[----:B------:R-:W-:Y:S02]  /*4d30*/  LEA.HI.X.SX32 R19, R2, R0, 0x1, P0 ;  /* 0x0000000002137211 */ /* 0x000fe400000f0eff */
[----:B--2---:R-:W-:-:S02]  /*4d40*/  LEA R14, P2, R11, R6, 0x1 ;  /* 0x000000060b0e7211 */ /* 0x004fc400078408ff */
[-C--:B------:R-:W-:Y:S01]  /*4d50*/  LEA.HI.X.SX32 R17, R9, R0.reuse, 0x1, P1 ;  /* 0x0000000009117211 */ /* 0x080fe200008f0eff */
[----:B------:R-:W-:Y:S01]  /*4d60*/  STL.64 [R1+0x510], R18 ;  /* 0x0005101201007387 */ /* 0x000fe20000100a00 */
[----:B------:R-:W-:Y:S01]  /*4d70*/  LEA.HI.X.SX32 R15, R11, R0, 0x1, P2 ;  /* 0x000000000b0f7211 */ /* 0x000fe200010f0eff */
[C---:B------:R-:W-:Y:S01]  /*4d80*/  IMAD R9, R5.reuse, 0x8, R8 ;  /* 0x0000000805097824 */ /* 0x040fe200078e0208 */
[C---:B------:R-:W-:Y:S01]  /*4d90*/  LEA R12, P2, R10.reuse, R6, 0x1 ;  /* 0x000000060a0c7211 */ /* 0x040fe200078408ff */
[----:B------:R0:W-:Y:S02]  /*4da0*/  STL.64 [R1+0x508], R16 ;  /* 0x0005081001007387 */ /* 0x0001e40000100a00 */
[----:B------:R-:W-:Y:S01]  /*4db0*/  IMAD R2, R5, 0x8, R9 ;  /* 0x0000000805027824 */ /* 0x000fe200078e0209 */
[----:B------:R-:W-:Y:S01]  /*4dc0*/  LEA.HI.X.SX32 R13, R10, R0, 0x1, P2 ;  /* 0x000000000a0d7211 */ /* 0x000fe200010f0eff */
[----:B------:R1:W-:Y:S01]  /*4dd0*/  STL.64 [R1+0x500], R14 ;  /* 0x0005000e01007387 */ /* 0x0003e20000100a00 */
[----:B0-----:R-:W-:-:S02]  /*4de0*/  LEA R16, P0, R3, R6, 0x1 ;  /* 0x0000000603107211 */ /* 0x001fc400078008ff */
[C---:B-1----:R-:W-:Y:S02]  /*4df0*/  LEA R14, P1, R4.reuse, R6, 0x1 ;  /* 0x00000006040e7211 */ /* 0x042fe400078208ff */
[-C--:B------:R-:W-:Y:S02]  /*4e00*/  LEA.HI.X.SX32 R17, R3, R0.reuse, 0x1, P0 ;  /* 0x0000000003117211 */ /* 0x080fe400000f0eff */
[----:B------:R-:W-:Y:S02]  /*4e10*/  LEA.HI.X.SX32 R15, R4, R0, 0x1, P1 ;  /* 0x00000000040f7211 */ /* 0x000fe400008f0eff */
[C---:B------:R-:W-:Y:S01]  /*4e20*/  LEA R3, R5.reuse, R2, 0x3 ;  /* 0x0000000205037211 */ /* 0x040fe200078e18ff */
[----:B------:R0:W-:Y:S04]  /*4e30*/  STL.64 [R1+0x4f8], R16 ;  /* 0x0004f81001007387 */ /* 0x0001e80000100a00 */
[----:B------:R1:W-:Y:S01]  /*4e40*/  STL.64 [R1+0x4f0], R14 ;  /* 0x0004f00e01007387 */ /* 0x0003e20000100a00 */
[----:B------:R-:W-:-:S03]  /*4e50*/  IMAD R4, R5, 0x8, R3 ;  /* 0x0000000805047824 */ /* 0x000fc600078e0203 */
[----:B------:R2:W-:Y:S01]  /*4e60*/  STL.64 [R1+0x4e8], R12 ;  /* 0x0004e80c01007387 */ /* 0x0005e20000100a00 */
[----:B------:R-:W-:Y:S01]  /*4e70*/  IMAD R5, R5, 0x8, R4 ;  /* 0x0000000805057824 */ /* 0x000fe200078e0204 */
[----:B0-----:R-:W-:-:S04]  /*4e80*/  LEA R16, P0, R7, R6, 0x1 ;  /* 0x0000000607107211 */ /* 0x001fc800078008ff */
[-C--:B------:R-:W-:Y:S02]  /*4e90*/  LEA R10, P3, R5, R6.reuse, 0x1 ;  /* 0x00000006050a7211 */ /* 0x080fe400078608ff */
[C---:B-1----:R-:W-:Y:S02]  /*4ea0*/  LEA R14, P1, R8.reuse, R6, 0x1 ;  /* 0x00000006080e7211 */ /* 0x042fe400078208ff */
[----:B------:R-:W-:Y:S02]  /*4eb0*/  LEA.HI.X.SX32 R17, R7, R0, 0x1, P0 ;  /* 0x0000000007117211 */ /* 0x000fe400000f0eff */
[C---:B--2---:R-:W-:Y:S02]  /*4ec0*/  LEA R12, P2, R9.reuse, R6, 0x1 ;  /* 0x00000006090c7211 */ /* 0x044fe400078408ff */
[-C--:B------:R-:W-:Y:S01]  /*4ed0*/  LEA.HI.X.SX32 R15, R8, R0.reuse, 0x1, P1 ;  /* 0x00000000080f7211 */ /* 0x080fe200008f0eff */
[----:B------:R0:W-:Y:S01]  /*4ee0*/  STL.64 [R1+0x4e0], R16 ;  /* 0x0004e01001007387 */ /* 0x0001e20000100a00 */
[----:B------:R-:W-:-:S02]  /*4ef0*/  LEA.HI.X.SX32 R13, R9, R0, 0x1, P2 ;  /* 0x00000000090d7211 */ /* 0x000fc400010f0eff */
[----:B------:R-:W-:Y:S01]  /*4f00*/  LEA.HI.X.SX32 R11, R5, R0, 0x1, P3 ;  /* 0x00000000050b7211 */ /* 0x000fe200018f0eff */
[----:B------:R1:W-:Y:S04]  /*4f10*/  STL.64 [R1+0x4d8], R14 ;  /* 0x0004d80e01007387 */ /* 0x0003e80000100a00 */
[----:B------:R2:W-:Y:S01]  /*4f20*/  STL.64 [R1+0x4d0], R12 ;  /* 0x0004d00c01007387 */ /* 0x0005e20000100a00 */
[CC--:B0-----:R-:W-:Y:S02]  /*4f30*/  LEA R16, P0, R2.reuse, R6.reuse, 0x1 ;  /* 0x0000000602107211 */ /* 0x0c1fe400078008ff */
[----:B-1----:R-:W-:Y:S02]  /*4f40*/  LEA R14, P1, R3, R6, 0x1 ;  /* 0x00000006030e7211 */ /* 0x002fe400078208ff */
[----:B------:R-:W-:-:S02]  /*4f50*/  LEA.HI.X.SX32 R17, R2, R0, 0x1, P0 ;  /* 0x0000000002117211 */ /* 0x000fc400000f0eff */
[C---:B--2---:R-:W-:Y:S02]  /*4f60*/  LEA R12, P2, R4.reuse, R6, 0x1 ;  /* 0x00000006040c7211 */ /* 0x044fe400078408ff */
[-C--:B------:R-:W-:Y:S01]  /*4f70*/  LEA.HI.X.SX32 R15, R3, R0.reuse, 0x1, P1 ;  /* 0x00000000030f7211 */ /* 0x080fe200008f0eff */
[----:B------:R-:W-:Y:S01]  /*4f80*/  STL.64 [R1+0x4c8], R16 ;  /* 0x0004c81001007387 */ /* 0x000fe20000100a00 */
[----:B------:R-:W-:Y:S01]  /*4f90*/  LEA.HI.X.SX32 R13, R4, R0, 0x1, P2 ;  /* 0x00000000040d7211 */ /* 0x000fe200010f0eff */
[----:B------:R-:W-:Y:S01]  /*4fa0*/  IMAD.MOV.U32 R0, RZ, RZ, -0x800000 ;  /* 0xff800000ff007424 */ /* 0x000fe200078e00ff */
[----:B------:R-:W-:Y:S01]  /*4fb0*/  MOV R2, 0x3f800000 ;  /* 0x3f80000000027802 */ /* 0x000fe20000000f00 */
[----:B------:R-:W-:Y:S04]  /*4fc0*/  STL.64 [R1+0x4c0], R14 ;  /* 0x0004c00e01007387 */ /* 0x000fe80000100a00 */
[----:B------:R-:W-:Y:S04]  /*4fd0*/  STL.64 [R1+0x4b8], R12 ;  /* 0x0004b80c01007387 */ /* 0x000fe80000100a00 */
[----:B------:R-:W-:Y:S04]  /*4fe0*/  STL.64 [R1+0x4b0], R10 ;  /* 0x0004b00a01007387 */ /* 0x000fe80000100a00 */
[----:B------:R0:W-:Y:S04]  /*4ff0*/  STL [R1+0x4a8], R2 ;  /* 0x0004a80201007387 */ /* 0x0001e80000100800 */
[----:B------:R-:W-:Y:S04]  /*5000*/  STL [R1+0x304], RZ ;  /* 0x000304ff01007387 */ /* 0x000fe80000100800 */
[----:B------:R1:W-:Y:S01]  /*5010*/  STL [R1+0x80], R0 ;  /* 0x0000800001007387 */ /* 0x0003e20000100800 */
[----:B0-----:R-:W-:-:S03]  /*5020*/  IMAD.MOV.U32 R2, RZ, RZ, -0x800000 ;  /* 0xff800000ff027424 */ /* 0x001fc600078e00ff */
[----:B------:R-:W-:Y:S04]  /*5030*/  STL [R1+0x300], RZ ;  /* 0x000300ff01007387 */ /* 0x000fe80000100800 */
[----:B------:R0:W-:Y:S01]  /*5040*/  STL [R1+0x84], R2 ;  /* 0x0000840201007387 */ /* 0x0001e20000100800 */
[----:B-1----:R-:W-:-:S03]  /*5050*/  MOV R0, 0x3f800000 ;  /* 0x3f80000000007802 */ /* 0x002fc60000000f00 */
[----:B------:R-:W-:Y:S04]  /*5060*/  STL [R1+0x4a0], RZ ;  /* 0x0004a0ff01007387 */ /* 0x000fe80000100800 */
[----:B------:R1:W-:Y:S01]  /*5070*/  STL [R1+0x4ac], R0 ;  /* 0x0004ac0001007387 */ /* 0x0003e20000100800 */
[----:B0-----:R-:W-:-:S03]  /*5080*/  LOP3.LUT R2, R30, 0x30, R32, 0x78, !PT ;  /* 0x000000301e027812 */ /* 0x001fc600078e7820 */
[----:B------:R0:W-:Y:S01]  /*5090*/  STL [R1+0x2e0], RZ ;  /* 0x0002e0ff01007387 */ /* 0x0001e20000100800 */
[----:B------:R-:W-:-:S03]  /*50a0*/  LOP3.LUT R4, R2, 0x40, RZ, 0x3c, !PT ;  /* 0x0000004002047812 */ /* 0x000fc600078e3cff */
[----:B------:R0:W-:Y:S01]  /*50b0*/  STL [R1+0x2e4], RZ ;  /* 0x0002e4ff01007387 */ /* 0x0001e20000100800 */
[----:B-1----:R-:W-:-:S03]  /*50c0*/  IMAD R0, R31, 0x90, RZ ;  /* 0x000000901f007824 */ /* 0x002fc600078e02ff */
[----:B------:R0:W-:Y:S02]  /*50d0*/  STL [R1+0x2e8], RZ ;  /* 0x0002e8ff01007387 */ /* 0x0001e40000100800 */
[----:B------:R-:W-:Y:S02]  /*50e0*/  LOP3.LUT R0, R0, 0x30, R32, 0x78, !PT ;  /* 0x0000003000007812 */ /* 0x000fe400078e7820 */
[----:B------:R0:W-:Y:S02]  /*50f0*/  STL [R1+0x2ec], RZ ;  /* 0x0002ecff01007387 */ /* 0x0001e40000100800 */
[----:B------:R-:W-:Y:S02]  /*5100*/  LOP3.LUT R3, R0, 0x40, RZ, 0x3c, !PT ;  /* 0x0000004000037812 */ /* 0x000fe400078e3cff */
        /* <DEDUP_REMOVED lines=123> */
[----:B------:R0:W-:Y:S02]  /*58c0*/  STL [R1+0x3bc], RZ ;  /* 0x0003bcff01007387 */ /* 0x0001e40000100800 */
.L_x_2:
[----:B------:R-:W2:Y:S04]  /*58d0*/  LDL.64 R4, [R1+0x6a0] ;  /* 0x0006a00001047983 */ /* 0x000ea80000100a00 */
[----:B------:R-:W2:Y:S04]  /*58e0*/  LDL R40, [R1+0x304] ;  /* 0x0003040001287983 */ /* 0x000ea80000100800 */
[----:B------:R-:W3:Y:S04]  /*58f0*/  LDL.64 R6, [R1+0x6a8] ;  /* 0x0006a80001067983 */ /* 0x000ee80000100a00 */
[----:B0-----:R-:W4:Y:S04]  /*5900*/  LDL.64 R14, [R1+0x698] ;  /* 0x00069800010e7983 */ /* 0x001f280000100a00 */
[----:B------:R-:W4:Y:S04]  /*5910*/  LDL.64 R22, [R1+0x688] ;  /* 0x0006880001167983 */ /* 0x000f280000100a00 */
[----:B------:R-:W4:Y:S04]  /*5920*/  LDL.64 R16, [R1+0x678] ;  /* 0x0006780001107983 */ /* 0x000f280000100a00 */
[----:B------:R-:W4:Y:S04]  /*5930*/  LDL.64 R12, [R1+0x690] ;  /* 0x00069000010c7983 */ /* 0x000f280000100a00 */
[----:B------:R-:W4:Y:S04]  /*5940*/  LDL.64 R30, [R1+0x668] ;  /* 0x00066800011e7983 */ /* 0x000f280000100a00 */
[----:B------:R-:W4:Y:S04]  /*5950*/  LDL.64 R28, [R1+0x658] ;  /* 0x00065800011c7983 */ /* 0x000f280000100a00 */
[----:B------:R-:W4:Y:S04]  /*5960*/  LDL.64 R8, [R1+0x680] ;  /* 0x0006800001087983 */ /* 0x000f280000100a00 */
[----:B------:R-:W4:Y:S04]  /*5970*/  LDL.64 R44, [R1+0x670] ;  /* 0x00067000012c7983 */ /* 0x000f280000100a00 */
[----:B------:R-:W4:Y:S04]  /*5980*/  LDL.64 R20, [R1+0x660] ;  /* 0x0006600001147983 */ /* 0x000f280000100a00 */
[----:B-----5:R1:W-:Y:S04]  /*5990*/  STL [R1+0xa68], R0 ;  /* 0x000a680001007387 */ /* 0x0203e80000100800 */
        /* <DEDUP_REMOVED lines=14> */
[----:B------:R-:W4:Y:S01]  /*5a80*/  LDL R60, [R1+0x318] ;  /* 0x00031800013c7983 */ /* 0x000f220000100800 */
[----:B--2---:R-:W-:-:S04]  /*5a90*/  IMAD.WIDE R4, R40, 0x2, R4 ;  /* 0x0000000228047825 */ /* 0x004fc800078e0204 */
[C---:B---3--:R-:W-:Y:S01]  /*5aa0*/  IMAD.WIDE R6, R40.reuse, 0x2, R6 ;  /* 0x0000000228067825 */ /* 0x048fe200078e0206 */
[----:B------:R2:W3:Y:S03]  /*5ab0*/  LDG.E.U16 R11, [R4.64] ;  /* 0x00000004040b7981 */ /* 0x0004e6000c1e1500 */
[C---:B----4-:R-:W-:Y:S01]  /*5ac0*/  IMAD.WIDE R14, R40.reuse, 0x2, R14 ;  /* 0x00000002280e7825 */ /* 0x050fe200078e020e */
[----:B------:R4:W3:Y:S05]  /*5ad0*/  LDG.E.U16 R3, [R6.64] ;  /* 0x0000000406037981 */ /* 0x0008ea000c1e1500 */
[----:B------:R0:W3:Y:S01]  /*5ae0*/  LDG.E.U16 R15, [R14.64] ;  /* 0x000000040e0f7981 */ /* 0x0000e2000c1e1500 */
[----:B--2---:R-:W-:-:S03]  /*5af0*/  IMAD.WIDE R4, R40, 0x2, R22 ;  /* 0x0000000228047825 */ /* 0x004fc600078e0216 */
[----:B------:R-:W2:Y:S01]  /*5b00*/  LDL.64 R22, [R1+0x628] ;  /* 0x0006280001167983 */ /* 0x000ea20000100a00 */
[----:B----4-:R-:W-:-:S03]  /*5b10*/  IMAD.WIDE R6, R40, 0x2, R16 ;  /* 0x0000000228067825 */ /* 0x010fc600078e0210 */
[----:B------:R4:W3:Y:S01]  /*5b20*/  LDG.E.U16 R5, [R4.64] ;  /* 0x0000000404057981 */ /* 0x0008e2000c1e1500 */
[----:B------:R-:W-:-:S03]  /*5b30*/  IMAD.WIDE R12, R40, 0x2, R12 ;  /* 0x00000002280c7825 */ /* 0x000fc600078e020c */
[----:B0-----:R0:W3:Y:S04]  /*5b40*/  LDG.E.U16 R14, [R6.64] ;  /* 0x00000004060e7981 */ /* 0x0010e8000c1e1500 */
[----:B------:R1:W3:Y:S01]  /*5b50*/  LDG.E.U16 R10, [R12.64] ;  /* 0x000000040c0a7981 */ /* 0x0002e2000c1e1500 */
[----:B0-----:R-:W-:-:S03]  /*5b60*/  IMAD.WIDE R6, R40, 0x2, R30 ;  /* 0x0000000228067825 */ /* 0x001fc600078e021e */
[----:B------:R-:W3:Y:S01]  /*5b70*/  LDL.64 R30, [R1+0x5e8] ;  /* 0x0005e800011e7983 */ /* 0x000ee20000100a00 */
[----:B-1----:R-:W-:-:S03]  /*5b80*/  IMAD.WIDE R12, R40, 0x2, R28 ;  /* 0x00000002280c7825 */ /* 0x002fc600078e021c */
[----:B------:R-:W3:Y:S01]  /*5b90*/  LDL.64 R28, [R1+0x5c8] ;  /* 0x0005c800011c7983 */ /* 0x000ee20000100a00 */
[----:B------:R-:W-:-:S03]  /*5ba0*/  IMAD.WIDE R8, R40, 0x2, R8 ;  /* 0x0000000228087825 */ /* 0x000fc600078e0208 */
[----:B------:R0:W3:Y:S04]  /*5bb0*/  LDG.E.U16 R6, [R6.64] ;  /* 0x0000000406067981 */ /* 0x0000e8000c1e1500 */
[----:B------:R1:W3:Y:S01]  /*5bc0*/  LDG.E.U16 R16, [R8.64] ;  /* 0x0000000408107981 */ /* 0x0002e2000c1e1500 */
[----:B------:R-:W-:-:S03]  /*5bd0*/  IMAD.WIDE R18, R40, 0x2, R18 ;  /* 0x0000000228127825 */ /* 0x000fc600078e0212 */
[----:B------:R0:W3:Y:S01]  /*5be0*/  LDG.E.U16 R13, [R12.64] ;  /* 0x000000040c0d7981 */ /* 0x0000e2000c1e1500 */
[----:B------:R-:W-:-:S04]  /*5bf0*/  IMAD.WIDE R20, R40, 0x2, R20 ;  /* 0x0000000228147825 */ /* 0x000fc800078e0214 */
[C---:B-1----:R-:W-:Y:S01]  /*5c00*/  IMAD.WIDE R8, R40.reuse, 0x2, R44 ;  /* 0x0000000228087825 */ /* 0x042fe200078e022c */
[----:B------:R1:W3:Y:S04]  /*5c10*/  LDG.E.U16 R17, [R20.64] ;  /* 0x0000000414117981 */ /* 0x0002e8000c1e1500 */
[----:B------:R-:W3:Y:S04]  /*5c20*/  LDL.64 R44, [R1+0x5b0] ;  /* 0x0005b000012c7983 */ /* 0x000ee80000100a00 */
[----:B------:R0:W3:Y:S01]  /*5c30*/  LDG.E.U16 R9, [R8.64] ;  /* 0x0000000408097981 */ /* 0x0000e2000c1e1500 */
[----:B-1----:R-:W-:-:S03]  /*5c40*/  IMAD.WIDE R20, R40, 0x2, R38 ;  /* 0x0000000228147825 */ /* 0x002fc600078e0226 */
[----:B------:R-:W3:Y:S04]  /*5c50*/  LDL.64 R38, [R1+0x5c0] ;  /* 0x0005c00001267983 */ /* 0x000ee80000100a00 */
[----:B0-----:R0:W3:Y:S02]  /*5c60*/  LDG.E.U16 R8, [R18.64] ;  /* 0x0000000412087981 */ /* 0x0010e4000c1e1500 */
[C---:B0-----:R-:W-:Y:S02]  /*5c70*/  IMAD.WIDE R18, R40.reuse, 0x2, R42 ;  /* 0x0000000228127825 */ /* 0x041fe400078e022a */
[----:B------:R-:W3:Y:S04]  /*5c80*/  LDL.64 R42, [R1+0x5d0] ;  /* 0x0005d000012a7983 */ /* 0x000ee80000100a00 */
[----:B------:R0:W3:Y:S04]  /*5c90*/  LDG.E.U16 R19, [R18.64] ;  /* 0x0000000412137981 */ /* 0x0000e8000c1e1500 */
[----:B0-----:R0:W3:Y:S02]  /*5ca0*/  LDG.E.U16 R18, [R20.64] ;  /* 0x0000000414127981 */ /* 0x0010e4000c1e1500 */
[----:B0-----:R-:W-:-:S02]  /*5cb0*/  IMAD.WIDE R20, R40, 0x2, R36 ;  /* 0x0000000228147825 */ /* 0x001fc400078e0224 */
[----:B------:R-:W3:Y:S02]  /*5cc0*/  LDL.64 R36, [R1+0x5b8] ;  /* 0x0005b80001247983 */ /* 0x000ee40000100a00 */
[----:B------:R-:W-:-:S04]  /*5cd0*/  IMAD.WIDE R26, R40, 0x2, R26 ;  /* 0x00000002281a7825 */ /* 0x000fc800078e021a */
[C---:B------:R-:W-:Y:S01]  /*5ce0*/  IMAD.WIDE R24, R40.reuse, 0x2, R24 ;  /* 0x0000000228187825 */ /* 0x040fe200078e0218 */
[----:B------:R3:W3:Y:S04]  /*5cf0*/  LDG.E.U16 R7, [R26.64] ;  /* 0x000000041a077981 */ /* 0x0006e8000c1e1500 */
[----:B------:R0:W3:Y:S02]  /*5d00*/  LDG.E.U16 R12, [R24.64] ;  /* 0x00000004180c7981 */ /* 0x0000e4000c1e1500 */
[----:B0-----:R-:W-:-:S05]  /*5d10*/  IMAD.WIDE R24, R40, 0x2, R32 ;  /* 0x0000000228187825 */ /* 0x001fca00078e0220 */
[----:B------:R0:W3:Y:S02]  /*5d20*/  LDG.E.U16 R32, [R24.64] ;  /* 0x0000000418207981 */ /* 0x0000e4000c1e1500 */
[----:B0-----:R-:W-:-:S04]  /*5d30*/  IMAD.WIDE R24, R40, 0x2, R52 ;  /* 0x0000000228187825 */ /* 0x001fc800078e0234 */
[----:B--2---:R-:W-:-:S05]  /*5d40*/  IMAD.WIDE R22, R40, 0x2, R22 ;  /* 0x0000000228167825 */ /* 0x004fca00078e0216 */
[----:B----4-:R0:W2:Y:S02]  /*5d50*/  LDG.E.U16 R4, [R22.64] ;  /* 0x0000000416047981 */ /* 0x0100a4000c1e1500 */
[----:B0-----:R-:W-:-:S04]  /*5d60*/  IMAD.WIDE R22, R40, 0x2, R34 ;  /* 0x0000000228167825 */ /* 0x001fc800078e0222 */
[C---:B---3--:R-:W-:Y:S02]  /*5d70*/  IMAD.WIDE R26, R40.reuse, 0x2, R30 ;  /* 0x00000002281a7825 */ /* 0x048fe400078e021e */
[----:B------:R0:W3:Y:S02]  /*5d80*/  LDG.E.U16 R31, [R22.64] ;  /* 0x00000004161f7981 */ /* 0x0000e4000c1e1500 */
[C---:B------:R-:W-:Y:S02]  /*5d90*/  IMAD.WIDE R28, R40.reuse, 0x2, R28 ;  /* 0x00000002281c7825 */ /* 0x040fe400078e021c */
[----:B------:R1:W4:Y:S04]  /*5da0*/  LDG.E.U16 R33, [R26.64] ;  /* 0x000000041a217981 */ /* 0x000328000c1e1500 */
[----:B------:R1:W4:Y:S01]  /*5db0*/  LDG.E.U16 R34, [R28.64] ;  /* 0x000000041c227981 */ /* 0x000322000c1e1500 */
[----:B0-----:R-:W-:-:S03]  /*5dc0*/  IMAD.WIDE R22, R40, 0x2, R54 ;  /* 0x0000000228167825 */ /* 0x001fc600078e0236 */
[----:B------:R0:W4:Y:S02]  /*5dd0*/  LDG.E.U16 R30, [R20.64] ;  /* 0x00000004141e7981 */ /* 0x000124000c1e1500 */
[----:B0-----:R-:W-:-:S05]  /*5de0*/  IMAD.WIDE R20, R40, 0x2, R56 ;  /* 0x0000000228147825 */ /* 0x001fca00078e0238 */
[----:B------:R0:W4:Y:S01]  /*5df0*/  LDG.E.U16 R35, [R20.64] ;  /* 0x0000000414237981 */ /* 0x000122000c1e1500 */
[----:B-1----:R-:W-:-:S05]  /*5e00*/  IMAD.WIDE R26, R40, 0x2, R38 ;  /* 0x00000002281a7825 */ /* 0x002fca00078e0226 */
[----:B------:R1:W4:Y:S01]  /*5e10*/  LDG.E.U16 R38, [R26.64] ;  /* 0x000000041a267981 */ /* 0x000322000c1e1500 */
[----:B0-----:R-:W-:-:S06]  /*5e20*/  IMAD.WIDE R20, R40, 0x2, R50 ;  /* 0x0000000228147825 */ /* 0x001fcc00078e0232 */
[----:B------:R0:W4:Y:S01]  /*5e30*/  LDG.E.U16 R20, [R20.64] ;  /* 0x0000000414147981 */ /* 0x000122000c1e1500 */
[----:B-1----:R-:W-:-:S04]  /*5e40*/  IMAD.WIDE R26, R40, 0x2, R42 ;  /* 0x00000002281a7825 */ /* 0x002fc800078e022a */
[C---:B------:R-:W-:Y:S02]  /*5e50*/  IMAD.WIDE R28, R40.reuse, 0x2, R36 ;  /* 0x00000002281c7825 */ /* 0x040fe400078e0224 */
[----:B------:R1:W4:Y:S04]  /*5e60*/  LDG.E.U16 R36, [R22.64] ;  /* 0x0000000416247981 */ /* 0x000328000c1e1500 */
[----:B------:R0:W4:Y:S04]  /*5e70*/  LDG.E.U16 R37, [R24.64] ;  /* 0x0000000418257981 */ /* 0x000128000c1e1500 */
[----:B------:R0:W4:Y:S01]  /*5e80*/  LDG.E.U16 R39, [R28.64] ;  /* 0x000000041c277981 */ /* 0x000122000c1e1500 */
[----:B-1----:R-:W-:-:S04]  /*5e90*/  IMAD.WIDE R22, R40, 0x2, R48 ;  /* 0x0000000228167825 */ /* 0x002fc800078e0230 */
[C---:B0-----:R-:W-:Y:S02]  /*5ea0*/  IMAD.WIDE R24, R40.reuse, 0x2, R46 ;  /* 0x0000000228187825 */ /* 0x041fe400078e022e */
[----:B------:R0:W4:Y:S02]  /*5eb0*/  LDG.E.U16 R22, [R22.64] ;  /* 0x0000000416167981 */ /* 0x000124000c1e1500 */
[----:B------:R-:W-:Y:S02]  /*5ec0*/  IMAD.WIDE R28, R40, 0x2, R44 ;  /* 0x00000002281c7825 */ /* 0x000fe400078e022c */
[----:B------:R1:W4:Y:S04]  /*5ed0*/  LDG.E.U16 R21, [R24.64] ;  /* 0x0000000418157981 */ /* 0x000328000c1e1500 */
[----:B0-----:R-:W4:Y:S04]  /*5ee0*/  LDG.E.U16 R23, [R26.64] ;  /* 0x000000041a177981 */ /* 0x001f28000c1e1500 */
[----:B-1----:R-:W4:Y:S04]  /*5ef0*/  LDG.E.U16 R24, [R28.64] ;  /* 0x000000041c187981 */ /* 0x002f28000c1e1500 */
[----:B------:R-:W0:Y:S02]  /*5f00*/  S2R R43, SR_TID.X ;  /* 0x00000000002b7919 */ /* 0x000e240000002100 */
[----:B0-----:R-:W-:-:S02]  /*5f10*/  LOP3.LUT R42, R43, 0xff, RZ, 0xc0, !PT ;  /* 0x000000ff2b2a7812 */ /* 0x001fc400078ec0ff */
[----:B------:R-:W-:-:S03]  /*5f20*/  SHF.R.S32.HI R41, RZ, 0x8, R43 ;  /* 0x00000008ff297819 */ /* 0x000fc6000001142b */
[----:B------:R-:W-:Y:S01]  /*5f30*/  IMAD.SHL.U32 R40, R42, 0x2, RZ ;  /* 0x000000022a287824 */ /* 0x000fe200078e00ff */
[----:B------:R-:W-:-:S04]  /*5f40*/  SGXT R41, R41, 0x1 ;  /* 0x000000012929781a */ /* 0x000fc80000000200 */
[----:B------:R-:W-:Y:S01]  /*5f50*/  LOP3.LUT R40, R40, 0x210, R41, 0x78, !PT ;  /* 0x0000021028287812 */ /* 0x000fe200078e7829 */
[----:B------:R-:W-:Y:S01]  /*5f60*/  BAR.SYNC.DEFER_BLOCKING 0x0 ;  /* 0x0000000000007b1d */ /* 0x000fe20000010000 */
[----:B------:R-:W-:Y:S01]  /*5f70*/  SHF.R.S32.HI R44, RZ, 0x8, R43 ;  /* 0x00000008ff2c7819 */ /* 0x000fe2000001142b */
[----:B------:R-:W-:-:S04]  /*5f80*/  IMAD.SHL.U32 R0, R42, 0x2, RZ ;  /* 0x000000022a007824 */ /* 0x000fc800078e00ff */
[----:B------:R-:W-:Y:S04]  /*5f90*/  STS.U16 [R40+0x20000], R3 ;  /* 0x0200000328007388 */ /* 0x000fe80000000400 */
[----:B------:R-:W-:Y:S04]  /*5fa0*/  STS.U16 [R40+0x21000], R5 ;  /* 0x0210000528007388 */ /* 0x000fe80000000400 */
[----:B------:R-:W-:Y:S04]  /*5fb0*/  STS.U16 [R40+0x22000], R6 ;  /* 0x0220000628007388 */ /* 0x000fe80000000400 */
[----:B------:R-:W-:Y:S01]  /*5fc0*/  STS.U16 [R40+0x23000], R7 ;  /* 0x0230000728007388 */ /* 0x000fe20000000400 */
[----:B------:R-:W-:-:S04]  /*5fd0*/  SGXT R44, R44, 0x1 ;  /* 0x000000012c2c781a */ /* 0x000fc80000000200 */
[----:B------:R-:W-:-:S04]  /*5fe0*/  LOP3.LUT R0, R0, 0x210, R44, 0x78, !PT ;  /* 0x0000021000007812 */ /* 0x000fc800078e782c */
[----:B------:R-:W-:Y:S01]  /*5ff0*/  LOP3.LUT R0, R0, 0x20, RZ, 0x3c, !PT ;  /* 0x0000002000007812 */ /* 0x000fe200078e3cff */
[----:B--2---:R-:W-:Y:S04]  /*6000*/  STS.U16 [R40+0x24000], R4 ;  /* 0x0240000428007388 */ /* 0x004fe80000000400 */
[----:B---3--:R-:W-:Y:S04]  /*6010*/  STS.U16 [R40+0x25000], R31 ;  /* 0x0250001f28007388 */ /* 0x008fe80000000400 */
[----:B----4-:R-:W-:Y:S04]  /*6020*/  STS.U16 [R40+0x26000], R33 ;  /* 0x0260002128007388 */ /* 0x010fe80000000400 */
[----:B------:R0:W-:Y:S04]  /*6030*/  STS.U16 [R40+0x27000], R34 ;  /* 0x0270002228007388 */ /* 0x0001e80000000400 */
[----:B0-----:R-:W0:Y:S04]  /*6040*/  S2R R40, SR_TID.X ;  /* 0x0000000000287919 */ /* 0x001e280000002100 */
[----:B------:R-:W-:Y:S04]  /*6050*/  STS.U16 [R0+0x20400], R11 ;  /* 0x0204000b00007388 */ /* 0x000fe80000000400 */
[----:B------:R-:W-:Y:S04]  /*6060*/  STS.U16 [R0+0x21400], R16 ;  /* 0x0214001000007388 */ /* 0x000fe80000000400 */
[----:B------:R-:W-:Y:S04]  /*6070*/  STS.U16 [R0+0x22400], R17 ;  /* 0x0224001100007388 */ /* 0x000fe80000000400 */
[----:B------:R-:W-:Y:S01]  /*6080*/  STS.U16 [R0+0x23400], R19 ;  /* 0x0234001300007388 */ /* 0x000fe20000000400 */
[----:B0-----:R-:W-:-:S02]  /*6090*/  LOP3.LUT R43, R40, 0xff, RZ, 0xc0, !PT ;  /* 0x000000ff282b7812 */ /* 0x001fc400078ec0ff */
[--C-:B------:R-:W-:Y:S02]  /*60a0*/  SHF.R.S32.HI R42, RZ, 0x8, R40.reuse ;  /* 0x00000008ff2a7819 */ /* 0x100fe40000011428 */
[----:B------:R-:W-:Y:S02]  /*60b0*/  SHF.L.U32 R41, R43, 0x1, RZ ;  /* 0x000000012b297819 */ /* 0x000fe400000006ff */
[----:B------:R-:W-:Y:S01]  /*60c0*/  SGXT R42, R42, 0x1 ;  /* 0x000000012a2a781a */ /* 0x000fe20000000200 */
[----:B------:R-:W-:Y:S01]  /*60d0*/  STS.U16 [R0+0x24400], R18 ;  /* 0x0244001200007388 */ /* 0x000fe20000000400 */
[----:B------:R-:W-:Y:S02]  /*60e0*/  SHF.R.S32.HI R40, RZ, 0x8, R40 ;  /* 0x00000008ff287819 */ /* 0x000fe40000011428 */
[----:B------:R-:W-:Y:S01]  /*60f0*/  LOP3.LUT R41, R41, 0x210, R42, 0x78, !PT ;  /* 0x0000021029297812 */ /* 0x000fe200078e782a */
[----:B------:R-:W-:Y:S01]  /*6100*/  STS.U16 [R0+0x25400], R32 ;  /* 0x0254002000007388 */ /* 0x000fe20000000400 */
[----:B------:R-:W-:-:S02]  /*6110*/  SGXT R40, R40, 0x1 ;  /* 0x000000012828781a */ /* 0x000fc40000000200 */
[----:B------:R-:W-:Y:S01]  /*6120*/  LOP3.LUT R41, R41, 0x40, RZ, 0x3c, !PT ;  /* 0x0000004029297812 */ /* 0x000fe200078e3cff */
[----:B------:R-:W-:Y:S04]  /*6130*/  STS.U16 [R0+0x26400], R36 ;  /* 0x0264002400007388 */ /* 0x000fe80000000400 */
[----:B------:R0:W-:Y:S04]  /*6140*/  STS.U16 [R0+0x27400], R38 ;  /* 0x0274002600007388 */ /* 0x0001e80000000400 */
[----:B------:R-:W-:Y:S01]  /*6150*/  STS.U16 [R41+0x20800], R15 ;  /* 0x0208000f29007388 */ /* 0x000fe20000000400 */
[----:B0-----:R-:W-:-:S03]  /*6160*/  IMAD.SHL.U32 R0, R43, 0x2, RZ ;  /* 0x000000022b007824 */ /* 0x001fc600078e00ff */
[----:B------:R-:W-:Y:S02]  /*6170*/  STS.U16 [R41+0x21800], R14 ;  /* 0x0218000e29007388 */ /* 0x000fe40000000400 */
[----:B------:R-:W-:Y:S02]  /*6180*/  LOP3.LUT R0, R0, 0x210, R40, 0x78, !PT ;  /* 0x0000021000007812 */ /* 0x000fe400078e7828 */
[----:B------:R-:W-:Y:S02]  /*6190*/  STS.U16 [R41+0x22800], R13 ;  /* 0x0228000d29007388 */ /* 0x000fe40000000400 */
[----:B------:R-:W-:Y:S02]  /*61a0*/  LOP3.LUT R0, R0, 0x60, RZ, 0x3c, !PT ;  /* 0x0000006000007812 */ /* 0x000fe400078e3cff */
        /* <DEDUP_REMOVED lines=13> */
[----:B------:R-:W-:Y:S06]  /*6280*/  BAR.SYNC.DEFER_BLOCKING 0x0 ;  /* 0x0000000000007b1d */ /* 0x000fec0000010000 */
[----:B------:R-:W0:Y:S04]  /*6290*/  LDSM.16.MT88.4 R48, [R60+0x2000] ;  /* 0x002000003c30783b */ /* 0x000e280000004200 */
[----:B------:R-:W1:Y:S04]  /*62a0*/  LDSM.16.M88.4 R12, [R2+0x26000] ;  /* 0x02600000020c783b */ /* 0x000e680000000200 */
[----:B------:R-:W-:Y:S04]  /*62b0*/  LDSM.16.MT88.4 R8, [R60] ;  /* 0x000000003c08783b */ /* 0x000fe80000004200 */
[----:B------:R-:W2:Y:S04]  /*62c0*/  LDSM.16.M88.4 R36, [R2+0x22000] ;  /* 0x022000000224783b */ /* 0x000ea80000000200 */
[----:B------:R-:W3:Y:S04]  /*62d0*/  LDSM.16.M88.4 R44, [R2+0x23000] ;  /* 0x02300000022c783b */ /* 0x000ee80000000200 */
[----:B------:R-:W4:Y:S04]  /*62e0*/  LDSM.16.M88.4 R16, [R2+0x21000] ;  /* 0x021000000210783b */ /* 0x000f280000000200 */
[----:B------:R-:W-:Y:S04]  /*62f0*/  LDSM.16.M88.4 R32, [R2+0x20000] ;  /* 0x020000000220783b */ /* 0x000fe80000000200 */
[----:B------:R-:W-:Y:S04]  /*6300*/  LDSM.16.M88.4 R24, [R2+0x24000] ;  /* 0x024000000218783b */ /* 0x000fe80000000200 */
[----:B------:R-:W-:Y:S04]  /*6310*/  LDSM.16.M88.4 R20, [R2+0x25000] ;  /* 0x025000000214783b */ /* 0x000fe80000000200 */
[----:B0-----:R-:W-:Y:S04]  /*6320*/  STL.64 [R1+0xc58], R50 ;  /* 0x000c583201007387 */ /* 0x001fe80000100a00 */
[----:B------:R-:W-:Y:S04]  /*6330*/  STL.64 [R1+0xc50], R48 ;  /* 0x000c503001007387 */ /* 0x000fe80000100a00 */
[----:B------:R-:W0:Y:S01]  /*6340*/  LDSM.16.M88.4 R48, [R2+0x27000] ;  /* 0x027000000230783b */ /* 0x000e220000000200 */
[----:B-1----:R-:W-:Y:S01]  /*6350*/  MOV R3, R14 ;  /* 0x0000000e00037202 */ /* 0x002fe20000000f00 */
[----:B------:R-:W-:Y:S01]  /*6360*/  IMAD.MOV.U32 R0, RZ, RZ, R12 ;  /* 0x000000ffff007224 */ /* 0x000fe200078e000c */
[C---:B--2---:R-:W-:Y:S07]  /*6370*/  HMMA.16816.F32 R40, R8.reuse, R36, RZ ;  /* 0x000000240828723c */ /* 0x044fee00000018ff */
[----:B------:R-:W-:Y:S01]  /*6380*/  IMAD.MOV.U32 R37, RZ, RZ, R3 ;  /* 0x000000ffff257224 */ /* 0x000fe200078e0003 */
[C---:B---3--:R-:W-:Y:S07]  /*6390*/  HMMA.16816.F32 R28, R8.reuse, R44, RZ ;  /* 0x0000002c081c723c */ /* 0x048fee00000018ff */
[----:B------:R-:W-:Y:S01]  /*63a0*/  IMAD.MOV.U32 R45, RZ, RZ, R0 ;  /* 0x000000ffff2d7224 */ /* 0x000fe200078e0000 */
[----:B----4-:R-:W-:Y:S01]  /*63b0*/  HMMA.16816.F32 R52, R8, R16, RZ ;  /* 0x000000100834723c */ /* 0x010fe200000018ff */
[----:B0-----:R-:W-:Y:S01]  /*63c0*/  IMAD.MOV.U32 R3, RZ, RZ, R50 ;  /* 0x000000ffff037224 */ /* 0x001fe200078e0032 */
[----:B------:R-:W-:-:S05]  /*63d0*/  MOV R0, R51 ;  /* 0x0000003300007202 */ /* 0x000fca0000000f00 */
[----:B------:R-:W-:Y:S01]  /*63e0*/  IMAD.MOV.U32 R16, RZ, RZ, R49 ;  /* 0x000000ffff107224 */ /* 0x000fe200078e0031 */
[----:B------:R-:W-:Y:S01]  /*63f0*/  MOV R17, R48 ;  /* 0x0000003000117202 */ /* 0x000fe20000000f00 */
[----:B------:R-:W2:Y:S04]  /*6400*/  LDL.LU.64 R50, [R1+0xc58] ;  /* 0x000c580001327983 */ /* 0x000ea80000300a00 */
[----:B------:R-:W2:Y:S01]  /*6410*/  LDL.LU.64 R48, [R1+0xc50] ;  /* 0x000c500001307983 */ /* 0x000ea20000300a00 */
[----:B------:R-:W-:Y:S01]  /*6420*/  HMMA.16816.F32 R56, R8, R32, RZ ;  /* 0x000000200838723c */ /* 0x000fe200000018ff */
[----:B------:R-:W-:Y:S02]  /*6430*/  IMAD.MOV.U32 R4, RZ, RZ, R13 ;  /* 0x000000ffff047224 */ /* 0x000fe400078e000d */
[----:B------:R-:W-:-:S03]  /*6440*/  IMAD.MOV.U32 R61, RZ, RZ, R15 ;  /* 0x000000ffff3d7224 */ /* 0x000fc600078e000f */
[----:B------:R-:W-:Y:S02]  /*6450*/  MOV R36, R4 ;  /* 0x0000000400247202 */ /* 0x000fe40000000f00 */
[C---:B------:R-:W-:Y:S08]  /*6460*/  HMMA.16816.F32 R4, R8.reuse, R24, RZ ;  /* 0x000000180804723c */ /* 0x040ff000000018ff */
[----:B------:R-:W-:Y:S08]  /*6470*/  HMMA.16816.F32 R12, R8, R20, RZ ;  /* 0x00000014080c723c */ /* 0x000ff000000018ff */
[----:B--2---:R-:W-:Y:S07]  /*6480*/  HMMA.16816.F32 R32, R48, R34, R56 ;  /* 0x000000223020723c */ /* 0x004fee0000001838 */
[----:B------:R-:W-:-:S02]  /*6490*/  IMAD.MOV.U32 R56, RZ, RZ, R45 ;  /* 0x000000ffff387224 */ /* 0x000fc400078e002d */
[----:B------:R-:W-:Y:S01]  /*64a0*/  IMAD.MOV.U32 R57, RZ, RZ, R36 ;  /* 0x000000ffff397224 */ /* 0x000fe200078e0024 */
[----:B------:R-:W-:Y:S11]  /*64b0*/  HMMA.16816.F32 R4, R48, R26, R4 ;  /* 0x0000001a3004723c */ /* 0x000ff60000001804 */
[----:B------:R-:W-:Y:S02]  /*64c0*/  @!UPT UIADD3 URZ, URZ, URZ, URZ ;  /* 0x0000003f3f3ff290 */ /* 0x000fe4000fffe03f */
[----:B------:R-:W-:Y:S04]  /*64d0*/  STL.64 [R1+0xc48], R34 ;  /* 0x000c482201007387 */ /* 0x000fe80000100a00 */
[----:B------:R0:W-:Y:S01]  /*64e0*/  STL.64 [R1+0xc40], R32 ;  /* 0x000c402001007387 */ /* 0x0001e20000100a00 */
[----:B------:R-:W-:Y:S01]  /*64f0*/  HMMA.16816.F32 R24, R8, R56, RZ ;  /* 0x000000380818723c */ /* 0x000fe200000018ff */
[----:B0-----:R-:W-:Y:S01]  /*6500*/  IMAD.MOV.U32 R32, RZ, RZ, R17 ;  /* 0x000000ffff207224 */ /* 0x001fe200078e0011 */
[----:B------:R-:W-:-:S06]  /*6510*/  MOV R33, R16 ;  /* 0x0000001000217202 */ /* 0x000fcc0000000f00 */
[----:B------:R-:W-:Y:S08]  /*6520*/  HMMA.16816.F32 R12, R48, R22, R12 ;  /* 0x00000016300c723c */ /* 0x000ff0000000180c */
[----:B------:R-:W-:Y:S01]  /*6530*/  HMMA.16816.F32 R20, R8, R32, RZ ;  /* 0x000000200814723c */ /* 0x000fe200000018ff */
[----:B------:R-:W-:Y:S01]  /*6540*/  MOV R58, R37 ;  /* 0x00000025003a7202 */ /* 0x000fe20000000f00 */
[----:B------:R-:W-:-:S02]  /*6550*/  IMAD.MOV.U32 R59, RZ, RZ, R61 ;  /* 0x000000ffff3b7224 */ /* 0x000fc400078e003d */
[----:B------:R-:W-:Y:S02]  /*6560*/  IMAD.MOV.U32 R34, RZ, RZ, R3 ;  /* 0x000000ffff227224 */ /* 0x000fe400078e0003 */
[----:B------:R-:W-:Y:S02]  /*6570*/  IMAD.MOV.U32 R35, RZ, RZ, R0 ;  /* 0x000000ffff237224 */ /* 0x000fe400078e0000 */
[C---:B------:R-:W-:Y:S08]  /*6580*/  HMMA.16816.F32 R16, R48.reuse, R18, R52 ;  /* 0x000000123010723c */ /* 0x040ff00000001834 */
[C---:B------:R-:W-:Y:S08]  /*6590*/  HMMA.16816.F32 R40, R48.reuse, R38, R40 ;  /* 0x000000263028723c */ /* 0x040ff00000001828 */
[C---:B------:R-:W-:Y:S01]  /*65a0*/  HMMA.16816.F32 R44, R48.reuse, R46, R28 ;  /* 0x0000002e302c723c */ /* 0x040fe2000000181c */
[----:B------:R-:W-:Y:S01]  /*65b0*/  LOP3.LUT R61, R2, 0x40, RZ, 0x3c, !PT ;  /* 0x00000040023d7812 */ /* 0x000fe200078e3cff */
[----:B------:R-:W-:Y:S04]  /*65c0*/  LDSM.16.MT88.4 R28, [R60+0x4000] ;  /* 0x004000003c1c783b */ /* 0x000fe80000004200 */
[----:B------:R-:W0:Y:S02]  /*65d0*/  LDSM.16.M88.4 R52, [R61+0x20000] ;  /* 0x020000003d34783b */ /* 0x000e240000000200 */
[C---:B------:R-:W-:Y:S02]  /*65e0*/  HMMA.16816.F32 R8, R48.reuse, R58, R24 ;  /* 0x0000003a3008723c */ /* 0x040fe40000001818 */
[----:B------:R-:W1:Y:S06]  /*65f0*/  LDSM.16.M88.4 R56, [R61+0x22000] ;  /* 0x022000003d38783b */ /* 0x000e6c0000000200 */
[----:B------:R-:W-:Y:S01]  /*6600*/  HMMA.16816.F32 R48, R48, R34, R20 ;  /* 0x000000223030723c */ /* 0x000fe20000001814 */
[----:B------:R-:W2:Y:S04]  /*6610*/  LDL.LU.64 R34, [R1+0xc48] ;  /* 0x000c480001227983 */ /* 0x000ea80000300a00 */
[----:B------:R-:W2:Y:S04]  /*6620*/  LDL.LU.64 R32, [R1+0xc40] ;  /* 0x000c400001207983 */ /* 0x000ea80000300a00 */
[----:B------:R-:W-:Y:S01]  /*6630*/  LDSM.16.M88.4 R20, [R61+0x24000] ;  /* 0x024000003d14783b */ /* 0x000fe20000000200 */
[----:B0-----:R-:W-:Y:S01]  /*6640*/  MOV R3, R52 ;  /* 0x0000003400037202 */ /* 0x001fe20000000f00 */
[----:B------:R-:W-:Y:S01]  /*6650*/  IMAD.MOV.U32 R0, RZ, RZ, R53 ;  /* 0x000000ffff007224 */ /* 0x000fe200078e0035 */
[----:B------:R-:W-:Y:S01]  /*6660*/  MOV R38, R55 ;  /* 0x0000003700267202 */ /* 0x000fe20000000f00 */
[----:B------:R-:W-:-:S02]  /*6670*/  IMAD.MOV.U32 R39, RZ, RZ, R54 ;  /* 0x000000ffff277224 */ /* 0x000fc400078e0036 */
[----:B------:R-:W0:Y:S01]  /*6680*/  LDSM.16.M88.4 R52, [R61+0x21000] ;  /* 0x021000003d34783b */ /* 0x000e220000000200 */
[----:B------:R-:W-:Y:S01]  /*6690*/  MOV R24, R3 ;  /* 0x0000000300187202 */ /* 0x000fe20000000f00 */
[----:B------:R-:W-:Y:S01]  /*66a0*/  IMAD.MOV.U32 R25, RZ, RZ, R0 ;  /* 0x000000ffff197224 */ /* 0x000fe200078e0000 */
[----:B-1----:R-:W-:Y:S01]  /*66b0*/  MOV R0, R59 ;  /* 0x0000003b00007202 */ /* 0x002fe20000000f00 */
[----:B------:R-:W-:Y:S01]  /*66c0*/  IMAD.MOV.U32 R3, RZ, RZ, R58 ;  /* 0x000000ffff037224 */ /* 0x000fe200078e003a */
[----:B------:R-:W-:Y:S01]  /*66d0*/  HMMA.16816.F32 R40, R28, R56, R40 ;  /* 0x000000381c28723c */ /* 0x000fe20000001828 */
[----:B------:R-:W1:Y:S01]  /*66e0*/  LDSM.16.M88.4 R56, [R61+0x26000] ;  /* 0x026000003d38783b */ /* 0x000e620000000200 */
[----:B0-----:R-:W-:-:S06]  /*66f0*/  IMAD.MOV.U32 R37, RZ, RZ, R54 ;  /* 0x000000ffff257224 */ /* 0x001fcc00078e0036 */
[C---:B------:R-:W-:Y:S01]  /*6700*/  HMMA.16816.F32 R16, R28.reuse, R52, R16 ;  /* 0x000000341c10723c */ /* 0x040fe20000001810 */
[----:B------:R-:W-:Y:S02]  /*6710*/  IMAD.MOV.U32 R36, RZ, RZ, R55 ;  /* 0x000000ffff247224 */ /* 0x000fe400078e0037 */
[----:B------:R-:W0:Y:S05]  /*6720*/  LDSM.16.M88.4 R52, [R61+0x25000] ;  /* 0x025000003d34783b */ /* 0x000e2a0000000200 */
[C---:B------:R-:W-:Y:S08]  /*6730*/  HMMA.16816.F32 R4, R28.reuse, R20, R4 ;  /* 0x000000141c04723c */ /* 0x040ff00000001804 */
[C---:B-1----:R-:W-:Y:S08]  /*6740*/  HMMA.16816.F32 R8, R28.reuse, R56, R8 ;  /* 0x000000381c08723c */ /* 0x042ff00000001808 */
[C---:B0-----:R-:W-:Y:S08]  /*6750*/  HMMA.16816.F32 R12, R28.reuse, R52, R12 ;  /* 0x000000341c0c723c */ /* 0x041ff0000000180c */
[C---:B--2---:R-:W-:Y:S01]  /*6760*/  HMMA.16816.F32 R32, R28.reuse, R24, R32 ;  /* 0x000000181c20723c */ /* 0x044fe20000001820 */
[----:B------:R-:W0:Y:S11]  /*6770*/  LDSM.16.M88.4 R24, [R61+0x23000] ;  /* 0x023000003d18783b */ /* 0x000e360000000200 */
[----:B------:R-:W-:Y:S11]  /*6780*/  @!UPT UIADD3 URZ, URZ, URZ, URZ ;  /* 0x0000003f3f3ff290 */ /* 0x000ff6000fffe03f */
[----:B------:R-:W-:Y:S04]  /*6790*/  STL.64 [R1+0xc38], R34 ;  /* 0x000c382201007387 */ /* 0x000fe80000100a00 */
[----:B------:R-:W-:Y:S04]  /*67a0*/  STL.64 [R1+0xc30], R32 ;  /* 0x000c302001007387 */ /* 0x000fe80000100a00 */
[----:B------:R-:W1:Y:S04]  /*67b0*/  LDSM.16.M88.4 R32, [R61+0x27000] ;  /* 0x027000003d20783b */ /* 0x000e680000000200 */
[----:B------:R-:W-:Y:S04]  /*67c0*/  STL.64 [R1+0xc28], R18 ;  /* 0x000c281201007387 */ /* 0x000fe80000100a00 */
[----:B------:R-:W-:Y:S04]  /*67d0*/  STL.64 [R1+0xc20], R16 ;  /* 0x000c201001007387 */ /* 0x000fe80000100a00 */
[----:B------:R-:W-:Y:S01]  /*67e0*/  STL.64 [R1+0xc18], R42 ;  /* 0x000c182a01007387 */ /* 0x000fe20000100a00 */
[C---:B0-----:R-:W-:Y:S03]  /*67f0*/  HMMA.16816.F32 R44, R28.reuse, R24, R44 ;  /* 0x000000181c2c723c */ /* 0x041fe6000000182c */
[----:B------:R-:W-:Y:S04]  /*6800*/  STL.64 [R1+0xc10], R40 ;  /* 0x000c102801007387 */ /* 0x000fe80000100a00 */
[----:B------:R-:W-:Y:S04]  /*6810*/  STL [R1+0xbf8], R61 ;  /* 0x000bf83d01007387 */ /* 0x000fe80000100800 */
[----:B-1----:R0:W-:Y:S01]  /*6820*/  STL.64 [R1+0x48], R34 ;  /* 0x0000482201007387 */ /* 0x0021e20000100a00 */
[----:B------:R-:W-:Y:S03]  /*6830*/  HMMA.16816.F32 R28, R28, R32, R48 ;  /* 0x000000201c1c723c */ /* 0x000fe60000001830 */
[----:B0-----:R-:W2:Y:S04]  /*6840*/  LDL.LU.64 R34, [R1+0xc38] ;  /* 0x000c380001227983 */ /* 0x001ea80000300a00 */
[----:B------:R-:W2:Y:S01]  /*6850*/  LDL.LU.64 R32, [R1+0xc30] ;  /* 0x000c300001207983 */ /* 0x000ea20000300a00 */
[----:B------:R-:W-:Y:S01]  /*6860*/  IMAD.MOV.U32 R18, RZ, RZ, R39 ;  /* 0x000000ffff127224 */ /* 0x000fe200078e0027 */
[----:B------:R-:W-:Y:S01]  /*6870*/  MOV R42, R37 ;  /* 0x00000025002a7202 */ /* 0x000fe20000000f00 */
[----:B------:R-:W-:-:S02]  /*6880*/  IMAD.MOV.U32 R19, RZ, RZ, R38 ;  /* 0x000000ffff137224 */ /* 0x000fc400078e0026 */
[----:B------:R-:W-:Y:S02]  /*6890*/  IMAD.MOV.U32 R43, RZ, RZ, R36 ;  /* 0x000000ffff2b7224 */ /* 0x000fe400078e0024 */
[----:B------:R-:W2:Y:S03]  /*68a0*/  LDSM.16.MT88.4 R36, [R60+0x6000] ;  /* 0x006000003c24783b */ /* 0x000ea60000004200 */
[C---:B--2---:R-:W-:Y:S01]  /*68b0*/  HMMA.16816.F32 R32, R36.reuse, R18, R32 ;  /* 0x000000122420723c */ /* 0x044fe20000001820 */
[----:B------:R-:W2:Y:S04]  /*68c0*/  LDL.LU.64 R18, [R1+0xc28] ;  /* 0x000c280001127983 */ /* 0x000ea80000300a00 */
[----:B------:R-:W2:Y:S03]  /*68d0*/  LDL.LU.64 R16, [R1+0xc20] ;  /* 0x000c200001107983 */ /* 0x000ea60000300a00 */
[C---:B------:R-:W-:Y:S08]  /*68e0*/  HMMA.16816.F32 R8, R36.reuse, R58, R8 ;  /* 0x0000003a2408723c */ /* 0x040ff00000001808 */
[C---:B------:R-:W-:Y:S01]  /*68f0*/  HMMA.16816.F32 R20, R36.reuse, R22, R4 ;  /* 0x000000162414723c */ /* 0x040fe20000001804 */
[----:B------:R-:W-:Y:S07]  /*6900*/  LDSM.16.MT88.4 R4, [R60+0x8000] ;  /* 0x008000003c04783b */ /* 0x000fee0000004200 */
[C---:B------:R-:W-:Y:S01]  /*6910*/  HMMA.16816.F32 R12, R36.reuse, R54, R12 ;  /* 0x00000036240c723c */ /* 0x040fe2000000180c */
[----:B------:R-:W0:Y:S07]  /*6920*/  LDSM.16.M88.4 R52, [R2+0x20080] ;  /* 0x020080000234783b */ /* 0x000e2e0000000200 */
[C---:B------:R-:W-:Y:S01]  /*6930*/  HMMA.16816.F32 R24, R36.reuse, R26, R44 ;  /* 0x0000001a2418723c */ /* 0x040fe2000000182c */
[----:B------:R-:W1:Y:S07]  /*6940*/  LDSM.16.M88.4 R44, [R2+0x21080] ;  /* 0x02108000022c783b */ /* 0x000e6e0000000200 */
[----:B--2---:R-:W-:Y:S01]  /*6950*/  HMMA.16816.F32 R16, R36, R42, R16 ;  /* 0x0000002a2410723c */ /* 0x004fe20000001810 */
[----:B------:R-:W2:Y:S04]  /*6960*/  LDL.LU.64 R42, [R1+0xc18] ;  /* 0x000c1800012a7983 */ /* 0x000ea80000300a00 */
[----:B------:R-:W2:Y:S04]  /*6970*/  LDL.LU.64 R40, [R1+0xc10] ;  /* 0x000c100001287983 */ /* 0x000ea80000300a00 */
[----:B------:R-:W3:Y:S04]  /*6980*/  LDL.LU R58, [R1+0x48] ;  /* 0x00004800013a7983 */ /* 0x000ee80000300800 */
[----:B------:R-:W3:Y:S01]  /*6990*/  LDL.LU R59, [R1+0x4c] ;  /* 0x00004c00013b7983 */ /* 0x000ee20000300800 */
[----:B0-----:R-:W-:Y:S01]  /*69a0*/  HMMA.16816.F32 R32, R4, R52, R32 ;  /* 0x000000340420723c */ /* 0x001fe20000001820 */
[----:B------:R-:W-:Y:S01]  /*69b0*/  IMAD.MOV.U32 R50, RZ, RZ, R3 ;  /* 0x000000ffff327224 */ /* 0x000fe200078e0003 */
[----:B------:R-:W-:Y:S01]  /*69c0*/  MOV R51, R0 ;  /* 0x0000000000337202 */ /* 0x000fe20000000f00 */
[----:B-1----:R-:W-:Y:S01]  /*69d0*/  STL [R1+0x28], R46 ;  /* 0x0000282e01007387 */ /* 0x002fe20000100800 */
[----:B------:R-:W-:Y:S01]  /*69e0*/  IMAD.MOV.U32 R3, RZ, RZ, R54 ;  /* 0x000000ffff037224 */ /* 0x000fe200078e0036 */
[----:B------:R-:W-:Y:S01]  /*69f0*/  MOV R61, R47 ;  /* 0x0000002f003d7202 */ /* 0x000fe20000000f00 */
[----:B------:R-:W-:-:S02]  /*6a00*/  IMAD.MOV.U32 R0, RZ, RZ, R55 ;  /* 0x000000ffff007224 */ /* 0x000fc400078e0037 */
[----:B------:R-:W0:Y:S02]  /*6a10*/  LDSM.16.M88.4 R52, [R2+0x25080] ;  /* 0x025080000234783b */ /* 0x000e240000000200 */
[C---:B------:R-:W-:Y:S02]  /*6a20*/  HMMA.16816.F32 R16, R4.reuse, R44, R16 ;  /* 0x0000002c0410723c */ /* 0x040fe40000001810 */
[----:B------:R-:W1:Y:S11]  /*6a30*/  LDSM.16.M88.4 R44, [R2+0x24080] ;  /* 0x02408000022c783b */ /* 0x000e760000000200 */
[----:B------:R-:W-:Y:S04]  /*6a40*/  STL.64 [R1+0xc08], R34 ;  /* 0x000c082201007387 */ /* 0x000fe80000100a00 */
[----:B------:R-:W-:Y:S04]  /*6a50*/  STL.64 [R1+0xc00], R32 ;  /* 0x000c002001007387 */ /* 0x000fe80000100a00 */
[----:B------:R-:W4:Y:S04]  /*6a60*/  LDSM.16.M88.4 R32, [R2+0x27080] ;  /* 0x027080000220783b */ /* 0x000f280000000200 */
[----:B------:R0:W-:Y:S04]  /*6a70*/  STL.64 [R1+0xbf0], R18 ;  /* 0x000bf01201007387 */ /* 0x0001e80000100a00 */
[----:B------:R-:W-:Y:S01]  /*6a80*/  STL.64 [R1+0xbe8], R16 ;  /* 0x000be81001007387 */ /* 0x000fe20000100a00 */
[----:B0-----:R-:W-:Y:S01]  /*6a90*/  MOV R18, R3 ;  /* 0x0000000300127202 */ /* 0x001fe20000000f00 */
[----:B------:R-:W-:Y:S01]  /*6aa0*/  IMAD.MOV.U32 R19, RZ, RZ, R0 ;  /* 0x000000ffff137224 */ /* 0x000fe200078e0000 */
[C---:B------:R-:W-:Y:S01]  /*6ab0*/  HMMA.16816.F32 R12, R4.reuse, R52, R12 ;  /* 0x00000034040c723c */ /* 0x040fe2000000180c */
[----:B------:R-:W-:Y:S07]  /*6ac0*/  STL.64 [R1+0xbe0], R54 ;  /* 0x000be03601007387 */ /* 0x000fee0000100a00 */
[----:B-1----:R-:W-:Y:S01]  /*6ad0*/  HMMA.16816.F32 R20, R4, R44, R20 ;  /* 0x0000002c0414723c */ /* 0x002fe20000001814 */
[----:B----4-:R-:W-:Y:S01]  /*6ae0*/  IMAD.MOV.U32 R3, RZ, RZ, R34 ;  /* 0x000000ffff037224 */ /* 0x010fe200078e0022 */
[----:B------:R-:W-:-:S02]  /*6af0*/  MOV R0, R35 ;  /* 0x0000002300007202 */ /* 0x000fc40000000f00 */
[----:B------:R-:W4:Y:S04]  /*6b00*/  LDL.LU.64 R34, [R1+0xc08] ;  /* 0x000c080001227983 */ /* 0x000f280000300a00 */
[C---:B--2---:R-:W-:Y:S01]  /*6b10*/  HMMA.16816.F32 R40, R36.reuse, R50, R40 ;  /* 0x000000322428723c */ /* 0x044fe20000001828 */
[----:B------:R-:W0:Y:S07]  /*6b20*/  LDSM.16.M88.4 R48, [R2+0x22080] ;  /* 0x022080000230783b */ /* 0x000e2e0000000200 */
[----:B---3--:R-:W-:Y:S01]  /*6b30*/  HMMA.16816.F32 R28, R36, R58, R28 ;  /* 0x0000003a241c723c */ /* 0x008fe2000000181c */
[----:B------:R-:W1:Y:S04]  /*6b40*/  LDSM.16.M88.4 R36, [R2+0x23080] ;  /* 0x023080000224783b */ /* 0x000e680000000200 */
[----:B------:R-:W2:Y:S11]  /*6b50*/  LDSM.16.M88.4 R56, [R2+0x26080] ;  /* 0x026080000238783b */ /* 0x000eb60000000200 */
[C---:B0-----:R-:W-:Y:S08]  /*6b60*/  HMMA.16816.F32 R40, R4.reuse, R48, R40 ;  /* 0x000000300428723c */ /* 0x041ff00000001828 */
[C---:B-1----:R-:W-:Y:S08]  /*6b70*/  HMMA.16816.F32 R24, R4.reuse, R36, R24 ;  /* 0x000000240418723c */ /* 0x042ff00000001818 */
[C---:B--2---:R-:W-:Y:S08]  /*6b80*/  HMMA.16816.F32 R8, R4.reuse, R56, R8 ;  /* 0x000000380408723c */ /* 0x044ff00000001808 */
[----:B------:R-:W-:Y:S01]  /*6b90*/  HMMA.16816.F32 R4, R4, R32, R28 ;  /* 0x000000200404723c */ /* 0x000fe2000000181c */
[----:B------:R-:W4:Y:S01]  /*6ba0*/  LDL.LU.64 R32, [R1+0xc00] ;  /* 0x000c000001207983 */ /* 0x000f220000300a00 */
[----:B------:R-:W-:-:S02]  /*6bb0*/  IMAD.MOV.U32 R16, RZ, RZ, R50 ;  /* 0x000000ffff107224 */ /* 0x000fc400078e0032 */
[----:B------:R-:W-:Y:S01]  /*6bc0*/  IMAD.MOV.U32 R17, RZ, RZ, R51 ;  /* 0x000000ffff117224 */ /* 0x000fe200078e0033 */
[----:B------:R-:W2:Y:S04]  /*6bd0*/  LDL.LU R30, [R1+0x28] ;  /* 0x00002800011e7983 */ /* 0x000ea80000300800 */
[----:B------:R-:W4:Y:S01]  /*6be0*/  LDSM.16.MT88.4 R48, [R60+0xa000] ;  /* 0x00a000003c30783b */ /* 0x000f220000004200 */
[----:B------:R-:W-:Y:S01]  /*6bf0*/  MOV R31, R61 ;  /* 0x0000003d001f7202 */ /* 0x000fe20000000f00 */
[----:B------:R-:W-:Y:S02]  /*6c00*/  IMAD.MOV.U32 R54, RZ, RZ, R16 ;  /* 0x000000ffff367224 */ /* 0x000fe400078e0010 */
[----:B------:R-:W3:Y:S01]  /*6c10*/  LDL.LU R61, [R1+0xbf8] ;  /* 0x000bf800013d7983 */ /* 0x000ee20000300800 */
[----:B------:R-:W-:Y:S01]  /*6c20*/  IMAD.MOV.U32 R55, RZ, RZ, R17 ;  /* 0x000000ffff377224 */ /* 0x000fe200078e0011 */
[C---:B----4-:R-:W-:Y:S02]  /*6c30*/  HMMA.16816.F32 R32, R48.reuse, R18, R32 ;  /* 0x000000123020723c */ /* 0x050fe40000001820 */
[----:B------:R-:W2:Y:S04]  /*6c40*/  LDL.LU.64 R18, [R1+0xbf0] ;  /* 0x000bf00001127983 */ /* 0x000ea80000300a00 */
[----:B------:R-:W2:Y:S02]  /*6c50*/  LDL.LU.64 R16, [R1+0xbe8] ;  /* 0x000be80001107983 */ /* 0x000ea40000300a00 */
[C---:B------:R-:W-:Y:S02]  /*6c60*/  HMMA.16816.F32 R40, R48.reuse, R54, R40 ;  /* 0x000000363028723c */ /* 0x040fe40000001828 */
[----:B---3--:R-:W-:Y:S06]  /*6c70*/  LDSM.16.M88.4 R52, [R61+0x21080] ;  /* 0x021080003d34783b */ /* 0x008fec0000000200 */
[C---:B------:R-:W-:Y:S07]  /*6c80*/  HMMA.16816.F32 R36, R48.reuse, R38, R24 ;  /* 0x000000263024723c */ /* 0x040fee0000001818 */
[----:B------:R-:W-:Y:S04]  /*6c90*/  STL.64 [R1+0xbd8], R34 ;  /* 0x000bd82201007387 */ /* 0x000fe80000100a00 */
[----:B------:R-:W-:Y:S01]  /*6ca0*/  STL.64 [R1+0xbd0], R32 ;  /* 0x000bd02001007387 */ /* 0x000fe20000100a00 */
[----:B--2---:R-:W-:Y:S03]  /*6cb0*/  HMMA.16816.F32 R16, R48, R30, R16 ;  /* 0x0000001e3010723c */ /* 0x004fe60000001810 */
[----:B------:R-:W0:Y:S02]  /*6cc0*/  LDSM.16.M88.4 R28, [R61+0x20080] ;  /* 0x020080003d1c783b */ /* 0x000e240000000200 */
[----:B0-----:R-:W-:Y:S01]  /*6cd0*/  MOV R27, R28 ;  /* 0x0000001c001b7202 */ /* 0x001fe20000000f00 */
[----:B------:R-:W-:Y:S01]  /*6ce0*/  IMAD.MOV.U32 R26, RZ, RZ, R29 ;  /* 0x000000ffff1a7224 */ /* 0x000fe200078e001d */
[----:B------:R-:W-:Y:S01]  /*6cf0*/  MOV R29, R54 ;  /* 0x00000036001d7202 */ /* 0x000fe20000000f00 */
[----:B------:R-:W-:-:S02]  /*6d00*/  IMAD.MOV.U32 R28, RZ, RZ, R55 ;  /* 0x000000ffff1c7224 */ /* 0x000fc400078e0037 */
[----:B------:R-:W2:Y:S01]  /*6d10*/  LDL.LU.64 R54, [R1+0xbe0] ;  /* 0x000be00001367983 */ /* 0x000ea20000300a00 */
[----:B------:R-:W-:Y:S02]  /*6d20*/  IMAD.MOV.U32 R34, RZ, RZ, R3 ;  /* 0x000000ffff227224 */ /* 0x000fe400078e0003 */
[----:B------:R-:W-:Y:S01]  /*6d30*/  IMAD.MOV.U32 R35, RZ, RZ, R0 ;  /* 0x000000ffff237224 */ /* 0x000fe200078e0000 */
[C---:B------:R-:W-:Y:S01]  /*6d40*/  HMMA.16816.F32 R20, R48.reuse, R46, R20 ;  /* 0x0000002e3014723c */ /* 0x040fe20000001814 */
[----:B------:R-:W0:Y:S07]  /*6d50*/  LDSM.16.MT88.4 R44, [R60+0xc000] ;  /* 0x00c000003c2c783b */ /* 0x000e2e0000004200 */
[C---:B------:R-:W-:Y:S01]  /*6d60*/  HMMA.16816.F32 R8, R48.reuse, R58, R8 ;  /* 0x0000003a3008723c */ /* 0x040fe20000001808 */
[----:B------:R-:W1:Y:S07]  /*6d70*/  LDSM.16.M88.4 R56, [R61+0x22080] ;  /* 0x022080003d38783b */ /* 0x000e6e0000000200 */
[C---:B--2---:R-:W-:Y:S08]  /*6d80*/  HMMA.16816.F32 R12, R48.reuse, R54, R12 ;  /* 0x00000036300c723c */ /* 0x044ff0000000180c */
[----:B------:R-:W-:Y:S01]  /*6d90*/  HMMA.16816.F32 R48, R48, R34, R4 ;  /* 0x000000223030723c */ /* 0x000fe20000001804 */
[----:B------:R-:W2:Y:S04]  /*6da0*/  LDL.LU.64 R34, [R1+0xbd8] ;  /* 0x000bd80001227983 */ /* 0x000ea80000300a00 */
[----:B------:R-:W2:Y:S01]  /*6db0*/  LDL.LU.64 R32, [R1+0xbd0] ;  /* 0x000bd00001207983 */ /* 0x000ea20000300a00 */
[----:B------:R-:W-:-:S02]  /*6dc0*/  IMAD.MOV.U32 R0, RZ, RZ, R53 ;  /* 0x000000ffff007224 */ /* 0x000fc400078e0035 */
[----:B------:R-:W-:Y:S01]  /*6dd0*/  IMAD.MOV.U32 R3, RZ, RZ, R52 ;  /* 0x000000ffff037224 */ /* 0x000fe200078e0034 */
[----:B------:R-:W-:Y:S01]  /*6de0*/  MOV R4, R27 ;  /* 0x0000001b00047202 */ /* 0x000fe20000000f00 */
[----:B------:R-:W-:Y:S01]  /*6df0*/  IMAD.MOV.U32 R5, RZ, RZ, R26 ;  /* 0x000000ffff057224 */ /* 0x000fe200078e001a */
[----:B------:R-:W-:Y:S01]  /*6e00*/  MOV R53, R0 ;  /* 0x0000000000357202 */ /* 0x000fe20000000f00 */
[----:B------:R-:W-:-:S07]  /*6e10*/  IMAD.MOV.U32 R52, RZ, RZ, R3 ;  /* 0x000000ffff347224 */ /* 0x000fce00078e0003 */
[----:B0-----:R-:W-:Y:S01]  /*6e20*/  HMMA.16816.F32 R16, R44, R52, R16 ;  /* 0x000000342c10723c */ /* 0x001fe20000001810 */
[----:B------:R-:W-:Y:S01]  /*6e30*/  IMAD.MOV.U32 R25, RZ, RZ, R30 ;  /* 0x000000ffff197224 */ /* 0x000fe200078e001e */
[----:B------:R-:W-:Y:S01]  /*6e40*/  MOV R24, R31 ;  /* 0x0000001f00187202 */ /* 0x000fe20000000f00 */
[----:B-1----:R-:W-:Y:S01]  /*6e50*/  IMAD.MOV.U32 R3, RZ, RZ, R58 ;  /* 0x000000ffff037224 */ /* 0x002fe200078e003a */
[----:B------:R-:W0:Y:S01]  /*6e60*/  LDSM.16.M88.4 R52, [R61+0x25080] ;  /* 0x025080003d34783b */ /* 0x000e220000000200 */
[----:B------:R-:W-:-:S03]  /*6e70*/  IMAD.MOV.U32 R0, RZ, RZ, R59 ;  /* 0x000000ffff007224 */ /* 0x000fc600078e003b */
[C---:B------:R-:W-:Y:S01]  /*6e80*/  HMMA.16816.F32 R40, R44.reuse, R56, R40 ;  /* 0x000000382c28723c */ /* 0x040fe20000001828 */
[----:B------:R-:W1:Y:S07]  /*6e90*/  LDSM.16.M88.4 R56, [R61+0x26080] ;  /* 0x026080003d38783b */ /* 0x000e6e0000000200 */
[C---:B0-----:R-:W-:Y:S08]  /*6ea0*/  HMMA.16816.F32 R12, R44.reuse, R52, R12 ;  /* 0x000000342c0c723c */ /* 0x041ff0000000180c */
[C---:B-1----:R-:W-:Y:S08]  /*6eb0*/  HMMA.16816.F32 R8, R44.reuse, R56, R8 ;  /* 0x000000382c08723c */ /* 0x042ff00000001808 */
[----:B--2---:R-:W-:Y:S01]  /*6ec0*/  HMMA.16816.F32 R32, R44, R4, R32 ;  /* 0x000000042c20723c */ /* 0x004fe20000001820 */
[----:B------:R-:W0:Y:S11]  /*6ed0*/  LDSM.16.M88.4 R4, [R61+0x23080] ;  /* 0x023080003d04783b */ /* 0x000e360000000200 */
[----:B------:R-:W-:Y:S11]  /*6ee0*/  @!UPT UIADD3 URZ, URZ, URZ, URZ ;  /* 0x0000003f3f3ff290 */ /* 0x000ff6000fffe03f */
[----:B------:R-:W-:Y:S04]  /*6ef0*/  STL.64 [R1+0xbc8], R34 ;  /* 0x000bc82201007387 */ /* 0x000fe80000100a00 */
[----:B------:R-:W-:Y:S04]  /*6f00*/  STL.64 [R1+0xbc0], R32 ;  /* 0x000bc02001007387 */ /* 0x000fe80000100a00 */
[----:B------:R1:W-:Y:S04]  /*6f10*/  STL.64 [R1+0xbb8], R18 ;  /* 0x000bb81201007387 */ /* 0x0003e80000100a00 */
[----:B------:R-:W2:Y:S01]  /*6f20*/  LDSM.16.M88.4 R32, [R61+0x27080] ;  /* 0x027080003d20783b */ /* 0x000ea20000000200 */
[----:B-1----:R-:W-:Y:S01]  /*6f30*/  IMAD.MOV.U32 R18, RZ, RZ, R25 ;  /* 0x000000ffff127224 */ /* 0x002fe200078e0019 */
[----:B------:R-:W-:-:S02]  /*6f40*/  MOV R19, R24 ;  /* 0x0000001800137202 */ /* 0x000fc40000000f00 */
[----:B------:R-:W1:Y:S04]  /*6f50*/  LDSM.16.M88.4 R24, [R61+0x24080] ;  /* 0x024080003d18783b */ /* 0x000e680000000200 */
[----:B------:R-:W-:Y:S01]  /*6f60*/  STL.64 [R1+0xbb0], R16 ;  /* 0x000bb01001007387 */ /* 0x000fe20000100a00 */
[C---:B0-----:R-:W-:Y:S03]  /*6f70*/  HMMA.16816.F32 R36, R44.reuse, R4, R36 ;  /* 0x000000042c24723c */ /* 0x041fe60000001824 */
[----:B------:R-:W-:Y:S04]  /*6f80*/  STL.64 [R1+0xba8], R42 ;  /* 0x000ba82a01007387 */ /* 0x000fe80000100a00 */
[----:B------:R-:W-:Y:S04]  /*6f90*/  STL.64 [R1+0xba0], R40 ;  /* 0x000ba02801007387 */ /* 0x000fe80000100a00 */
[----:B------:R-:W-:Y:S04]  /*6fa0*/  STL [R1+0xb88], R61 ;  /* 0x000b883d01007387 */ /* 0x000fe80000100800 */
[----:B--2---:R0:W-:Y:S01]  /*6fb0*/  STL.64 [R1+0x38], R34 ;  /* 0x0000382201007387 */ /* 0x0041e20000100a00 */
[C---:B-1----:R-:W-:Y:S03]  /*6fc0*/  HMMA.16816.F32 R20, R44.reuse, R24, R20 ;  /* 0x000000182c14723c */ /* 0x042fe60000001814 */
[----:B0-----:R-:W2:Y:S05]  /*6fd0*/  LDL.LU.64 R34, [R1+0xbc8] ;  /* 0x000bc80001227983 */ /* 0x001eaa0000300a00 */
[----:B------:R-:W-:Y:S01]  /*6fe0*/  HMMA.16816.F32 R44, R44, R32, R48 ;  /* 0x000000202c2c723c */ /* 0x000fe20000001830 */
[----:B------:R-:W2:Y:S01]  /*6ff0*/  LDL.LU.64 R32, [R1+0xbc0] ;  /* 0x000bc00001207983 */ /* 0x000ea20000300a00 */
[----:B------:R-:W-:-:S02]  /*7000*/  IMAD.MOV.U32 R42, RZ, RZ, R29 ;  /* 0x000000ffff2a7224 */ /* 0x000fc400078e001d */
[----:B------:R-:W-:Y:S02]  /*7010*/  IMAD.MOV.U32 R43, RZ, RZ, R28 ;  /* 0x000000ffff2b7224 */ /* 0x000fe400078e001c */
[----:B------:R-:W2:Y:S02]  /*7020*/  LDSM.16.MT88.4 R28, [R60+0xe000] ;  /* 0x00e000003c1c783b */ /* 0x000ea40000004200 */
[C---:B--2---:R-:W-:Y:S02]  /*7030*/  HMMA.16816.F32 R32, R28.reuse, R18, R32 ;  /* 0x000000121c20723c */ /* 0x044fe40000001820 */
[----:B------:R-:W2:Y:S04]  /*7040*/  LDL.LU.64 R18, [R1+0xbb8] ;  /* 0x000bb80001127983 */ /* 0x000ea80000300a00 */
[----:B------:R-:W2:Y:S02]  /*7050*/  LDL.LU.64 R16, [R1+0xbb0] ;  /* 0x000bb00001107983 */ /* 0x000ea40000300a00 */
[C---:B------:R-:W-:Y:S08]  /*7060*/  HMMA.16816.F32 R8, R28.reuse, R58, R8 ;  /* 0x0000003a1c08723c */ /* 0x040ff00000001808 */
[C---:B------:R-:W-:Y:S01]  /*7070*/  HMMA.16816.F32 R24, R28.reuse, R26, R20 ;  /* 0x0000001a1c18723c */ /* 0x040fe20000001814 */
[----:B------:R-:W-:Y:S07]  /*7080*/  LDSM.16.MT88.4 R20, [R60+0x10000] ;  /* 0x010000003c14783b */ /* 0x000fee0000004200 */
[C---:B------:R-:W-:Y:S01]  /*7090*/  HMMA.16816.F32 R12, R28.reuse, R54, R12 ;  /* 0x000000361c0c723c */ /* 0x040fe2000000180c */
[----:B------:R-:W0:Y:S07]  /*70a0*/  LDSM.16.M88.4 R52, [R2+0x20100] ;  /* 0x020100000234783b */ /* 0x000e2e0000000200 */
[C---:B--2---:R-:W-:Y:S01]  /*70b0*/  HMMA.16816.F32 R16, R28.reuse, R42, R16 ;  /* 0x0000002a1c10723c */ /* 0x044fe20000001810 */
[----:B------:R-:W2:Y:S04]  /*70c0*/  LDL.LU.64 R42, [R1+0xba8] ;  /* 0x000ba800012a7983 */ /* 0x000ea80000300a00 */
[----:B------:R-:W2:Y:S04]  /*70d0*/  LDL.LU.64 R40, [R1+0xba0] ;  /* 0x000ba00001287983 */ /* 0x000ea80000300a00 */
[----:B------:R-:W3:Y:S04]  /*70e0*/  LDL.LU R58, [R1+0x38] ;  /* 0x00003800013a7983 */ /* 0x000ee80000300800 */
[----:B------:R-:W3:Y:S01]  /*70f0*/  LDL.LU R59, [R1+0x3c] ;  /* 0x00003c00013b7983 */ /* 0x000ee20000300800 */
[----:B------:R-:W-:Y:S01]  /*7100*/  MOV R50, R3 ;  /* 0x0000000300327202 */ /* 0x000fe20000000f00 */
[----:B------:R-:W-:Y:S01]  /*7110*/  IMAD.MOV.U32 R51, RZ, RZ, R0 ;  /* 0x000000ffff337224 */ /* 0x000fe200078e0000 */
[----:B------:R-:W-:Y:S01]  /*7120*/  HMMA.16816.F32 R4, R28, R6, R36 ;  /* 0x000000061c04723c */ /* 0x000fe20000001824 */
[----:B------:R-:W-:Y:S07]  /*7130*/  LDSM.16.M88.4 R36, [R2+0x22100] ;  /* 0x022100000224783b */ /* 0x000fee0000000200 */
[----:B0-----:R-:W-:Y:S01]  /*7140*/  HMMA.16816.F32 R32, R20, R52, R32 ;  /* 0x000000341420723c */ /* 0x001fe20000001820 */
[----:B------:R-:W-:Y:S01]  /*7150*/  IMAD.MOV.U32 R3, RZ, RZ, R54 ;  /* 0x000000ffff037224 */ /* 0x000fe200078e0036 */
[----:B------:R-:W-:-:S02]  /*7160*/  MOV R0, R55 ;  /* 0x0000003700007202 */ /* 0x000fc40000000f00 */
[----:B------:R-:W0:Y:S04]  /*7170*/  LDSM.16.M88.4 R52, [R2+0x25100] ;  /* 0x025100000234783b */ /* 0x000e280000000200 */
[----:B0-----:R-:W-:Y:S08]  /*7180*/  HMMA.16816.F32 R12, R20, R52, R12 ;  /* 0x00000034140c723c */ /* 0x001ff0000000180c */
[C---:B--2---:R-:W-:Y:S01]  /*7190*/  HMMA.16816.F32 R40, R28.reuse, R50, R40 ;  /* 0x000000321c28723c */ /* 0x044fe20000001828 */
[----:B------:R-:W0:Y:S07]  /*71a0*/  LDSM.16.M88.4 R48, [R2+0x21100] ;  /* 0x021100000230783b */ /* 0x000e2e0000000200 */
[----:B---3--:R-:W-:Y:S01]  /*71b0*/  HMMA.16816.F32 R44, R28, R58, R44 ;  /* 0x0000003a1c2c723c */ /* 0x008fe2000000182c */
[----:B------:R-:W1:Y:S04]  /*71c0*/  LDSM.16.M88.4 R28, [R2+0x23100] ;  /* 0x02310000021c783b */ /* 0x000e680000000200 */
[----:B------:R-:W2:Y:S04]  /*71d0*/  LDSM.16.M88.4 R56, [R2+0x26100] ;  /* 0x026100000238783b */ /* 0x000ea80000000200 */
[----:B0-----:R-:W-:Y:S01]  /*71e0*/  STL [R1+0x2c], R51 ;  /* 0x00002c3301007387 */ /* 0x001fe20000100800 */
[----:B------:R-:W-:Y:S01]  /*71f0*/  IMAD.MOV.U32 R61, RZ, RZ, R50 ;  /* 0x000000ffff3d7224 */ /* 0x000fe200078e0032 */
[C---:B------:R-:W-:Y:S02]  /*7200*/  HMMA.16816.F32 R16, R20.reuse, R48, R16 ;  /* 0x000000301410723c */ /* 0x040fe40000001810 */
[----:B------:R-:W-:Y:S04]  /*7210*/  STL.64 [R1+0xb98], R34 ;  /* 0x000b982201007387 */ /* 0x000fe80000100a00 */
[----:B------:R-:W-:Y:S04]  /*7220*/  STL [R1+0xc], R39 ;  /* 0x00000c2701007387 */ /* 0x000fe80000100800 */
[----:B------:R-:W-:Y:S04]  /*7230*/  STL.64 [R1+0xb90], R32 ;  /* 0x000b902001007387 */ /* 0x000fe80000100a00 */
[----:B------:R-:W0:Y:S04]  /*7240*/  LDSM.16.M88.4 R48, [R2+0x24100] ;  /* 0x024100000230783b */ /* 0x000e280000000200 */
[----:B------:R-:W3:Y:S01]  /*7250*/  LDSM.16.M88.4 R32, [R2+0x27100] ;  /* 0x027100000220783b */ /* 0x000ee20000000200 */
[C---:B------:R-:W-:Y:S04]  /*7260*/  HMMA.16816.F32 R40, R20.reuse, R36, R40 ;  /* 0x000000241428723c */ /* 0x040fe80000001828 */
[----:B------:R4:W-:Y:S04]  /*7270*/  STL.64 [R1+0xb80], R18 ;  /* 0x000b801201007387 */ /* 0x0009e80000100a00 */
[----:B------:R0:W-:Y:S01]  /*7280*/  STL.64 [R1+0xb78], R16 ;  /* 0x000b781001007387 */ /* 0x0001e20000100a00 */
[----:B-1----:R-:W-:Y:S03]  /*7290*/  HMMA.16816.F32 R4, R20, R28, R4 ;  /* 0x0000001c1404723c */ /* 0x002fe60000001804 */
[----:B------:R-:W-:Y:S01]  /*72a0*/  STL [R1+0xb60], R2 ;  /* 0x000b600201007387 */ /* 0x000fe20000100800 */
[----:B----4-:R-:W-:Y:S01]  /*72b0*/  MOV R18, R3 ;  /* 0x0000000300127202 */ /* 0x010fe20000000f00 */
[----:B------:R-:W-:-:S03]  /*72c0*/  IMAD.MOV.U32 R19, RZ, RZ, R0 ;  /* 0x000000ffff137224 */ /* 0x000fc600078e0000 */
[C---:B--2---:R-:W-:Y:S08]  /*72d0*/  HMMA.16816.F32 R8, R20.reuse, R56, R8 ;  /* 0x000000381408723c */ /* 0x044ff00000001808 */
[----:B0-----:R-:W-:Y:S01]  /*72e0*/  HMMA.16816.F32 R24, R20, R48, R24 ;  /* 0x000000301418723c */ /* 0x001fe20000001818 */
[----:B---3--:R-:W-:Y:S01]  /*72f0*/  IMAD.MOV.U32 R3, RZ, RZ, R34 ;  /* 0x000000ffff037224 */ /* 0x008fe200078e0022 */
[----:B------:R-:W-:-:S02]  /*7300*/  MOV R0, R35 ;  /* 0x0000002300007202 */ /* 0x000fc40000000f00 */
[----:B------:R-:W2:Y:S04]  /*7310*/  LDL.LU.64 R34, [R1+0xb98] ;  /* 0x000b980001227983 */ /* 0x000ea80000300a00 */
[----:B------:R-:W-:Y:S01]  /*7320*/  HMMA.16816.F32 R20, R20, R32, R44 ;  /* 0x000000201414723c */ /* 0x000fe2000000182c */
[----:B------:R-:W2:Y:S04]  /*7330*/  LDL.LU.64 R32, [R1+0xb90] ;  /* 0x000b900001207983 */ /* 0x000ea80000300a00 */
[----:B------:R-:W3:Y:S01]  /*7340*/  LDL.LU R47, [R1+0xc] ;  /* 0x00000c00012f7983 */ /* 0x000ee20000300800 */
[----:B------:R-:W-:-:S03]  /*7350*/  IMAD.MOV.U32 R17, RZ, RZ, R38 ;  /* 0x000000ffff117224 */ /* 0x000fc600078e0026 */
[----:B------:R-:W2:Y:S11]  /*7360*/  LDSM.16.MT88.4 R36, [R60+0x12000] ;  /* 0x012000003c24783b */ /* 0x000eb60000004200 */
[----:B------:R-:W-:Y:S03]  /*7370*/  @!UPT UIADD3 URZ, URZ, URZ, URZ ;  /* 0x0000003f3f3ff290 */ /* 0x000fe6000fffe03f */
[----:B------:R0:W-:Y:S04]  /*7380*/  STL.64 [R1+0xb70], R22 ;  /* 0x000b701601007387 */ /* 0x0001e80000100a00 */
[----:B------:R-:W-:Y:S01]  /*7390*/  STL.64 [R1+0xb68], R20 ;  /* 0x000b681401007387 */ /* 0x000fe20000100a00 */
[----:B0-----:R-:W-:-:S03]  /*73a0*/  IMAD.MOV.U32 R22, RZ, RZ, R61 ;  /* 0x000000ffff167224 */ /* 0x001fc600078e003d */
[----:B------:R-:W4:Y:S01]  /*73b0*/  LDL.LU R61, [R1+0xb88] ;  /* 0x000b8800013d7983 */ /* 0x000f220000300800 */
[----:B------:R-:W-:-:S03]  /*73c0*/  IMAD.MOV.U32 R46, RZ, RZ, R17 ;  /* 0x000000ffff2e7224 */ /* 0x000fc600078e0011 */
[----:B------:R-:W3:Y:S01]  /*73d0*/  LDL.LU R23, [R1+0x2c] ;  /* 0x00002c0001177983 */ /* 0x000ee20000300800 */
[C---:B--2---:R-:W-:Y:S03]  /*73e0*/  HMMA.16816.F32 R32, R36.reuse, R18, R32 ;  /* 0x000000122420723c */ /* 0x044fe60000001820 */
[----:B------:R-:W2:Y:S04]  /*73f0*/  LDL.LU.64 R18, [R1+0xb80] ;  /* 0x000b800001127983 */ /* 0x000ea80000300a00 */
[----:B------:R-:W2:Y:S01]  /*7400*/  LDL.LU.64 R16, [R1+0xb78] ;  /* 0x000b780001107983 */ /* 0x000ea20000300a00 */
[----:B------:R-:W-:Y:S03]  /*7410*/  HMMA.16816.F32 R24, R36, R50, R24 ;  /* 0x000000322418723c */ /* 0x000fe60000001818 */
[----:B----4-:R-:W0:Y:S02]  /*7420*/  LDSM.16.M88.4 R48, [R61+0x20100] ;  /* 0x020100003d30783b */ /* 0x010e240000000200 */
[----:B0-----:R-:W-:Y:S01]  /*7430*/  MOV R21, R48 ;  /* 0x0000003000157202 */ /* 0x001fe20000000f00 */
[----:B------:R-:W-:Y:S01]  /*7440*/  IMAD.MOV.U32 R20, RZ, RZ, R49 ;  /* 0x000000ffff147224 */ /* 0x000fe200078e0031 */
[----:B------:R-:W-:Y:S01]  /*7450*/  MOV R44, R51 ;  /* 0x00000033002c7202 */ /* 0x000fe20000000f00 */
[----:B------:R-:W-:-:S02]  /*7460*/  IMAD.MOV.U32 R45, RZ, RZ, R50 ;  /* 0x000000ffff2d7224 */ /* 0x000fc400078e0032 */
[----:B------:R-:W-:Y:S01]  /*7470*/  IMAD.MOV.U32 R52, RZ, RZ, R21 ;  /* 0x000000ffff347224 */ /* 0x000fe200078e0015 */
[----:B------:R-:W-:Y:S01]  /*7480*/  MOV R53, R20 ;  /* 0x0000001400357202 */ /* 0x000fe20000000f00 */
[----:B------:R-:W0:Y:S01]  /*7490*/  LDSM.16.M88.4 R48, [R61+0x21100] ;  /* 0x021100003d30783b */ /* 0x000e220000000200 */
[C---:B------:R-:W-:Y:S07]  /*74a0*/  HMMA.16816.F32 R8, R36.reuse, R58, R8 ;  /* 0x0000003a2408723c */ /* 0x040fee0000001808 */
[----:B------:R-:W-:Y:S01]  /*74b0*/  IMAD.MOV.U32 R58, RZ, RZ, R3 ;  /* 0x000000ffff3a7224 */ /* 0x000fe200078e0003 */
[C---:B---3--:R-:W-:Y:S01]  /*74c0*/  HMMA.16816.F32 R40, R36.reuse, R46, R40 ;  /* 0x0000002e2428723c */ /* 0x048fe20000001828 */
[----:B------:R-:W-:Y:S01]  /*74d0*/  IMAD.MOV.U32 R59, RZ, RZ, R0 ;  /* 0x000000ffff3b7224 */ /* 0x000fe200078e0000 */
[----:B0-----:R-:W-:Y:S06]  /*74e0*/  STL [R1+0x38], R50 ;  /* 0x0000383201007387 */ /* 0x001fec0000100800 */
[C---:B--2---:R-:W-:Y:S01]  /*74f0*/  HMMA.16816.F32 R16, R36.reuse, R22, R16 ;  /* 0x000000162410723c */ /* 0x044fe20000001810 */
[----:B------:R-:W0:Y:S02]  /*7500*/  LDSM.16.M88.4 R20, [R61+0x22100] ;  /* 0x022100003d14783b */ /* 0x000e240000000200 */
[----:B0-----:R-:W-:Y:S01]  /*7510*/  IMAD.MOV.U32 R3, RZ, RZ, R22 ;  /* 0x000000ffff037224 */ /* 0x001fe200078e0016 */
[----:B------:R-:W-:Y:S01]  /*7520*/  MOV R0, R23 ;  /* 0x0000001700007202 */ /* 0x000fe20000000f00 */
[----:B------:R-:W-:Y:S01]  /*7530*/  IMAD.MOV.U32 R46, RZ, RZ, R21 ;  /* 0x000000ffff2e7224 */ /* 0x000fe200078e0015 */
[----:B------:R-:W-:Y:S01]  /*7540*/  MOV R47, R20 ;  /* 0x00000014002f7202 */ /* 0x000fe20000000f00 */
[----:B------:R-:W2:Y:S04]  /*7550*/  LDL.LU.64 R22, [R1+0xb70] ;  /* 0x000b700001167983 */ /* 0x000ea80000300a00 */
[----:B------:R-:W2:Y:S01]  /*7560*/  LDL.LU.64 R20, [R1+0xb68] ;  /* 0x000b680001147983 */ /* 0x000ea20000300a00 */
[----:B------:R-:W-:Y:S03]  /*7570*/  HMMA.16816.F32 R28, R36, R30, R4 ;  /* 0x0000001e241c723c */ /* 0x000fe60000001804 */
[----:B------:R-:W0:Y:S01]  /*7580*/  LDSM.16.MT88.4 R4, [R60+0x14000] ;  /* 0x014000003c04783b */ /* 0x000e220000004200 */
[----:B------:R-:W-:-:S04]  /*7590*/  IMAD.MOV.U32 R2, RZ, RZ, R51 ;  /* 0x000000ffff027224 */ /* 0x000fc800078e0033 */
[----:B------:R-:W-:Y:S08]  /*75a0*/  HMMA.16816.F32 R12, R36, R54, R12 ;  /* 0x00000036240c723c */ /* 0x000ff0000000180c */
[C---:B0-----:R-:W-:Y:S01]  /*75b0*/  HMMA.16816.F32 R32, R4.reuse, R52, R32 ;  /* 0x000000340420723c */ /* 0x041fe20000001820 */
[----:B------:R-:W-:Y:S07]  /*75c0*/  LDSM.16.M88.4 R52, [R61+0x24100] ;  /* 0x024100003d34783b */ /* 0x000fee0000000200 */
[----:B------:R-:W-:Y:S01]  /*75d0*/  HMMA.16816.F32 R16, R4, R48, R16 ;  /* 0x000000300410723c */ /* 0x000fe20000001810 */
[----:B------:R-:W0:Y:S11]  /*75e0*/  LDSM.16.M88.4 R48, [R61+0x23100] ;  /* 0x023100003d30783b */ /* 0x000e360000000200 */
[----:B------:R-:W-:Y:S03]  /*75f0*/  @!UPT UIADD3 URZ, URZ, URZ, URZ ;  /* 0x0000003f3f3ff290 */ /* 0x000fe6000fffe03f */
[----:B------:R-:W-:Y:S04]  /*7600*/  STL.64 [R1+0xb58], R34 ;  /* 0x000b582201007387 */ /* 0x000fe80000100a00 */
[----:B------:R-:W-:Y:S04]  /*7610*/  STL.64 [R1+0xb50], R32 ;  /* 0x000b502001007387 */ /* 0x000fe80000100a00 */
[----:B------:R1:W-:Y:S04]  /*7620*/  STL.64 [R1+0xb48], R18 ;  /* 0x000b481201007387 */ /* 0x0003e80000100a00 */
[----:B------:R-:W3:Y:S01]  /*7630*/  LDSM.16.M88.4 R32, [R61+0x27100] ;  /* 0x027100003d20783b */ /* 0x000ee20000000200 */
[----:B-1----:R-:W-:Y:S01]  /*7640*/  MOV R18, R45 ;  /* 0x0000002d00127202 */ /* 0x002fe20000000f00 */
[----:B------:R-:W-:-:S02]  /*7650*/  IMAD.MOV.U32 R19, RZ, RZ, R44 ;  /* 0x000000ffff137224 */ /* 0x000fc400078e002c */
[----:B------:R3:W-:Y:S04]  /*7660*/  STL.64 [R1+0xb40], R16 ;  /* 0x000b401001007387 */ /* 0x0007e80000100a00 */
[----:B------:R-:W-:Y:S01]  /*7670*/  STL [R1+0xaf4], R61 ;  /* 0x000af43d01007387 */ /* 0x000fe20000100800 */
[C---:B0-----:R-:W-:Y:S08]  /*7680*/  HMMA.16816.F32 R28, R4.reuse, R48, R28 ;  /* 0x00000030041c723c */ /* 0x041ff0000000181c */
[----:B------:R-:W-:Y:S01]  /*7690*/  HMMA.16816.F32 R24, R4, R52, R24 ;  /* 0x000000340418723c */ /* 0x000fe20000001818 */
[----:B---3--:R-:W-:Y:S01]  /*76a0*/  IMAD.MOV.U32 R17, RZ, RZ, R34 ;  /* 0x000000ffff117224 */ /* 0x008fe200078e0022 */
[----:B------:R-:W-:-:S06]  /*76b0*/  MOV R16, R35 ;  /* 0x0000002300107202 */ /* 0x000fcc0000000f00 */
[----:B--2---:R-:W-:Y:S01]  /*76c0*/  HMMA.16816.F32 R36, R36, R58, R20 ;  /* 0x0000003a2424723c */ /* 0x004fe20000001814 */
[----:B------:R-:W0:Y:S06]  /*76d0*/  LDSM.16.M88.4 R56, [R61+0x26100] ;  /* 0x026100003d38783b */ /* 0x000e2c0000000200 */
[----:B------:R-:W-:Y:S02]  /*76e0*/  IMAD.MOV.U32 R20, RZ, RZ, R47 ;  /* 0x000000ffff147224 */ /* 0x000fe400078e002f */
[----:B------:R-:W-:Y:S02]  /*76f0*/  IMAD.MOV.U32 R21, RZ, RZ, R46 ;  /* 0x000000ffff157224 */ /* 0x000fe400078e002e */
[----:B------:R-:W1:Y:S05]  /*7700*/  LDSM.16.M88.4 R44, [R61+0x25100] ;  /* 0x025100003d2c783b */ /* 0x000e6a0000000200 */
[C---:B------:R-:W-:Y:S01]  /*7710*/  HMMA.16816.F32 R40, R4.reuse, R20, R40 ;  /* 0x000000140428723c */ /* 0x040fe20000001828 */
[----:B------:R-:W2:Y:S11]  /*7720*/  LDSM.16.MT88.4 R20, [R60+0x16000] ;  /* 0x016000003c14783b */ /* 0x000eb60000004200 */
[----:B------:R-:W-:Y:S11]  /*7730*/  @!UPT UIADD3 URZ, URZ, URZ, URZ ;  /* 0x0000003f3f3ff290 */ /* 0x000ff6000fffe03f */
[----:B------:R3:W-:Y:S01]  /*7740*/  STL.64 [R1+0xb38], R42 ;  /* 0x000b382a01007387 */ /* 0x0007e20000100a00 */
[C---:B0-----:R-:W-:Y:S03]  /*7750*/  HMMA.16816.F32 R8, R4.reuse, R56, R8 ;  /* 0x000000380408723c */ /* 0x041fe60000001808 */
[----:B------:R0:W-:Y:S04]  /*7760*/  STL.64 [R1+0xb30], R40 ;  /* 0x000b302801007387 */ /* 0x0001e80000100a00 */
[----:B---3--:R-:W3:Y:S01]  /*7770*/  LDL.LU R42, [R1+0x38] ;  /* 0x00003800012a7983 */ /* 0x008ee20000300800 */
[----:B------:R-:W-:Y:S01]  /*7780*/  IMAD.MOV.U32 R43, RZ, RZ, R2 ;  /* 0x000000ffff2b7224 */ /* 0x000fe200078e0002 */
[C---:B-1----:R-:W-:Y:S02]  /*7790*/  HMMA.16816.F32 R12, R4.reuse, R44, R12 ;  /* 0x0000002c040c723c */ /* 0x042fe4000000180c */
[----:B------:R-:W4:Y:S04]  /*77a0*/  LDL.LU R2, [R1+0xb60] ;  /* 0x000b600001027983 */ /* 0x000f280000300800 */
[----:B------:R-:W2:Y:S02]  /*77b0*/  LDL.LU.64 R34, [R1+0xb58] ;  /* 0x000b580001227983 */ /* 0x000ea40000300a00 */
[----:B------:R-:W-:Y:S02]  /*77c0*/  HMMA.16816.F32 R4, R4, R32, R36 ;  /* 0x000000200404723c */ /* 0x000fe40000001824 */
[----:B------:R-:W2:Y:S05]  /*77d0*/  LDL.LU.64 R32, [R1+0xb50] ;  /* 0x000b500001207983 */ /* 0x000eaa0000300a00 */
[----:B------:R-:W-:Y:S01]  /*77e0*/  IMAD.MOV.U32 R38, RZ, RZ, R17 ;  /* 0x000000ffff267224 */ /* 0x000fe200078e0011 */
[----:B------:R-:W-:Y:S01]  /*77f0*/  MOV R39, R16 ;  /* 0x0000001000277202 */ /* 0x000fe20000000f00 */
[C---:B--2---:R-:W-:Y:S01]  /*7800*/  HMMA.16816.F32 R32, R20.reuse, R18, R32 ;  /* 0x000000121420723c */ /* 0x044fe20000001820 */
[----:B------:R-:W3:Y:S04]  /*7810*/  LDL.LU.64 R18, [R1+0xb48] ;  /* 0x000b480001127983 */ /* 0x000ee80000300a00 */
[----:B------:R-:W3:Y:S11]  /*7820*/  LDL.LU.64 R16, [R1+0xb40] ;  /* 0x000b400001107983 */ /* 0x000ef60000300a00 */
[----:B------:R-:W-:Y:S07]  /*7830*/  @!UPT UIADD3 URZ, URZ, URZ, URZ ;  /* 0x0000003f3f3ff290 */ /* 0x000fee000fffe03f */
[----:B------:R1:W-:Y:S04]  /*7840*/  STL.64 [R1+0xb28], R34 ;  /* 0x000b282201007387 */ /* 0x0003e80000100a00 */
[----:B------:R-:W-:Y:S01]  /*7850*/  STL.64 [R1+0xb20], R32 ;  /* 0x000b202001007387 */ /* 0x000fe20000100a00 */
[C---:B---3--:R-:W-:Y:S03]  /*7860*/  HMMA.16816.F32 R16, R20.reuse, R42, R16 ;  /* 0x0000002a1410723c */ /* 0x048fe60000001810 */
[----:B------:R-:W2:Y:S04]  /*7870*/  LDL.LU.64 R42, [R1+0xb38] ;  /* 0x000b3800012a7983 */ /* 0x000ea80000300a00 */
[----:B0-----:R-:W2:Y:S01]  /*7880*/  LDL.LU.64 R40, [R1+0xb30] ;  /* 0x000b300001287983 */ /* 0x001ea20000300a00 */
[----:B------:R-:W-:Y:S01]  /*7890*/  HMMA.16816.F32 R8, R20, R58, R8 ;  /* 0x0000003a1408723c */ /* 0x000fe20000001808 */
[----:B-1----:R-:W-:-:S02]  /*78a0*/  IMAD.MOV.U32 R34, RZ, RZ, R3 ;  /* 0x000000ffff227224 */ /* 0x002fc400078e0003 */
[----:B----4-:R-:W-:Y:S01]  /*78b0*/  LDSM.16.M88.4 R56, [R2+0x24180] ;  /* 0x024180000238783b */ /* 0x010fe20000000200 */
[----:B------:R-:W-:-:S04]  /*78c0*/  IMAD.MOV.U32 R35, RZ, RZ, R0 ;  /* 0x000000ffff237224 */ /* 0x000fc800078e0000 */
[C---:B------:R-:W-:Y:S01]  /*78d0*/  HMMA.16816.F32 R52, R20.reuse, R54, R24 ;  /* 0x000000361434723c */ /* 0x040fe20000001818 */
[----:B------:R-:W-:Y:S07]  /*78e0*/  LDSM.16.M88.4 R24, [R2+0x20180] ;  /* 0x020180000218783b */ /* 0x000fee0000000200 */
[C---:B------:R-:W-:Y:S01]  /*78f0*/  HMMA.16816.F32 R12, R20.reuse, R46, R12 ;  /* 0x0000002e140c723c */ /* 0x040fe2000000180c */
[----:B------:R-:W-:Y:S06]  /*7900*/  LDSM.16.M88.4 R44, [R2+0x23180] ;  /* 0x02318000022c783b */ /* 0x000fec0000000200 */
[----:B------:R-:W-:Y:S04]  /*7910*/  STL.64 [R1+0xb18], R10 ;  /* 0x000b180a01007387 */ /* 0x000fe80000100a00 */
[----:B------:R-:W-:Y:S04]  /*7920*/  STL.64 [R1+0xb10], R8 ;  /* 0x000b100801007387 */ /* 0x000fe80000100a00 */
[----:B------:R-:W-:Y:S01]  /*7930*/  LDSM.16.M88.4 R8, [R2+0x25180] ;  /* 0x025180000208783b */ /* 0x000fe20000000200 */
[C---:B------:R-:W-:Y:S03]  /*7940*/  HMMA.16816.F32 R48, R20.reuse, R50, R28 ;  /* 0x000000321430723c */ /* 0x040fe6000000181c */
[----:B------:R-:W-:Y:S05]  /*7950*/  LDSM.16.M88.4 R28, [R2+0x21180] ;  /* 0x02118000021c783b */ /* 0x000fea0000000200 */
[C---:B--2---:R-:W-:Y:S01]  /*7960*/  HMMA.16816.F32 R40, R20.reuse, R34, R40 ;  /* 0x000000221428723c */ /* 0x044fe20000001828 */
[----:B------:R-:W0:Y:S07]  /*7970*/  LDSM.16.M88.4 R32, [R2+0x27180] ;  /* 0x027180000220783b */ /* 0x000e2e0000000200 */
[----:B------:R-:W-:Y:S01]  /*7980*/  HMMA.16816.F32 R20, R20, R38, R4 ;  /* 0x000000261414723c */ /* 0x000fe20000001804 */
[----:B------:R-:W1:Y:S04]  /*7990*/  LDSM.16.MT88.4 R4, [R60+0x18000] ;  /* 0x018000003c04783b */ /* 0x000e680000004200 */
[----:B------:R-:W2:Y:S11]  /*79a0*/  LDSM.16.M88.4 R36, [R2+0x22180] ;  /* 0x022180000224783b */ /* 0x000eb60000000200 */
[----:B------:R-:W-:Y:S07]  /*79b0*/  @!UPT UIADD3 URZ, URZ, URZ, URZ ;  /* 0x0000003f3f3ff290 */ /* 0x000fee000fffe03f */
[----:B------:R-:W-:Y:S04]  /*79c0*/  STL.64 [R1+0xb08], R22 ;  /* 0x000b081601007387 */ /* 0x000fe80000100a00 */
[----:B------:R-:W-:Y:S04]  /*79d0*/  STL.64 [R1+0xb00], R20 ;  /* 0x000b001401007387 */ /* 0x000fe80000100a00 */
[----:B------:R-:W3:Y:S01]  /*79e0*/  LDL R3, [R1+0x300] ;  /* 0x0003000001037983 */ /* 0x000ee20000100800 */
[----:B0-----:R-:W-:-:S03]  /*79f0*/  IMAD.MOV.U32 R0, RZ, RZ, R35 ;  /* 0x000000ffff007224 */ /* 0x001fc600078e0023 */
[----:B------:R-:W-:Y:S04]  /*7a00*/  STL [R1+0xaf8], R27 ;  /* 0x000af81b01007387 */ /* 0x000fe80000100800 */
[----:B------:R0:W-:Y:S04]  /*7a10*/  STL [R1+0xaf0], R47 ;  /* 0x000af02f01007387 */ /* 0x0001e80000100800 */
[----:B------:R4:W-:Y:S01]  /*7a20*/  STL.64 [R1+0x8], R10 ;  /* 0x0000080a01007387 */ /* 0x0009e20000100a00 */
[----:B-1----:R-:W-:Y:S03]  /*7a30*/  HMMA.16816.F32 R16, R4, R28, R16 ;  /* 0x0000001c0410723c */ /* 0x002fe60000001810 */
[----:B------:R-:W1:Y:S01]  /*7a40*/  LDSM.16.M88.4 R20, [R2+0x26180] ;  /* 0x026180000214783b */ /* 0x000e620000000200 */
[----:B0-----:R-:W-:-:S03]  /*7a50*/  IMAD.MOV.U32 R47, RZ, RZ, R34 ;  /* 0x000000ffff2f7224 */ /* 0x001fc600078e0022 */
[----:B------:R-:W3:Y:S01]  /*7a60*/  LDL.LU.64 R34, [R1+0xb28] ;  /* 0x000b280001227983 */ /* 0x000ee20000300a00 */
[----:B----4-:R-:W-:Y:S01]  /*7a70*/  IMAD.MOV.U32 R11, RZ, RZ, R32 ;  /* 0x000000ffff0b7224 */ /* 0x010fe200078e0020 */
[----:B------:R-:W-:Y:S02]  /*7a80*/  MOV R10, R33 ;  /* 0x00000021000a7202 */ /* 0x000fe40000000f00 */
[----:B------:R-:W3:Y:S01]  /*7a90*/  LDL.LU.64 R32, [R1+0xb20] ;  /* 0x000b200001207983 */ /* 0x000ee20000300a00 */
[C---:B--2---:R-:W-:Y:S03]  /*7aa0*/  HMMA.16816.F32 R40, R4.reuse, R36, R40 ;  /* 0x000000240428723c */ /* 0x044fe60000001828 */
[----:B------:R-:W-:Y:S04]  /*7ab0*/  STL [R1+0x6c4], R2 ;  /* 0x0006c40201007387 */ /* 0x000fe80000100800 */
[----:B------:R-:W2:Y:S01]  /*7ac0*/  LDL.64 R28, [R1+0x5a0] ;  /* 0x0005a000011c7983 */ /* 0x000ea20000100a00 */
[----:B------:R-:W-:Y:S01]  /*7ad0*/  MOV R36, R11 ;  /* 0x0000000b00247202 */ /* 0x000fe20000000f00 */
[----:B------:R-:W-:Y:S01]  /*7ae0*/  IMAD.MOV.U32 R37, RZ, RZ, R10 ;  /* 0x000000ffff257224 */ /* 0x000fe200078e000a */
[C---:B------:R-:W-:Y:S08]  /*7af0*/  HMMA.16816.F32 R12, R4.reuse, R8, R12 ;  /* 0x00000008040c723c */ /* 0x040ff0000000180c */
[----:B---3--:R-:W-:Y:S01]  /*7b00*/  HMMA.16816.F32 R32, R4, R24, R32 ;  /* 0x000000180420723c */ /* 0x008fe20000001820 */
[----:B------:R-:W3:Y:S04]  /*7b10*/  LDL.64 R24, [R1+0x5a8] ;  /* 0x0005a80001187983 */ /* 0x000ee80000100a00 */
[----:B------:R-:W-:Y:S04]  /*7b20*/  STL.64 [R1+0xae8], R38 ;  /* 0x000ae82601007387 */ /* 0x000fe80000100a00 */
[----:B------:R-:W4:Y:S04]  /*7b30*/  LDL.LU.64 R10, [R1+0xb18] ;  /* 0x000b1800010a7983 */ /* 0x000f280000300a00 */
[----:B------:R-:W4:Y:S01]  /*7b40*/  LDL.LU.64 R8, [R1+0xb10] ;  /* 0x000b100001087983 */ /* 0x000f220000300a00 */
[----:B-1----:R-:W-:Y:S01]  /*7b50*/  MOV R27, R22 ;  /* 0x00000016001b7202 */ /* 0x002fe20000000f00 */
[----:B------:R-:W-:-:S02]  /*7b60*/  IMAD.MOV.U32 R61, RZ, RZ, R23 ;  /* 0x000000ffff3d7224 */ /* 0x000fc400078e0017 */
[----:B------:R-:W2:Y:S01]  /*7b70*/  LDL.LU.64 R22, [R1+0xb08] ;  /* 0x000b080001167983 */ /* 0x000ea20000300a00 */
[----:B----4-:R-:W-:Y:S03]  /*7b80*/  HMMA.16816.F32 R8, R4, R20, R8 ;  /* 0x000000140408723c */ /* 0x010fe60000001808 */
[----:B------:R-:W4:Y:S11]  /*7b90*/  LDL.LU.64 R20, [R1+0xb00] ;  /* 0x000b000001147983 */ /* 0x000f360000300a00 */
[----:B------:R-:W-:Y:S09]  /*7ba0*/  @!UPT UIADD3 URZ, URZ, URZ, URZ ;  /* 0x0000003f3f3ff290 */ /* 0x000ff2000fffe03f */
[----:B------:R-:W-:Y:S04]  /*7bb0*/  STL.64 [R1+0xae0], R10 ;  /* 0x000ae00a01007387 */ /* 0x000fe80000100a00 */
[----:B------:R-:W-:Y:S01]  /*7bc0*/  STL.64 [R1+0xad8], R8 ;  /* 0x000ad80801007387 */ /* 0x000fe20000100a00 */
[----:B--2---:R-:W-:-:S04]  /*7bd0*/  IMAD.WIDE R28, R3, 0x2, R28 ;  /* 0x00000002031c7825 */ /* 0x004fc800078e021c */
[----:B---3--:R-:W-:Y:S02]  /*7be0*/  IMAD.WIDE R24, R3, 0x2, R24 ;  /* 0x0000000203187825 */ /* 0x008fe400078e0218 */
[----:B------:R-:W2:Y:S01]  /*7bf0*/  LDG.E.U16 R3, [R28.64] ;  /* 0x000000041c037981 */ /* 0x000ea2000c1e1500 */
[C---:B------:R-:W-:Y:S03]  /*7c00*/  HMMA.16816.F32 R48, R4.reuse, R44, R48 ;  /* 0x0000002c0430723c */ /* 0x040fe60000001830 */
[----:B------:R0:W3:Y:S05]  /*7c10*/  LDG.E.U16 R44, [R24.64] ;  /* 0x00000004182c7981 */ /* 0x0000ea000c1e1500 */
[C---:B----4-:R-:W-:Y:S11]  /*7c20*/  HMMA.16816.F32 R20, R4.reuse, R36, R20 ;  /* 0x000000240414723c */ /* 0x050ff60000001814 */
[----:B------:R-:W-:Y:S11]  /*7c30*/  @!UPT UIADD3 URZ, URZ, URZ, URZ ;  /* 0x0000003f3f3ff290 */ /* 0x000ff6000fffe03f */
[----:B------:R-:W-:Y:S01]  /*7c40*/  @!UPT UIADD3 URZ, URZ, URZ, URZ ;  /* 0x0000003f3f3ff290 */ /* 0x000fe2000fffe03f */
[----:B------:R1:W-:Y:S04]  /*7c50*/  STL.64 [R1+0xad0], R22 ;  /* 0x000ad01601007387 */ /* 0x0003e80000100a00 */
[----:B------:R-:W-:Y:S01]  /*7c60*/  STL.64 [R1+0xac8], R20 ;  /* 0x000ac81401007387 */ /* 0x000fe20000100a00 */
[----:B-1----:R-:W-:Y:S01]  /*7c70*/  IMAD.MOV.U32 R22, RZ, RZ, R27 ;  /* 0x000000ffff167224 */ /* 0x002fe200078e001b */
[----:B------:R-:W-:Y:S02]  /*7c80*/  MOV R23, R61 ;  /* 0x0000003d00177202 */ /* 0x000fe40000000f00 */
[----:B------:R-:W0:Y:S04]  /*7c90*/  LDL.LU R27, [R1+0xaf8] ;  /* 0x000af800011b7983 */ /* 0x000e280000300800 */
[----:B------:R-:W4:Y:S04]  /*7ca0*/  LDL.LU R61, [R1+0xaf4] ;  /* 0x000af400013d7983 */ /* 0x000f280000300800 */
[----:B------:R-:W3:Y:S04]  /*7cb0*/  LDL.LU R10, [R1+0x8] ;  /* 0x00000800010a7983 */ /* 0x000ee80000300800 */
[----:B------:R-:W3:Y:S01]  /*7cc0*/  LDL.LU R11, [R1+0xc] ;  /* 0x00000c00010b7983 */ /* 0x000ee20000300800 */
[----:B------:R-:W-:Y:S03]  /*7cd0*/  HMMA.16816.F32 R52, R4, R56, R52 ;  /* 0x000000380434723c */ /* 0x000fe60000001834 */
[----:B------:R-:W0:Y:S04]  /*7ce0*/  LDSM.16.MT88.4 R4, [R60+0x1a000] ;  /* 0x01a000003c04783b */ /* 0x000e280000004200 */
[----:B--2---:R-:W-:Y:S04]  /*7cf0*/  STL [R1+0xaa0], R3 ;  /* 0x000aa00301007387 */ /* 0x004fe80000100800 */
[----:B----4-:R-:W1:Y:S01]  /*7d00*/  LDSM.16.M88.4 R36, [R61+0x20180] ;  /* 0x020180003d24783b */ /* 0x010e620000000200 */
[----:B0-----:R-:W-:Y:S01]  /*7d10*/  HMMA.16816.F32 R24, R4, R26, R32 ;  /* 0x0000001a0418723c */ /* 0x001fe20000001820 */
[----:B-1----:R-:W-:Y:S01]  /*7d20*/  MOV R9, R36 ;  /* 0x0000002400097202 */ /* 0x002fe20000000f00 */
[----:B------:R-:W-:-:S05]  /*7d30*/  IMAD.MOV.U32 R8, RZ, RZ, R37 ;  /* 0x000000ffff087224 */ /* 0x000fca00078e0025 */
[----:B------:R-:W-:Y:S01]  /*7d40*/  MOV R32, R39 ;  /* 0x0000002700207202 */ /* 0x000fe20000000f00 */
[----:B------:R-:W-:Y:S02]  /*7d50*/  IMAD.MOV.U32 R33, RZ, RZ, R38 ;  /* 0x000000ffff217224 */ /* 0x000fe400078e0026 */
[----:B------:R-:W0:Y:S11]  /*7d60*/  LDSM.16.M88.4 R36, [R61+0x21180] ;  /* 0x021180003d24783b */ /* 0x000e360000000200 */
[----:B------:R-:W-:Y:S02]  /*7d70*/  @!UPT UIADD3 URZ, URZ, URZ, URZ ;  /* 0x0000003f3f3ff290 */ /* 0x000fe4000fffe03f */
[----:B------:R1:W-:Y:S04]  /*7d80*/  STL.64 [R1+0xac0], R26 ;  /* 0x000ac01a01007387 */ /* 0x0003e80000100a00 */
[----:B------:R0:W-:Y:S01]  /*7d90*/  STL.64 [R1+0xab8], R24 ;  /* 0x000ab81801007387 */ /* 0x0001e20000100a00 */
[----:B-1----:R-:W-:Y:S02]  /*7da0*/  IMAD.MOV.U32 R27, RZ, RZ, R0 ;  /* 0x000000ffff1b7224 */ /* 0x002fe400078e0000 */
[----:B0-----:R-:W-:Y:S01]  /*7db0*/  IMAD.MOV.U32 R25, RZ, RZ, R36 ;  /* 0x000000ffff197224 */ /* 0x001fe200078e0024 */
[----:B------:R-:W-:Y:S01]  /*7dc0*/  MOV R2, R38 ;  /* 0x0000002600027202 */ /* 0x000fe20000000f00 */
[----:B------:R-:W-:Y:S02]  /*7dd0*/  IMAD.MOV.U32 R24, RZ, RZ, R37 ;  /* 0x000000ffff187224 */ /* 0x000fe400078e0025 */
[----:B------:R-:W-:-:S02]  /*7de0*/  IMAD.MOV.U32 R0, RZ, RZ, R39 ;  /* 0x000000ffff007224 */ /* 0x000fc400078e0027 */
[----:B------:R-:W0:Y:S01]  /*7df0*/  LDSM.16.M88.4 R36, [R61+0x22180] ;  /* 0x022180003d24783b */ /* 0x000e220000000200 */
[----:B------:R-:W-:-:S03]  /*7e00*/  IMAD.MOV.U32 R26, RZ, RZ, R47 ;  /* 0x000000ffff1a7224 */ /* 0x000fc600078e002f */
[----:B------:R-:W2:Y:S01]  /*7e10*/  LDL.LU R47, [R1+0xaf0] ;  /* 0x000af000012f7983 */ /* 0x000ea20000300800 */
[----:B---3--:R-:W-:Y:S01]  /*7e20*/  HMMA.16816.F32 R12, R4, R10, R12 ;  /* 0x0000000a040c723c */ /* 0x008fe2000000180c */
[----:B------:R-:W-:Y:S01]  /*7e30*/  MOV R56, R9 ;  /* 0x0000000900387202 */ /* 0x000fe20000000f00 */
[----:B------:R-:W-:Y:S01]  /*7e40*/  IMAD.MOV.U32 R57, RZ, RZ, R8 ;  /* 0x000000ffff397224 */ /* 0x000fe200078e0008 */
[----:B0-----:R0:W-:Y:S01]  /*7e50*/  STL [R1+0x58], R38 ;  /* 0x0000582601007387 */ /* 0x0011e20000100800 */
[----:B------:R-:W-:-:S03]  /*7e60*/  IMAD.MOV.U32 R3, RZ, RZ, R39 ;  /* 0x000000ffff037224 */ /* 0x000fc600078e0027 */
[----:B0-----:R-:W3:Y:S04]  /*7e70*/  LDL.LU.64 R38, [R1+0xae8] ;  /* 0x000ae80001267983 */ /* 0x001ee80000300a00 */
[----:B------:R0:W-:Y:S04]  /*7e80*/  STL [R1+0x24], R44 ;  /* 0x0000242c01007387 */ /* 0x0001e80000100800 */
[----:B------:R-:W4:Y:S04]  /*7e90*/  LDL.LU.64 R10, [R1+0xae0] ;  /* 0x000ae000010a7983 */ /* 0x000f280000300a00 */
[----:B------:R-:W4:Y:S01]  /*7ea0*/  LDL.LU.64 R8, [R1+0xad8] ;  /* 0x000ad80001087983 */ /* 0x000f220000300a00 */
[----:B------:R-:W-:Y:S01]  /*7eb0*/  IMAD.MOV.U32 R21, RZ, RZ, R36 ;  /* 0x000000ffff157224 */ /* 0x000fe200078e0024 */
[----:B------:R-:W-:-:S03]  /*7ec0*/  MOV R20, R37 ;  /* 0x0000002500147202 */ /* 0x000fc60000000f00 */
[----:B0-----:R-:W-:Y:S02]  /*7ed0*/  IMAD.MOV.U32 R44, RZ, RZ, R21 ;  /* 0x000000ffff2c7224 */ /* 0x001fe400078e0015 */
[----:B------:R-:W-:Y:S01]  /*7ee0*/  IMAD.MOV.U32 R45, RZ, RZ, R20 ;  /* 0x000000ffff2d7224 */ /* 0x000fe200078e0014 */
[C---:B----4-:R-:W-:Y:S01]  /*7ef0*/  HMMA.16816.F32 R8, R4.reuse, R22, R8 ;  /* 0x000000160408723c */ /* 0x050fe20000001808 */
[----:B------:R-:W4:Y:S04]  /*7f00*/  LDL.LU.64 R22, [R1+0xad0] ;  /* 0x000ad00001167983 */ /* 0x000f280000300a00 */
[----:B------:R-:W4:Y:S01]  /*7f10*/  LDL.LU.64 R20, [R1+0xac8] ;  /* 0x000ac80001147983 */ /* 0x000f220000300a00 */
[----:B------:R-:W-:Y:S01]  /*7f20*/  IMAD.MOV.U32 R36, RZ, RZ, R25 ;  /* 0x000000ffff247224 */ /* 0x000fe200078e0019 */
[----:B------:R-:W-:Y:S01]  /*7f30*/  MOV R37, R24 ;  /* 0x0000001800257202 */ /* 0x000fe20000000f00 */
[C---:B------:R-:W-:Y:S01]  /*7f40*/  HMMA.16816.F32 R28, R4.reuse, R30, R16 ;  /* 0x0000001e041c723c */ /* 0x040fe20000001810 */
[----:B------:R-:W0:Y:S07]  /*7f50*/  LDSM.16.MT88.4 R16, [R60+0x1c000] ;  /* 0x01c000003c10783b */ /* 0x000e2e0000004200 */
[----:B---3--:R-:W-:Y:S11]  /*7f60*/  HMMA.16816.F32 R40, R4, R38, R40 ;  /* 0x000000260428723c */ /* 0x008ff60000001828 */
[----:B------:R-:W-:Y:S05]  /*7f70*/  @!UPT UIADD3 URZ, URZ, URZ, URZ ;  /* 0x0000003f3f3ff290 */ /* 0x000fea000fffe03f */
[----:B0-----:R-:W-:Y:S01]  /*7f80*/  HMMA.16816.F32 R28, R16, R36, R28 ;  /* 0x00000024101c723c */ /* 0x001fe2000000181c */
[----:B------:R-:W-:Y:S07]  /*7f90*/  LDSM.16.M88.4 R36, [R61+0x24180] ;  /* 0x024180003d24783b */ /* 0x000fee0000000200 */
[----:B----4-:R-:W-:Y:S01]  /*7fa0*/  HMMA.16816.F32 R20, R4, R26, R20 ;  /* 0x0000001a0414723c */ /* 0x010fe20000001814 */
[----:B------:R-:W3:Y:S04]  /*7fb0*/  LDL.LU.64 R26, [R1+0xac0] ;  /* 0x000ac000011a7983 */ /* 0x000ee80000300a00 */
[----:B------:R-:W3:Y:S11]  /*7fc0*/  LDL.LU.64 R24, [R1+0xab8] ;  /* 0x000ab80001187983 */ /* 0x000ef60000300a00 */
[----:B------:R-:W-:Y:S07]  /*7fd0*/  @!UPT UIADD3 URZ, URZ, URZ, URZ ;  /* 0x0000003f3f3ff290 */ /* 0x000fee000fffe03f */
[----:B------:R-:W-:Y:S04]  /*7fe0*/  STL.64 [R1+0xab0], R22 ;  /* 0x000ab01601007387 */ /* 0x000fe80000100a00 */
[----:B------:R-:W-:Y:S04]  /*7ff0*/  STL.64 [R1+0xaa8], R20 ;  /* 0x000aa81401007387 */ /* 0x000fe80000100a00 */
[----:B------:R0:W-:Y:S04]  /*8000*/  STL.64 [R1+0xa98], R30 ;  /* 0x000a981e01007387 */ /* 0x0001e80000100a00 */
[----:B------:R-:W1:Y:S01]  /*8010*/  LDSM.16.M88.4 R20, [R61+0x26180] ;  /* 0x026180003d14783b */ /* 0x000e620000000200 */
[----:B0-----:R-:W-:Y:S01]  /*8020*/  IMAD.MOV.U32 R30, RZ, RZ, R33 ;  /* 0x000000ffff1e7224 */ /* 0x001fe200078e0021 */
[----:B------:R-:W-:-:S02]  /*8030*/  MOV R31, R32 ;  /* 0x00000020001f7202 */ /* 0x000fc40000000f00 */
[----:B------:R-:W0:Y:S01]  /*8040*/  LDSM.16.M88.4 R32, [R61+0x23180] ;  /* 0x023180003d20783b */ /* 0x000e220000000200 */
[----:B--2---:R-:W-:Y:S08]  /*8050*/  HMMA.16816.F32 R48, R4, R46, R48 ;  /* 0x0000002e0430723c */ /* 0x004ff00000001830 */
[----:B------:R-:W-:Y:S01]  /*8060*/  HMMA.16816.F32 R40, R16, R44, R40 ;  /* 0x0000002c1028723c */ /* 0x000fe20000001828 */
[----:B------:R-:W-:Y:S04]  /*8070*/  STL.64 [R1+0xa90], R28 ;  /* 0x000a901c01007387 */ /* 0x000fe80000100a00 */
[----:B------:R-:W2:Y:S03]  /*8080*/  LDSM.16.M88.4 R44, [R61+0x25180] ;  /* 0x025180003d2c783b */ /* 0x000ea60000000200 */
[----:B------:R-:W-:Y:S01]  /*8090*/  HMMA.16816.F32 R52, R4, R58, R52 ;  /* 0x0000003a0434723c */ /* 0x000fe20000001834 */
[----:B------:R-:W4:Y:S07]  /*80a0*/  LDSM.16.MT88.4 R4, [R60+0x1e000] ;  /* 0x01e000003c04783b */ /* 0x000f2e0000004200 */
[C---:B-1----:R-:W-:Y:S07]  /*80b0*/  HMMA.16816.F32 R8, R16.reuse, R20, R8 ;  /* 0x000000141008723c */ /* 0x042fee0000001808 */
[----:B------:R1:W-:Y:S04]  /*80c0*/  STL.64 [R1+0xa88], R42 ;  /* 0x000a882a01007387 */ /* 0x0003e80000100a00 */
[----:B------:R-:W-:Y:S01]  /*80d0*/  STL.64 [R1+0xa80], R40 ;  /* 0x000a802801007387 */ /* 0x000fe20000100a00 */
[----:B0-----:R-:W-:Y:S03]  /*80e0*/  HMMA.16816.F32 R48, R16, R32, R48 ;  /* 0x000000201030723c */ /* 0x001fe60000001830 */
[----:B------:R-:W4:Y:S01]  /*80f0*/  LDL.64 R32, [R1+0x598] ;  /* 0x0005980001207983 */ /* 0x000f220000100a00 */
[----:B-1----:R-:W-:Y:S01]  /*8100*/  IMAD.MOV.U32 R42, RZ, RZ, R2 ;  /* 0x000000ffff2a7224 */ /* 0x002fe200078e0002 */
[----:B------:R-:W-:Y:S01]  /*8110*/  MOV R2, R22 ;  /* 0x0000001600027202 */ /* 0x000fe20000000f00 */
[----:B------:R-:W-:-:S02]  /*8120*/  IMAD.MOV.U32 R43, RZ, RZ, R0 ;  /* 0x000000ffff2b7224 */ /* 0x000fc400078e0000 */
[----:B------:R-:W-:Y:S01]  /*8130*/  IMAD.MOV.U32 R0, RZ, RZ, R23 ;  /* 0x000000ffff007224 */ /* 0x000fe200078e0017 */
[C---:B---3--:R-:W-:Y:S01]  /*8140*/  HMMA.16816.F32 R24, R16.reuse, R56, R24 ;  /* 0x000000381018723c */ /* 0x048fe20000001818 */
[----:B------:R0:W1:Y:S04]  /*8150*/  LDSM.16.M88.4 R56, [R61+0x27180] ;  /* 0x027180003d38783b */ /* 0x0000680000000200 */
[----:B0-----:R-:W3:Y:S04]  /*8160*/  LDL.64 R60, [R1+0x590] ;  /* 0x00059000013c7983 */ /* 0x001ee80000100a00 */
[----:B------:R-:W1:Y:S04]  /*8170*/  LDL.LU.64 R22, [R1+0xab0] ;  /* 0x000ab00001167983 */ /* 0x000e680000300a00 */
[----:B------:R-:W1:Y:S01]  /*8180*/  LDL.LU.64 R20, [R1+0xaa8] ;  /* 0x000aa80001147983 */ /* 0x000e620000300a00 */
[C---:B------:R-:W-:Y:S08]  /*8190*/  HMMA.16816.F32 R52, R16.reuse, R36, R52 ;  /* 0x000000241034723c */ /* 0x040ff00000001834 */
[----:B--2---:R-:W-:Y:S08]  /*81a0*/  HMMA.16816.F32 R12, R16, R44, R12 ;  /* 0x0000002c100c723c */ /* 0x004ff0000000180c */
[----:B----4-:R-:W-:Y:S08]  /*81b0*/  HMMA.16816.F32 R24, R4, R30, R24 ;  /* 0x0000001e0418723c */ /* 0x010ff00000001818 */
[----:B-1----:R-:W-:Y:S01]  /*81c0*/  HMMA.16816.F32 R16, R16, R56, R20 ;  /* 0x000000381010723c */ /* 0x002fe20000001814 */
[----:B------:R-:W2:Y:S06]  /*81d0*/  LDL.LU R22, [R1+0x58] ;  /* 0x0000580001167983 */ /* 0x000eac0000300800 */
[----:B------:R-:W-:-:S02]  /*81e0*/  IMAD.MOV.U32 R23, RZ, RZ, R3 ;  /* 0x000000ffff177224 */ /* 0x000fc400078e0003 */
[----:B------:R-:W4:Y:S04]  /*81f0*/  LDL.LU R3, [R1+0xaa0] ;  /* 0x000aa00001037983 */ /* 0x000f280000300800 */
[----:B------:R-:W2:Y:S04]  /*8200*/  LDL.LU.64 R30, [R1+0xa98] ;  /* 0x000a9800011e7983 */ /* 0x000ea80000300a00 */
[----:B------:R-:W2:Y:S02]  /*8210*/  LDL.LU.64 R28, [R1+0xa90] ;  /* 0x000a9000011c7983 */ /* 0x000ea40000300a00 */
[C---:B--2---:R-:W-:Y:S02]  /*8220*/  HMMA.16816.F32 R28, R4.reuse, R42, R28 ;  /* 0x0000002a041c723c */ /* 0x044fe4000000181c */
[----:B------:R-:W2:Y:S04]  /*8230*/  LDL.LU.64 R42, [R1+0xa88] ;  /* 0x000a8800012a7983 */ /* 0x000ea80000300a00 */
[----:B------:R-:W2:Y:S02]  /*8240*/  LDL.LU.64 R40, [R1+0xa80] ;  /* 0x000a800001287983 */ /* 0x000ea40000300a00 */
[C---:B------:R-:W-:Y:S02]  /*8250*/  HMMA.16816.F32 R48, R4.reuse, R34, R48 ;  /* 0x000000220430723c */ /* 0x040fe40000001830 */
[----:B------:R-:W3:Y:S11]  /*8260*/  LDL.64 R36, [R1+0x578] ;  /* 0x0005780001247983 */ /* 0x000ef60000100a00 */
[----:B------:R-:W-:Y:S10]  /*8270*/  @!UPT UIADD3 URZ, URZ, URZ, URZ ;  /* 0x0000003f3f3ff290 */ /* 0x000ff4000fffe03f */
[----:B------:R-:W-:Y:S01]  /*8280*/  STL [R1+0xa7c], R51 ;  /* 0x000a7c3301007387 */ /* 0x000fe20000100800 */
[C---:B--2---:R-:W-:Y:S08]  /*8290*/  HMMA.16816.F32 R40, R4.reuse, R22, R40 ;  /* 0x000000160428723c */ /* 0x044ff00000001828 */
[C---:B------:R-:W-:Y:S01]  /*82a0*/  HMMA.16816.F32 R20, R4.reuse, R38, R52 ;  /* 0x000000260414723c */ /* 0x040fe20000001834 */
[----:B------:R-:W2:Y:S04]  /*82b0*/  LDL.64 R38, [R1+0x588] ;  /* 0x0005880001267983 */ /* 0x000ea80000100a00 */
[----:B------:R-:W2:Y:S11]  /*82c0*/  LDL.64 R52, [R1+0x580] ;  /* 0x0005800001347983 */ /* 0x000eb60000100a00 */
[----:B------:R-:W-:Y:S07]  /*82d0*/  @!UPT UIADD3 URZ, URZ, URZ, URZ ;  /* 0x0000003f3f3ff290 */ /* 0x000fee000fffe03f */
[----:B------:R-:W-:Y:S04]  /*82e0*/  STL [R1+0xa78], R22 ;  /* 0x000a781601007387 */ /* 0x000fe80000100800 */
[----:B------:R0:W-:Y:S04]  /*82f0*/  STL [R1+0xa74], R23 ;  /* 0x000a741701007387 */ /* 0x0001e80000100800 */
[----:B------:R-:W2:Y:S01]  /*8300*/  LDL.64 R54, [R1+0x568] ;  /* 0x0005680001367983 */ /* 0x000ea20000100a00 */
[----:B------:R-:W-:Y:S03]  /*8310*/  HMMA.16816.F32 R44, R4, R46, R12 ;  /* 0x0000002e042c723c */ /* 0x000fe6000000180c */
[----:B------:R-:W2:Y:S04]  /*8320*/  LDL.64 R56, [R1+0x560] ;  /* 0x0005600001387983 */ /* 0x000ea80000100a00 */
[----:B0-----:R-:W2:Y:S02]  /*8330*/  LDL R23, [R1+0x300] ;  /* 0x0003000001177983 */ /* 0x001ea40000100800 */
[----:B--2---:R-:W-:-:S05]  /*8340*/  IMAD.WIDE R32, R23, 0x2, R32 ;  /* 0x0000000217207825 */ /* 0x004fca00078e0220 */
[----:B------:R0:W2:Y:S01]  /*8350*/  LDG.E.U16 R22, [R32.64] ;  /* 0x0000000420167981 */ /* 0x0000a2000c1e1500 */
[----:B------:R-:W-:-:S04]  /*8360*/  IMAD.WIDE R14, R23, 0x2, R52 ;  /* 0x00000002170e7825 */ /* 0x000fc800078e0234 */
[C---:B---3--:R-:W-:Y:S02]  /*8370*/  IMAD.WIDE R34, R23.reuse, 0x2, R60 ;  /* 0x0000000217227825 */ /* 0x048fe400078e023c */
[----:B------:R-:W3:Y:S04]  /*8380*/  LDL.64 R60, [R1+0x570] ;  /* 0x00057000013c7983 */ /* 0x000ee80000100a00 */
[----:B------:R1:W-:Y:S01]  /*8390*/  STL [R1+0xa70], R47 ;  /* 0x000a702f01007387 */ /* 0x0003e20000100800 */
[----:B------:R-:W-:-:S03]  /*83a0*/  IMAD.WIDE R12, R23, 0x2, R38 ;  /* 0x00000002170c7825 */ /* 0x000fc600078e0226 */
[----:B------:R-:W4:Y:S04]  /*83b0*/  LDG.E.U16 R35, [R34.64] ;  /* 0x0000000422237981 */ /* 0x000f28000c1e1500 */
[----:B------:R-:W4:Y:S04]  /*83c0*/  LDG.E.U16 R13, [R12.64] ;  /* 0x000000040c0d7981 */ /* 0x000f28000c1e1500 */
[----:B-1----:R1:W4:Y:S01]  /*83d0*/  LDG.E.U16 R47, [R14.64] ;  /* 0x000000040e2f7981 */ /* 0x002322000c1e1500 */
[----:B0-----:R-:W-:-:S03]  /*83e0*/  IMAD.WIDE R32, R23, 0x2, R36 ;  /* 0x0000000217207825 */ /* 0x001fc600078e0224 */
[----:B------:R-:W4:Y:S04]  /*83f0*/  LDL.64 R52, [R1+0x558] ;  /* 0x0005580001347983 */ /* 0x000f280000100a00 */
[----:B------:R-:W4:Y:S01]  /*8400*/  LDL.64 R38, [R1+0x550] ;  /* 0x0005500001267983 */ /* 0x000f220000100a00 */
[----:B-1----:R-:W-:Y:S01]  /*8410*/  MOV R14, R2 ;  /* 0x00000002000e7202 */ /* 0x002fe20000000f00 */
[----:B------:R-:W-:Y:S02]  /*8420*/  IMAD.MOV.U32 R15, RZ, RZ, R0 ;  /* 0x000000ffff0f7224 */ /* 0x000fe400078e0000 */
[----:B------:R-:W4:Y:S04]  /*8430*/  LDL.64 R36, [R1+0x548] ;  /* 0x0005480001247983 */ /* 0x000f280000100a00 */
[----:B------:R0:W4:Y:S01]  /*8440*/  LDG.E.U16 R0, [R32.64] ;  /* 0x0000000420007981 */ /* 0x000122000c1e1500 */
[----:B------:R-:W-:Y:S11]  /*8450*/  HMMA.16816.F32 R8, R4, R14, R8 ;  /* 0x0000000e0408723c */ /* 0x000ff60000001808 */
[----:B------:R-:W-:Y:S11]  /*8460*/  @!UPT UIADD3 URZ, URZ, URZ, URZ ;  /* 0x0000003f3f3ff290 */ /* 0x000ff6000fffe03f */
[----:B------:R-:W-:Y:S01]  /*8470*/  @!UPT UIADD3 URZ, URZ, URZ, URZ ;  /* 0x0000003f3f3ff290 */ /* 0x000fe2000fffe03f */
[----:B------:R-:W-:Y:S04]  /*8480*/  STL.64 [R1+0x120], R8 ;  /* 0x0001200801007387 */ /* 0x000fe80000100a00 */
[----:B------:R1:W-:Y:S02]  /*8490*/  STL.64 [R1+0x128], R10 ;  /* 0x0001280a01007387 */ /* 0x0003e40000100a00 */
[----:B-1----:R-:W-:-:S05]  /*84a0*/  IMAD.WIDE R10, R23, 0x2, R54 ;  /* 0x00000002170a7825 */ /* 0x002fca00078e0236 */
[----:B------:R-:W4:Y:S04]  /*84b0*/  LDG.E.U16 R2, [R10.64] ;  /* 0x000000040a027981 */ /* 0x000f28000c1e1500 */
[----:B--2---:R1:W-:Y:S04]  /*84c0*/  STL [R1+0x20], R22 ;  /* 0x0000201601007387 */ /* 0x0043e80000100800 */
[----:B------:R-:W2:Y:S01]  /*84d0*/  LDL.64 R54, [R1+0x540] ;  /* 0x0005400001367983 */ /* 0x000ea20000100a00 */
[----:B------:R-:W-:Y:S01]  /*84e0*/  IMAD.MOV.U32 R51, RZ, RZ, R8 ;  /* 0x000000ffff337224 */ /* 0x000fe200078e0008 */
[----:B-1----:R-:W-:Y:S01]  /*84f0*/  MOV R22, R9 ;  /* 0x0000000900167202 */ /* 0x002fe20000000f00 */
[C---:B---3--:R-:W-:Y:S01]  /*8500*/  IMAD.WIDE R8, R23.reuse, 0x2, R60 ;  /* 0x0000000217087825 */ /* 0x048fe200078e023c */
[----:B----4-:R1:W-:Y:S04]  /*8510*/  STL [R1+0x1c], R35 ;  /* 0x00001c2301007387 */ /* 0x0103e80000100800 */
[----:B-1----:R-:W3:Y:S04]  /*8520*/  LDL.64 R34, [R1+0x538] ;  /* 0x0005380001227983 */ /* 0x002ee80000100a00 */
[----:B------:R-:W-:Y:S04]  /*8530*/  STL [R1+0x18], R13 ;  /* 0x0000180d01007387 */ /* 0x000fe80000100800 */
[----:B------:R1:W-:Y:S04]  /*8540*/  STL [R1+0x14], R47 ;  /* 0x0000142f01007387 */ /* 0x0003e80000100800 */
[----:B------:R-:W4:Y:S04]  /*8550*/  LDL.64 R14, [R1+0x520] ;  /* 0x00052000010e7983 */ /* 0x000f280000100a00 */
[----:B-1----:R1:W4:Y:S02]  /*8560*/  LDG.E.U16 R47, [R8.64] ;  /* 0x00000004082f7981 */ /* 0x002324000c1e1500 */
[----:B-1----:R-:W-:-:S05]  /*8570*/  IMAD.WIDE R8, R23, 0x2, R52 ;  /* 0x0000000217087825 */ /* 0x002fca00078e0234 */
[----:B------:R2:W4:Y:S01]  /*8580*/  LDG.E.U16 R61, [R8.64] ;  /* 0x00000004083d7981 */ /* 0x000522000c1e1500 */
[----:B------:R-:W-:-:S05]  /*8590*/  IMAD.WIDE R12, R23, 0x2, R56 ;  /* 0x00000002170c7825 */ /* 0x000fca00078e0238 */
[----:B------:R1:W4:Y:S04]  /*85a0*/  LDG.E.U16 R60, [R12.64] ;  /* 0x000000040c3c7981 */ /* 0x000328000c1e1500 */
[----:B------:R-:W-:Y:S01]  /*85b0*/  STL [R1+0xa6c], R2 ;  /* 0x000a6c0201007387 */ /* 0x000fe20000100800 */
[----:B--2---:R-:W-:-:S03]  /*85c0*/  IMAD.WIDE R8, R23, 0x2, R54 ;  /* 0x0000000217087825 */ /* 0x004fc600078e0236 */
[----:B0-----:R-:W2:Y:S04]  /*85d0*/  LDL.64 R32, [R1+0x508] ;  /* 0x0005080001207983 */ /* 0x001ea80000100a00 */
[----:B------:R0:W2:Y:S04]  /*85e0*/  LDG.E.U16 R57, [R8.64] ;  /* 0x0000000408397981 */ /* 0x0000a8000c1e1500 */
[----:B0-----:R-:W2:Y:S01]  /*85f0*/  LDL.64 R8, [R1+0x530] ;  /* 0x0005300001087983 */ /* 0x001ea20000100a00 */
[----:B-1----:R-:W-:-:S03]  /*8600*/  IMAD.WIDE R12, R23, 0x2, R36 ;  /* 0x00000002170c7825 */ /* 0x002fc600078e0224 */
[----:B------:R-:W4:Y:S01]  /*8610*/  LDL.64 R36, [R1+0x510] ;  /* 0x0005100001247983 */ /* 0x000f220000100a00 */
[----:B------:R-:W-:-:S03]  /*8620*/  IMAD.WIDE R10, R23, 0x2, R38 ;  /* 0x00000002170a7825 */ /* 0x000fc600078e0226 */
[----:B------:R0:W4:Y:S04]  /*8630*/  LDG.E.U16 R39, [R12.64] ;  /* 0x000000040c277981 */ /* 0x000128000c1e1500 */
[----:B------:R3:W4:Y:S04]  /*8640*/  LDG.E.U16 R53, [R10.64] ;  /* 0x000000040a357981 */ /* 0x000728000c1e1500 */
[----:B0-----:R-:W4:Y:S01]  /*8650*/  LDL.64 R12, [R1+0x528] ;  /* 0x00052800010c7983 */ /* 0x001f220000100a00 */
[----:B---3--:R-:W-:-:S03]  /*8660*/  IMAD.WIDE R10, R23, 0x2, R34 ;  /* 0x00000002170a7825 */ /* 0x008fc600078e0222 */
[----:B------:R-:W3:Y:S04]  /*8670*/  LDL.64 R34, [R1+0x4f0] ;  /* 0x0004f00001227983 */ /* 0x000ee80000100a00 */
[----:B------:R0:W-:Y:S04]  /*8680*/  STL [R1+0x10], R0 ;  /* 0x0000100001007387 */ /* 0x0001e80000100800 */
[----:B------:R4:W3:Y:S01]  /*8690*/  LDG.E.U16 R55, [R10.64] ;  /* 0x000000040a377981 */ /* 0x0008e2000c1e1500 */
[----:B--2---:R-:W-:-:S05]  /*86a0*/  IMAD.WIDE R8, R23, 0x2, R8 ;  /* 0x0000000217087825 */ /* 0x004fca00078e0208 */
[----:B------:R1:W2:Y:S04]  /*86b0*/  LDG.E.U16 R52, [R8.64] ;  /* 0x0000000408347981 */ /* 0x0002a8000c1e1500 */
[----:B-1----:R-:W2:Y:S01]  /*86c0*/  LDL.64 R8, [R1+0x518] ;  /* 0x0005180001087983 */ /* 0x002ea20000100a00 */
[----:B----4-:R-:W-:-:S05]  /*86d0*/  IMAD.WIDE R10, R23, 0x2, R12 ;  /* 0x00000002170a7825 */ /* 0x010fca00078e020c */
[----:B------:R1:W4:Y:S01]  /*86e0*/  LDG.E.U16 R56, [R10.64] ;  /* 0x000000040a387981 */ /* 0x000322000c1e1500 */
[----:B------:R-:W-:-:S03]  /*86f0*/  IMAD.WIDE R12, R23, 0x2, R14 ;  /* 0x00000002170c7825 */ /* 0x000fc600078e020e */
[----:B------:R-:W3:Y:S01]  /*8700*/  LDL.64 R14, [R1+0x4e0] ;  /* 0x0004e000010e7983 */ /* 0x000ee20000100a00 */
[----:B-1----:R-:W-:-:S03]  /*8710*/  IMAD.WIDE R10, R23, 0x2, R36 ;  /* 0x00000002170a7825 */ /* 0x002fc600078e0224 */
[----:B------:R-:W-:Y:S04]  /*8720*/  STL [R1+0x8], R47 ;  /* 0x0000082f01007387 */ /* 0x000fe80000100800 */
[----:B------:R1:W3:Y:S04]  /*8730*/  LDG.E.U16 R38, [R10.64] ;  /* 0x000000040a267981 */ /* 0x0002e8000c1e1500 */
[----:B0-----:R0:W3:Y:S04]  /*8740*/  LDG.E.U16 R0, [R12.64] ;  /* 0x000000040c007981 */ /* 0x0010e8000c1e1500 */
[----:B-1----:R-:W3:Y:S01]  /*8750*/  LDL.64 R10, [R1+0x4f8] ;  /* 0x0004f800010a7983 */ /* 0x002ee20000100a00 */
[----:B--2---:R-:W-:-:S05]  /*8760*/  IMAD.WIDE R8, R23, 0x2, R8 ;  /* 0x0000000217087825 */ /* 0x004fca00078e0208 */
[----:B------:R1:W2:Y:S04]  /*8770*/  LDG.E.U16 R54, [R8.64] ;  /* 0x0000000408367981 */ /* 0x0002a8000c1e1500 */
[----:B-1----:R-:W2:Y:S01]  /*8780*/  LDL.64 R8, [R1+0x500] ;  /* 0x0005000001087983 */ /* 0x002ea20000100a00 */
[----:B0-----:R-:W-:-:S03]  /*8790*/  IMAD.WIDE R12, R23, 0x2, R32 ;  /* 0x00000002170c7825 */ /* 0x001fc600078e0220 */
[----:B------:R-:W4:Y:S04]  /*87a0*/  LDL.64 R32, [R1+0x4c0] ;  /* 0x0004c00001207983 */ /* 0x000f280000100a00 */
[----:B------:R0:W4:Y:S01]  /*87b0*/  LDG.E.U16 R37, [R12.64] ;  /* 0x000000040c257981 */ /* 0x000122000c1e1500 */
[----:B---3--:R-:W-:-:S04]  /*87c0*/  IMAD.WIDE R10, R23, 0x2, R10 ;  /* 0x00000002170a7825 */ /* 0x008fc800078e020a */
[C---:B0-----:R-:W-:Y:S02]  /*87d0*/  IMAD.WIDE R12, R23.reuse, 0x2, R34 ;  /* 0x00000002170c7825 */ /* 0x041fe400078e0222 */
[----:B------:R0:W3:Y:S04]  /*87e0*/  LDG.E.U16 R35, [R10.64] ;  /* 0x000000040a237981 */ /* 0x0000e8000c1e1500 */
[----:B0-----:R0:W3:Y:S04]  /*87f0*/  LDG.E.U16 R11, [R12.64] ;  /* 0x000000040c0b7981 */ /* 0x0010e8000c1e1500 */
[----:B0-----:R-:W3:Y:S01]  /*8800*/  LDL.64 R12, [R1+0x4d8] ;  /* 0x0004d800010c7983 */ /* 0x001ee20000100a00 */
[----:B--2---:R-:W-:-:S05]  /*8810*/  IMAD.WIDE R8, R23, 0x2, R8 ;  /* 0x0000000217087825 */ /* 0x004fca00078e0208 */
[----:B------:R0:W2:Y:S04]  /*8820*/  LDG.E.U16 R36, [R8.64] ;  /* 0x0000000408247981 */ /* 0x0000a8000c1e1500 */
[----:B0-----:R-:W2:Y:S01]  /*8830*/  LDL.64 R8, [R1+0x4e8] ;  /* 0x0004e80001087983 */ /* 0x001ea20000100a00 */
[----:B------:R-:W-:-:S05]  /*8840*/  IMAD.WIDE R14, R23, 0x2, R14 ;  /* 0x00000002170e7825 */ /* 0x000fca00078e020e */
[----:B------:R0:W4:Y:S04]  /*8850*/  LDG.E.U16 R10, [R14.64] ;  /* 0x000000040e0a7981 */ /* 0x000128000c1e1500 */
[----:B0-----:R-:W4:Y:S01]  /*8860*/  LDL.64 R14, [R1+0x4c8] ;  /* 0x0004c800010e7983 */ /* 0x001f220000100a00 */
[----:B---3--:R-:W-:-:S04]  /*8870*/  IMAD.WIDE R12, R23, 0x2, R12 ;  /* 0x00000002170c7825 */ /* 0x008fc800078e020c */
[----:B--2---:R-:W-:-:S06]  /*8880*/  IMAD.WIDE R8, R23, 0x2, R8 ;  /* 0x0000000217087825 */ /* 0x004fcc00078e0208 */
[----:B------:R0:W2:Y:S04]  /*8890*/  LDG.E.U16 R8, [R8.64] ;  /* 0x0000000408087981 */ /* 0x0000a8000c1e1500 */
[----:B0-----:R0:W3:Y:S04]  /*88a0*/  LDG.E.U16 R9, [R12.64] ;  /* 0x000000040c097981 */ /* 0x0010e8000c1e1500 */
[----:B0-----:R-:W2:Y:S01]  /*88b0*/  LDL.64 R12, [R1+0x4d0] ;  /* 0x0004d000010c7983 */ /* 0x001ea20000100a00 */
[----:B----4-:R-:W-:-:S04]  /*88c0*/  IMAD.WIDE R14, R23, 0x2, R14 ;  /* 0x00000002170e7825 */ /* 0x010fc800078e020e */
[----:B------:R-:W-:-:S05]  /*88d0*/  IMAD.WIDE R32, R23, 0x2, R32 ;  /* 0x0000000217207825 */ /* 0x000fca00078e0220 */
[----:B------:R0:W4:Y:S04]  /*88e0*/  LDG.E.U16 R34, [R32.64] ;  /* 0x0000000420227981 */ /* 0x000128000c1e1500 */
[----:B0-----:R-:W3:Y:S01]  /*88f0*/  LDL.64 R32, [R1+0x4b0] ;  /* 0x0004b00001207983 */ /* 0x001ee20000100a00 */
[----:B--2---:R-:W-:-:S06]  /*8900*/  IMAD.WIDE R12, R23, 0x2, R12 ;  /* 0x00000002170c7825 */ /* 0x004fcc00078e020c */
[----:B------:R0:W2:Y:S04]  /*8910*/  LDG.E.U16 R12, [R12.64] ;  /* 0x000000040c0c7981 */ /* 0x0000a8000c1e1500 */
[----:B0-----:R0:W2:Y:S04]  /*8920*/  LDG.E.U16 R13, [R14.64] ;  /* 0x000000040e0d7981 */ /* 0x0010a8000c1e1500 */
[----:B0-----:R-:W2:Y:S01]  /*8930*/  LDL.64 R14, [R1+0x4b8] ;  /* 0x0004b800010e7983 */ /* 0x001ea20000100a00 */
[C---:B---3--:R-:W-:Y:S01]  /*8940*/  IMAD.WIDE R32, R23.reuse, 0x2, R32 ;  /* 0x0000000217207825 */ /* 0x048fe200078e0220 */
[----:B------:R-:W-:Y:S03]  /*8950*/  HMMA.16816.F32 R4, R4, R58, R16 ;  /* 0x0000003a0404723c */ /* 0x000fe60000001810 */
[----:B--2---:R-:W-:-:S06]  /*8960*/  IMAD.WIDE R14, R23, 0x2, R14 ;  /* 0x00000002170e7825 */ /* 0x004fcc00078e020e */
[----:B------:R0:W2:Y:S04]  /*8970*/  LDG.E.U16 R14, [R14.64] ;  /* 0x000000040e0e7981 */ /* 0x0000a8000c1e1500 */
[----:B0-----:R0:W3:Y:S04]  /*8980*/  LDG.E.U16 R15, [R32.64] ;  /* 0x00000004200f7981 */ /* 0x0010e8000c1e1500 */
[----:B0-----:R-:W2:Y:S04]  /*8990*/  LDL.LU R33, [R1+0x24] ;  /* 0x0000240001217983 */ /* 0x001ea80000300800 */
[----:B------:R-:W2:Y:S04]  /*89a0*/  LDL R32, [R1+0x308] ;  /* 0x0003080001207983 */ /* 0x000ea80000100800 */
[----:B------:R-:W-:Y:S01]  /*89b0*/  BAR.SYNC.DEFER_BLOCKING 0x0 ;  /* 0x0000000000007b1d */ /* 0x000fe20000010000 */
[----:B------:R-:W-:-:S05]  /*89c0*/  IMAD.MOV.U32 R23, RZ, RZ, R4 ;  /* 0x000000ffff177224 */ /* 0x000fca00078e0004 */
[----:B------:R0:W-:Y:S02]  /*89d0*/  STL.64 [R1+0x100], R4 ;  /* 0x0001000401007387 */ /* 0x0001e40000100a00 */
[----:B0-----:R-:W-:Y:S01]  /*89e0*/  FMUL R4, R24, c[0x0][0x188] ;  /* 0x0000620018047a20 */ /* 0x001fe20000400000 */
[----:B------:R-:W-:Y:S01]  /*89f0*/  MOV R2, R6 ;  /* 0x0000000600027202 */ /* 0x000fe20000000f00 */
[----:B------:R-:W-:Y:S01]  /*8a00*/  IMAD.MOV.U32 R47, RZ, RZ, R5 ;  /* 0x000000ffff2f7224 */ /* 0x000fe200078e0005 */
[----:B------:R0:W-:Y:S01]  /*8a10*/  STL.64 [R1+0x108], R6 ;  /* 0x0001080601007387 */ /* 0x0001e20000100a00 */
[----:B------:R-:W-:Y:S02]  /*8a20*/  FMUL R5, R26, c[0x0][0x188] ;  /* 0x000062001a057a20 */ /* 0x000fe40000400000 */
[----:B------:R-:W-:Y:S02]  /*8a30*/  IMAD.MOV.U32 R58, RZ, RZ, R7 ;  /* 0x000000ffff3a7224 */ /* 0x000fe400078e0007 */
[----:B0-----:R-:W-:Y:S01]  /*8a40*/  FMUL R6, R21, c[0x0][0x188] ;  /* 0x0000620015067a20 */ /* 0x001fe20000400000 */
[----:B------:R-:W3:Y:S04]  /*8a50*/  LDL R7, [R1+0x12c] ;  /* 0x00012c0001077983 */ /* 0x000ee80000100800 */
[----:B------:R-:W3:Y:S04]  /*8a60*/  LDL.LU R59, [R1+0x20] ;  /* 0x00002000013b7983 */ /* 0x000ee80000300800 */
[----:B------:R-:W3:Y:S04]  /*8a70*/  LDL.LU R16, [R1+0x1c] ;  /* 0x00001c0001107983 */ /* 0x000ee80000300800 */
[----:B------:R-:W3:Y:S04]  /*8a80*/  LDL.LU R17, [R1+0x18] ;  /* 0x0000180001117983 */ /* 0x000ee80000300800 */
[----:B------:R-:W3:Y:S04]  /*8a90*/  LDL.LU R18, [R1+0x14] ;  /* 0x0000140001127983 */ /* 0x000ee80000300800 */
[----:B------:R-:W3:Y:S04]  /*8aa0*/  LDL.LU R19, [R1+0x10] ;  /* 0x0000100001137983 */ /* 0x000ee80000300800 */
[----:B--2---:R0:W-:Y:S04]  /*8ab0*/  STS.U16 [R32+0x20000], R33 ;  /* 0x0200002120007388 */ /* 0x0041e80000000400 */
[----:B------:R1:W-:Y:S04]  /*8ac0*/  STS.U16 [R32+0x20400], R3 ;  /* 0x0204000320007388 */ /* 0x0003e80000000400 */
[----:B0-----:R-:W2:Y:S01]  /*8ad0*/  LDL.LU R33, [R1+0x8] ;  /* 0x0000080001217983 */ /* 0x001ea20000300800 */
[----:B-1----:R-:W-:-:S05]  /*8ae0*/  FMUL R3, R25, c[0x0][0x188] ;  /* 0x0000620019037a20 */ /* 0x002fca0000400000 */
[----:B------:R-:W-:Y:S01]  /*8af0*/  FMNMX R3, R4, R3, !PT ;  /* 0x0000000304037209 */ /* 0x000fe20007800000 */
[----:B------:R-:W-:-:S05]  /*8b00*/  FMUL R4, R28, c[0x0][0x188] ;  /* 0x000062001c047a20 */ /* 0x000fca0000400000 */
        /* <DEDUP_REMOVED lines=14> */
[----:B------:R-:W-:Y:S02]  /*8bf0*/  FMNMX R4, R5, R4, !PT ;  /* 0x0000000405047209 */ /* 0x000fe40007800000 */
[----:B------:R-:W-:Y:S01]  /*8c00*/  FMNMX R5, R6, R3, !PT ;  /* 0x0000000306057209 */ /* 0x000fe20007800000 */
[----:B------:R-:W-:Y:S01]  /*8c10*/  FMUL R6, R44, c[0x0][0x188] ;  /* 0x000062002c067a20 */ /* 0x000fe20000400000 */
[----:B------:R0:W-:Y:S04]  /*8c20*/  STL [R1+0x950], R20 ;  /* 0x0009501401007387 */ /* 0x0001e80000100800 */
[----:B------:R-:W-:Y:S01]  /*8c30*/  FMNMX R5, R6, R5, !PT ;  /* 0x0000000506057209 */ /* 0x000fe20007800000 */
[----:B------:R-:W-:Y:S01]  /*8c40*/  FMUL R6, R45, c[0x0][0x188] ;  /* 0x000062002d067a20 */ /* 0x000fe20000400000 */
[----:B0-----:R-:W2:Y:S04]  /*8c50*/  LDL R20, [R1+0x128] ;  /* 0x0001280001147983 */ /* 0x001ea80000100800 */
[----:B------:R-:W-:Y:S01]  /*8c60*/  FMNMX R5, R6, R5, !PT ;  /* 0x0000000506057209 */ /* 0x000fe20007800000 */
[----:B------:R-:W-:Y:S01]  /*8c70*/  FMUL R6, R51, c[0x0][0x188] ;  /* 0x0000620033067a20 */ /* 0x000fe20000400000 */
[----:B------:R-:W-:Y:S04]  /*8c80*/  STL [R1+0x948], R21 ;  /* 0x0009481501007387 */ /* 0x000fe80000100800 */
[----:B------:R-:W-:Y:S04]  /*8c90*/  STL [R1+0x944], R44 ;  /* 0x0009442c01007387 */ /* 0x000fe80000100800 */
[----:B------:R-:W-:Y:S04]  /*8ca0*/  STL [R1+0x940], R45 ;  /* 0x0009402d01007387 */ /* 0x000fe80000100800 */
[----:B------:R-:W2:Y:S01]  /*8cb0*/  LDL.LU R51, [R1+0xa7c] ;  /* 0x000a7c0001337983 */ /* 0x000ea20000300800 */
[----:B------:R-:W-:Y:S01]  /*8cc0*/  FMNMX R5, R6, R5, !PT ;  /* 0x0000000506057209 */ /* 0x000fe20007800000 */
[----:B------:R-:W-:-:S02]  /*8cd0*/  FMUL R6, R22, c[0x0][0x188] ;  /* 0x0000620016067a20 */ /* 0x000fc40000400000 */
[----:B------:R-:W3:Y:S03]  /*8ce0*/  LDL.LU R22, [R1+0xa78] ;  /* 0x000a780001167983 */ /* 0x000ee60000300800 */
[----:B------:R-:W-:Y:S01]  /*8cf0*/  FMNMX R5, R6, R5, !PT ;  /* 0x0000000506057209 */ /* 0x000fe20007800000 */
[----:B------:R-:W-:Y:S02]  /*8d00*/  FMUL R6, R23, c[0x0][0x188] ;  /* 0x0000620017067a20 */ /* 0x000fe40000400000 */
[----:B------:R-:W4:Y:S03]  /*8d10*/  LDL.LU R23, [R1+0xa74] ;  /* 0x000a740001177983 */ /* 0x000f260000300800 */
[----:B------:R-:W-:Y:S01]  /*8d20*/  FMNMX R5, R6, R5, !PT ;  /* 0x0000000506057209 */ /* 0x000fe20007800000 */
[----:B------:R-:W-:-:S02]  /*8d30*/  FMUL R6, R47, c[0x0][0x188] ;  /* 0x000062002f067a20 */ /* 0x000fc40000400000 */
[----:B------:R-:W4:Y:S01]  /*8d40*/  LDL.LU R47, [R1+0xa70] ;  /* 0x000a7000012f7983 */ /* 0x000f220000300800 */
        /* <DEDUP_REMOVED lines=11> */
[----:B--2---:R-:W-:-:S05]  /*8e00*/  FMUL R4, R51, c[0x0][0x188] ;  /* 0x0000620033047a20 */ /* 0x004fca0000400000 */
[----:B------:R-:W-:Y:S01]  /*8e10*/  FMNMX R3, R4, R3, !PT ;  /* 0x0000000304037209 */ /* 0x000fe20007800000 */
[----:B---3--:R-:W-:-:S05]  /*8e20*/  FMUL R4, R22, c[0x0][0x188] ;  /* 0x0000620016047a20 */ /* 0x008fca0000400000 */
[----:B------:R-:W-:Y:S02]  /*8e30*/  FMNMX R3, R4, R3, !PT ;  /* 0x0000000304037209 */ /* 0x000fe40007800000 */
[----:B------:R-:W0:Y:S01]  /*8e40*/  SHFL.BFLY PT, R4, R5, 0x2, 0x1f ;  /* 0x0c401f0005047f89 */ /* 0x000e2200000e0000 */
[----:B----4-:R-:W-:-:S05]  /*8e50*/  FMUL R6, R23, c[0x0][0x188] ;  /* 0x0000620017067a20 */ /* 0x010fca0000400000 */
[----:B------:R-:W-:Y:S01]  /*8e60*/  FMNMX R3, R6, R3, !PT ;  /* 0x0000000306037209 */ /* 0x000fe20007800000 */
[----:B------:R-:W-:-:S05]  /*8e70*/  FMUL R6, R46, c[0x0][0x188] ;  /* 0x000062002e067a20 */ /* 0x000fca0000400000 */
[----:B------:R-:W-:Y:S01]  /*8e80*/  FMNMX R3, R6, R3, !PT ;  /* 0x0000000306037209 */ /* 0x000fe20007800000 */
[----:B------:R-:W-:-:S05]  /*8e90*/  FMUL R6, R47, c[0x0][0x188] ;  /* 0x000062002f067a20 */ /* 0x000fca0000400000 */
[----:B------:R-:W-:Y:S01]  /*8ea0*/  FMNMX R3, R6, R3, !PT ;  /* 0x0000000306037209 */ /* 0x000fe20007800000 */
[----:B------:R-:W-:Y:S01]  /*8eb0*/  FMUL R6, R20, c[0x0][0x188] ;  /* 0x0000620014067a20 */ /* 0x000fe20000400000 */
[----:B------:R-:W-:Y:S01]  /*8ec0*/  STL [R1+0x94c], R22 ;  /* 0x00094c1601007387 */ /* 0x000fe20000100800 */
[----:B0-----:R-:W-:Y:S01]  /*8ed0*/  FMNMX R5, R5, R4, !PT ;  /* 0x0000000405057209 */ /* 0x001fe20007800000 */
[----:B------:R-:W-:Y:S02]  /*8ee0*/  FMUL R4, R7, c[0x0][0x188] ;  /* 0x0000620007047a20 */ /* 0x000fe40000400000 */
[----:B------:R-:W-:Y:S01]  /*8ef0*/  FMNMX R3, R6, R3, !PT ;  /* 0x0000000306037209 */ /* 0x000fe20007800000 */
[----:B------:R-:W-:Y:S03]  /*8f00*/  STL [R1+0x954], R23 ;  /* 0x0009541701007387 */ /* 0x000fe60000100800 */
[----:B------:R-:W-:Y:S01]  /*8f10*/  FMNMX R3, R4, R3, !PT ;  /* 0x0000000304037209 */ /* 0x000fe20007800000 */
[----:B------:R-:W-:Y:S01]  /*8f20*/  STL [R1+0x968], R46 ;  /* 0x0009682e01007387 */ /* 0x000fe20000100800 */
[----:B------:R-:W-:-:S03]  /*8f30*/  FMUL R4, R2, c[0x0][0x188] ;  /* 0x0000620002047a20 */ /* 0x000fc60000400000 */
[----:B------:R-:W-:Y:S04]  /*8f40*/  STL [R1+0x96c], R47 ;  /* 0x00096c2f01007387 */ /* 0x000fe80000100800 */
[----:B------:R-:W2:Y:S04]  /*8f50*/  LDL.LU R7, [R1+0x80] ;  /* 0x0000800001077983 */ /* 0x000ea80000300800 */
[----:B------:R-:W3:Y:S04]  /*8f60*/  LDL.LU R2, [R1+0xa6c] ;  /* 0x000a6c0001027983 */ /* 0x000ee80000300800 */
[----:B------:R-:W-:Y:S04]  /*8f70*/  STS.U16 [R32+0x20800], R59 ;  /* 0x0208003b20007388 */ /* 0x000fe80000000400 */
[----:B------:R-:W-:Y:S04]  /*8f80*/  STS.U16 [R32+0x20c00], R16 ;  /* 0x020c001020007388 */ /* 0x000fe80000000400 */
[----:B------:R-:W-:Y:S04]  /*8f90*/  STS.U16 [R32+0x21000], R17 ;  /* 0x0210001120007388 */ /* 0x000fe80000000400 */
[----:B------:R-:W-:Y:S04]  /*8fa0*/  STS.U16 [R32+0x21400], R18 ;  /* 0x0214001220007388 */ /* 0x000fe80000000400 */
[----:B------:R-:W-:Y:S04]  /*8fb0*/  STS.U16 [R32+0x21800], R19 ;  /* 0x0218001320007388 */ /* 0x000fe80000000400 */
[----:B------:R-:W-:Y:S04]  /*8fc0*/  STS.U16 [R32+0x21c00], R33 ;  /* 0x021c002120007388 */ /* 0x000fe80000000400 */
[----:B------:R-:W0:Y:S01]  /*8fd0*/  SHFL.BFLY PT, R6, R5, 0x1, 0x1f ;  /* 0x0c201f0005067f89 */ /* 0x000e2200000e0000 */
[----:B------:R-:W-:Y:S01]  /*8fe0*/  FMNMX R3, R4, R3, !PT ;  /* 0x0000000304037209 */ /* 0x000fe20007800000 */
[----:B------:R-:W-:-:S05]  /*8ff0*/  FMUL R4, R58, c[0x0][0x188] ;  /* 0x000062003a047a20 */ /* 0x000fca0000400000 */
[----:B------:R-:W-:-:S05]  /*9000*/  FMNMX R3, R4, R3, !PT ;  /* 0x0000000304037209 */ /* 0x000fca0007800000 */
[----:B------:R-:W1:Y:S01]  /*9010*/  SHFL.BFLY PT, R4, R3, 0x2, 0x1f ;  /* 0x0c401f0003047f89 */ /* 0x000e6200000e0000 */
[----:B0-----:R-:W-:-:S03]  /*9020*/  FMNMX R6, R5, R6, !PT ;  /* 0x0000000605067209 */ /* 0x001fc60007800000 */
[----:B---3--:R0:W-:Y:S04]  /*9030*/  STS.U16 [R32+0x22000], R2 ;  /* 0x0220000220007388 */ /* 0x0081e80000000400 */
[----:B0-----:R-:W3:Y:S04]  /*9040*/  LDL.LU R2, [R1+0x84] ;  /* 0x0000840001027983 */ /* 0x001ee80000300800 */
[----:B------:R2:W-:Y:S02]  /*9050*/  STS.U16 [R32+0x22400], R60 ;  /* 0x0224003c20007388 */ /* 0x0005e40000000400 */
[----:B--2---:R-:W-:-:S05]  /*9060*/  FMNMX R60, R6, R7, !PT ;  /* 0x00000007063c7209 */ /* 0x004fca0007800000 */
[----:B------:R-:W-:-:S04]  /*9070*/  FFMA R5, R24, c[0x0][0x188], -R60 ;  /* 0x0000620018057a23 */ /* 0x000fc8000000083c */
[----:B------:R-:W-:Y:S02]  /*9080*/  FMUL R6, R5, 1.4426950216293334961 ;  /* 0x3fb8aa3b05067820 */ /* 0x000fe40000400000 */
[--C-:B------:R-:W-:Y:S01]  /*9090*/  FFMA R5, R25, c[0x0][0x188], -R60.reuse ;  /* 0x0000620019057a23 */ /* 0x100fe2000000083c */
[----:B-1----:R-:W-:Y:S01]  /*90a0*/  FMNMX R3, R3, R4, !PT ;  /* 0x0000000403037209 */ /* 0x002fe20007800000 */
[----:B------:R-:W-:Y:S02]  /*90b0*/  FFMA R4, R28, c[0x0][0x188], -R60 ;  /* 0x000062001c047a23 */ /* 0x000fe4000000083c */
[----:B------:R-:W-:Y:S01]  /*90c0*/  FMUL R5, R5, 1.4426950216293334961 ;  /* 0x3fb8aa3b05057820 */ /* 0x000fe20000400000 */
[----:B------:R0:W1:Y:S08]  /*90d0*/  MUFU.EX2 R47, R6 ;  /* 0x00000006002f7308 */ /* 0x0000700000000800 */
[----:B------:R2:W4:Y:S01]  /*90e0*/  MUFU.EX2 R58, R5 ;  /* 0x00000005003a7308 */ /* 0x0005220000000800 */
[----:B0-----:R-:W-:-:S02]  /*90f0*/  FMUL R6, R4, 1.4426950216293334961 ;  /* 0x3fb8aa3b04067820 */ /* 0x001fc40000400000 */
[----:B--2---:R-:W-:-:S05]  /*9100*/  FFMA R5, R29, c[0x0][0x188], -R60 ;  /* 0x000062001d057a23 */ /* 0x004fca000000083c */
[----:B------:R0:W2:Y:S01]  /*9110*/  MUFU.EX2 R45, R6 ;  /* 0x00000006002d7308 */ /* 0x0000a20000000800 */
[----:B------:R-:W1:Y:S01]  /*9120*/  SHFL.BFLY PT, R4, R3, 0x1, 0x1f ;  /* 0x0c201f0003047f89 */ /* 0x000e6200000e0000 */
[----:B0-----:R-:W-:Y:S02]  /*9130*/  FMUL R6, R5, 1.4426950216293334961 ;  /* 0x3fb8aa3b05067820 */ /* 0x001fe40000400000 */
[----:B------:R-:W-:-:S04]  /*9140*/  FFMA R5, R40, c[0x0][0x188], -R60 ;  /* 0x0000620028057a23 */ /* 0x000fc8000000083c */
[----:B------:R0:W1:Y:S02]  /*9150*/  MUFU.EX2 R46, R6 ;  /* 0x00000006002e7308 */ /* 0x0000640000000800 */
[----:B0-----:R-:W-:Y:S02]  /*9160*/  FMUL R6, R5, 1.4426950216293334961 ;  /* 0x3fb8aa3b05067820 */ /* 0x001fe40000400000 */
[----:B------:R-:W-:-:S04]  /*9170*/  FFMA R5, R41, c[0x0][0x188], -R60 ;  /* 0x0000620029057a23 */ /* 0x000fc8000000083c */
[----:B------:R0:W1:Y:S02]  /*9180*/  MUFU.EX2 R33, R6 ;  /* 0x0000000600217308 */ /* 0x0000640000000800 */
[----:B0-----:R-:W-:Y:S02]  /*9190*/  FMUL R6, R5, 1.4426950216293334961 ;  /* 0x3fb8aa3b05067820 */ /* 0x001fe40000400000 */
[----:B------:R-:W-:-:S04]  /*91a0*/  FFMA R5, R48, c[0x0][0x188], -R60 ;  /* 0x0000620030057a23 */ /* 0x000fc8000000083c */
[----:B------:R-:W-:Y:S01]  /*91b0*/  FMUL R5, R5, 1.4426950216293334961 ;  /* 0x3fb8aa3b05057820 */ /* 0x000fe20000400000 */
[----:B------:R-:W0:Y:S08]  /*91c0*/  MUFU.EX2 R44, R6 ;  /* 0x00000006002c7308 */ /* 0x000e300000000800 */
[----:B------:R0:W2:Y:S01]  /*91d0*/  MUFU.EX2 R21, R5 ;  /* 0x0000000500157308 */ /* 0x0000a20000000800 */
[----:B------:R-:W-:Y:S01]  /*91e0*/  STS.U16 [R32+0x22800], R61 ;  /* 0x0228003d20007388 */ /* 0x000fe20000000400 */
[----:B-1----:R-:W-:Y:S01]  /*91f0*/  FMNMX R3, R3, R4, !PT ;  /* 0x0000000403037209 */ /* 0x002fe20007800000 */
[----:B------:R-:W-:-:S02]  /*9200*/  FFMA R4, R49, c[0x0][0x188], -R60 ;  /* 0x0000620031047a23 */ /* 0x000fc4000000083c */
[----:B------:R-:W-:Y:S04]  /*9210*/  STL [R1+0x484], R47 ;  /* 0x0004842f01007387 */ /* 0x000fe80000100800 */
[----:B------:R-:W-:Y:S04]  /*9220*/  STS.U16 [R32+0x22c00], R53 ;  /* 0x022c003520007388 */ /* 0x000fe80000000400 */
[----:B----4-:R-:W-:Y:S01]  /*9230*/  STL [R1+0x480], R58 ;  /* 0x0004803a01007387 */ /* 0x010fe20000100800 */
[----:B0-----:R-:W-:-:S03]  /*9240*/  FMUL R5, R4, 1.4426950216293334961 ;  /* 0x3fb8aa3b04057820 */ /* 0x001fc60000400000 */
[----:B------:R-:W-:Y:S04]  /*9250*/  STS.U16 [R32+0x23000], R39 ;  /* 0x0230002720007388 */ /* 0x000fe80000000400 */
[----:B--2---:R-:W-:Y:S04]  /*9260*/  STL [R1+0x488], R45 ;  /* 0x0004882d01007387 */ /* 0x004fe80000100800 */
[----:B------:R-:W-:Y:S04]  /*9270*/  STS.U16 [R32+0x23400], R57 ;  /* 0x0234003920007388 */ /* 0x000fe80000000400 */
[----:B------:R-:W-:Y:S04]  /*9280*/  STL [R1+0x48c], R46 ;  /* 0x00048c2e01007387 */ /* 0x000fe80000100800 */
[----:B------:R-:W-:Y:S04]  /*9290*/  STS.U16 [R32+0x23800], R55 ;  /* 0x0238003720007388 */ /* 0x000fe80000000400 */
[----:B------:R-:W-:Y:S04]  /*92a0*/  STL [R1+0x490], R33 ;  /* 0x0004902101007387 */ /* 0x000fe80000100800 */
[----:B------:R-:W-:Y:S04]  /*92b0*/  STS.U16 [R32+0x23c00], R52 ;  /* 0x023c003420007388 */ /* 0x000fe80000000400 */
[----:B------:R-:W-:Y:S01]  /*92c0*/  STL [R1+0x494], R44 ;  /* 0x0004942c01007387 */ /* 0x000fe20000100800 */
[----:B------:R0:W1:Y:S03]  /*92d0*/  MUFU.EX2 R22, R5 ;  /* 0x0000000500167308 */ /* 0x0000660000000800 */
[----:B------:R-:W-:Y:S04]  /*92e0*/  STS.U16 [R32+0x24000], R56 ;  /* 0x0240003820007388 */ /* 0x000fe80000000400 */
[----:B------:R-:W-:Y:S04]  /*92f0*/  STL [R1+0x498], R21 ;  /* 0x0004981501007387 */ /* 0x000fe80000100800 */
[----:B------:R-:W-:Y:S04]  /*9300*/  STL [R1+0xa50], R60 ;  /* 0x000a503c01007387 */ /* 0x000fe80000100800 */
[----:B------:R2:W-:Y:S04]  /*9310*/  STS.U16 [R32+0x24400], R0 ;  /* 0x0244000020007388 */ /* 0x0005e80000000400 */
[----:B--2---:R-:W2:Y:S04]  /*9320*/  LDL.LU R0, [R1+0xa68] ;  /* 0x000a680001007983 */ /* 0x004ea80000300800 */
[----:B------:R-:W2:Y:S01]  /*9330*/  LDL.LU R28, [R1+0x2e0] ;  /* 0x0002e000011c7983 */ /* 0x000ea20000300800 */
[----:B---3--:R-:W-:-:S05]  /*9340*/  FMNMX R3, R3, R2, !PT ;  /* 0x0000000203037209 */ /* 0x008fca0007800000 */
[--C-:B------:R-:W-:Y:S02]  /*9350*/  FFMA R6, R27, c[0x0][0x188], -R3.reuse ;  /* 0x000062001b067a23 */ /* 0x100fe40000000803 */
[----:B0-----:R-:W-:Y:S01]  /*9360*/  FFMA R5, R26, c[0x0][0x188], -R3 ;  /* 0x000062001a057a23 */ /* 0x001fe20000000803 */
[----:B------:R-:W3:Y:S04]  /*9370*/  LDL.LU R27, [R1+0x2e4] ;  /* 0x0002e400011b7983 */ /* 0x000ee80000300800 */
[----:B------:R-:W2:Y:S04]  /*9380*/  LDL.LU R26, [R1+0x2e8] ;  /* 0x0002e800011a7983 */ /* 0x000ea80000300800 */
[----:B------:R-:W2:Y:S01]  /*9390*/  LDL.LU R25, [R1+0x2ec] ;  /* 0x0002ec0001197983 */ /* 0x000ea20000300800 */
[----:B------:R-:W-:-:S04]  /*93a0*/  FADD R4, -R60, R7 ;  /* 0x000000073c047221 */ /* 0x000fc80000000100 */
[----:B------:R-:W-:Y:S02]  /*93b0*/  FMUL R4, R4, 1.4426950216293334961 ;  /* 0x3fb8aa3b04047820 */ /* 0x000fe40000400000 */
[----:B------:R-:W-:Y:S02]  /*93c0*/  FMUL R5, R5, 1.4426950216293334961 ;  /* 0x3fb8aa3b05057820 */ /* 0x000fe40000400000 */
[----:B------:R0:W1:Y:S01]  /*93d0*/  MUFU.EX2 R61, R4 ;  /* 0x00000004003d7308 */ /* 0x0000620000000800 */
[----:B------:R-:W-:Y:S01]  /*93e0*/  STS.U16 [R32+0x24800], R54 ;  /* 0x0248003620007388 */ /* 0x000fe20000000400 */
[----:B0-----:R-:W-:-:S06]  /*93f0*/  FFMA R4, R30, c[0x0][0x188], -R3 ;  /* 0x000062001e047a23 */ /* 0x001fcc0000000803 */
[----:B------:R0:W1:Y:S01]  /*9400*/  MUFU.EX2 R39, R5 ;  /* 0x0000000500277308 */ /* 0x0000620000000800 */
[----:B------:R-:W-:Y:S01]  /*9410*/  STS.U16 [R32+0x24c00], R38 ;  /* 0x024c002620007388 */ /* 0x000fe20000000400 */
[----:B0-----:R-:W-:Y:S02]  /*9420*/  FMUL R5, R4, 1.4426950216293334961 ;  /* 0x3fb8aa3b04057820 */ /* 0x001fe40000400000 */
[----:B------:R-:W-:-:S04]  /*9430*/  FADD R4, -R3, R2 ;  /* 0x0000000203047221 */ /* 0x000fc80000000100 */
[----:B------:R0:W-:Y:S01]  /*9440*/  MUFU.EX2 R20, R5 ;  /* 0x0000000500147308 */ /* 0x0001e20000000800 */
[----:B------:R1:W-:Y:S01]  /*9450*/  STS.U16 [R32+0x25000], R37 ;  /* 0x0250002520007388 */ /* 0x0003e20000000400 */
[----:B------:R-:W-:-:S03]  /*9460*/  FMUL R6, R6, 1.4426950216293334961 ;  /* 0x3fb8aa3b06067820 */ /* 0x000fc60000400000 */
[----:B------:R-:W-:Y:S01]  /*9470*/  STS.U16 [R32+0x25400], R36 ;  /* 0x0254002420007388 */ /* 0x000fe20000000400 */
[----:B0-----:R-:W-:Y:S02]  /*9480*/  FMUL R5, R4, 1.4426950216293334961 ;  /* 0x3fb8aa3b04057820 */ /* 0x001fe40000400000 */
[----:B------:R-:W-:Y:S01]  /*9490*/  FFMA R4, R31, c[0x0][0x188], -R3 ;  /* 0x000062001f047a23 */ /* 0x000fe20000000803 */
[----:B------:R-:W-:Y:S01]  /*94a0*/  STS.U16 [R32+0x25800], R35 ;  /* 0x0258002320007388 */ /* 0x000fe20000000400 */
[----:B------:R0:W-:Y:S03]  /*94b0*/  MUFU.EX2 R2, R5 ;  /* 0x0000000500027308 */ /* 0x0001e60000000800 */
[----:B------:R-:W-:Y:S04]  /*94c0*/  STS.U16 [R32+0x25c00], R11 ;  /* 0x025c000b20007388 */ /* 0x000fe80000000400 */
[----:B------:R-:W-:Y:S01]  /*94d0*/  STS.U16 [R32+0x26000], R8 ;  /* 0x0260000820007388 */ /* 0x000fe20000000400 */
[----:B0-----:R-:W-:-:S03]  /*94e0*/  FMUL R5, R4, 1.4426950216293334961 ;  /* 0x3fb8aa3b04057820 */ /* 0x001fc60000400000 */
[----:B------:R-:W-:Y:S01]  /*94f0*/  STS.U16 [R32+0x26400], R10 ;  /* 0x0264000a20007388 */ /* 0x000fe20000000400 */
[----:B------:R-:W-:Y:S01]  /*9500*/  FFMA R4, R42, c[0x0][0x188], -R3 ;  /* 0x000062002a047a23 */ /* 0x000fe20000000803 */
[----:B-1----:R-:W0:Y:S02]  /*9510*/  MUFU.EX2 R37, R6 ;  /* 0x0000000600257308 */ /* 0x002e240000000800 */
[----:B------:R1:W-:Y:S04]  /*9520*/  STS.U16 [R32+0x26800], R9 ;  /* 0x0268000920007388 */ /* 0x0003e80000000400 */
[----:B------:R-:W-:Y:S04]  /*9530*/  STS.U16 [R32+0x26c00], R12 ;  /* 0x026c000c20007388 */ /* 0x000fe80000000400 */
[----:B------:R-:W-:Y:S01]  /*9540*/  STS.U16 [R32+0x27000], R13 ;  /* 0x0270000d20007388 */ /* 0x000fe20000000400 */
[----:B-1----:R-:W-:-:S03]  /*9550*/  FMUL R9, R4, 1.4426950216293334961 ;  /* 0x3fb8aa3b04097820 */ /* 0x002fc60000400000 */
[----:B------:R-:W-:Y:S04]  /*9560*/  STS.U16 [R32+0x27400], R34 ;  /* 0x0274002220007388 */ /* 0x000fe80000000400 */
[----:B------:R-:W-:Y:S01]  /*9570*/  STS.U16 [R32+0x27800], R14 ;  /* 0x0278000e20007388 */ /* 0x000fe20000000400 */
[----:B------:R-:W-:Y:S03]  /*9580*/  MUFU.EX2 R23, R9 ;  /* 0x0000000900177308 */ /* 0x000fe60000000800 */
[----:B------:R1:W-:Y:S04]  /*9590*/  STS.U16 [R32+0x27c00], R15 ;  /* 0x027c000f20007388 */ /* 0x0003e80000000400 */
[----:B------:R-:W-:Y:S01]  /*95a0*/  STL [R1+0x49c], R22 ;  /* 0x00049c1601007387 */ /* 0x000fe20000100800 */
[----:B-1----:R-:W1:Y:S03]  /*95b0*/  MUFU.EX2 R32, R5 ;  /* 0x0000000500207308 */ /* 0x002e660000000800 */
[----:B------:R-:W-:Y:S04]  /*95c0*/  STL [R1+0x310], R61 ;  /* 0x0003103d01007387 */ /* 0x000fe80000100800 */
[----:B------:R-:W-:Y:S04]  /*95d0*/  STL [R1+0x468], R39 ;  /* 0x0004682701007387 */ /* 0x000fe80000100800 */
[----:B0-----:R-:W-:Y:S04]  /*95e0*/  STL [R1+0x460], R37 ;  /* 0x0004602501007387 */ /* 0x001fe80000100800 */
[----:B------:R-:W4:Y:S04]  /*95f0*/  LDL.LU R24, [R1+0x3f0] ;  /* 0x0003f00001187983 */ /* 0x000f280000300800 */
[----:B------:R-:W4:Y:S04]  /*9600*/  LDL.LU R11, [R1+0x2fc] ;  /* 0x0002fc00010b7983 */ /* 0x000f280000300800 */
[----:B------:R-:W-:Y:S04]  /*9610*/  STL [R1+0x464], R20 ;  /* 0x0004641401007387 */ /* 0x000fe80000100800 */
[----:B-1----:R0:W-:Y:S04]  /*9620*/  STL [R1+0x46c], R32 ;  /* 0x00046c2001007387 */ /* 0x0021e80000100800 */
[----:B------:R-:W-:Y:S04]  /*9630*/  STL [R1+0x470], R23 ;  /* 0x0004701701007387 */ /* 0x000fe80000100800 */
[----:B------:R-:W-:Y:S01]  /*9640*/  BAR.SYNC.DEFER_BLOCKING 0x0 ;  /* 0x0000000000007b1d */ /* 0x000fe20000010000 */
[----:B---3--:R-:W-:-:S05]  /*9650*/  FMUL R29, R61, R27 ;  /* 0x0000001b3d1d7220 */ /* 0x008fca0000400000 */
[----:B--2---:R-:W1:Y:S01]  /*9660*/  LDSM.16.M88.4 R12, [R0+0x20000] ;  /* 0x02000000000c783b */ /* 0x004e620000000200 */
[C---:B------:R-:W-:Y:S02]  /*9670*/  FMUL R30, R2.reuse, R26 ;  /* 0x0000001a021e7220 */ /* 0x040fe40000400000 */
[----:B------:R-:W-:Y:S02]  /*9680*/  FMUL R31, R2, R25 ;  /* 0x00000019021f7220 */ /* 0x000fe40000400000 */
[--C-:B------:R-:W-:Y:S01]  /*9690*/  FFMA R8, R43, c[0x0][0x188], -R3.reuse ;  /* 0x000062002b087a23 */ /* 0x100fe20000000803 */
[----:B------:R-:W2:Y:S04]  /*96a0*/  LDL.LU R25, [R1+0x3f4] ;  /* 0x0003f40001197983 */ /* 0x000ea80000300800 */
[----:B------:R-:W3:Y:S04]  /*96b0*/  LDL.LU R26, [R1+0x3f8] ;  /* 0x0003f800011a7983 */ /* 0x000ee80000300800 */
[----:B------:R-:W3:Y:S04]  /*96c0*/  LDL.LU R27, [R1+0x3fc] ;  /* 0x0003fc00011b7983 */ /* 0x000ee80000300800 */
[----:B------:R-:W3:Y:S04]  /*96d0*/  LDL.LU R36, [R1+0x2f0] ;  /* 0x0002f00001247983 */ /* 0x000ee80000300800 */
[----:B------:R-:W3:Y:S04]  /*96e0*/  LDL.LU R35, [R1+0x2f4] ;  /* 0x0002f40001237983 */ /* 0x000ee80000300800 */
[----:B------:R-:W3:Y:S01]  /*96f0*/  LDL.LU R34, [R1+0x2f8] ;  /* 0x0002f80001227983 */ /* 0x000ee20000300800 */
[----:B------:R-:W-:Y:S01]  /*9700*/  FMUL R10, R8, 1.4426950216293334961 ;  /* 0x3fb8aa3b080a7820 */ /* 0x000fe20000400000 */
[----:B------:R-:W-:Y:S01]  /*9710*/  F2FP.PACK_AB R59, R32, R20 ;  /* 0x00000014203b723e */ /* 0x000fe200000000ff */
[----:B------:R-:W-:Y:S01]  /*9720*/  FMUL R28, R61, R28 ;  /* 0x0000001c3d1c7220 */ /* 0x000fe20000400000 */
[----:B------:R-:W-:Y:S01]  /*9730*/  F2FP.PACK_AB R56, R58, R47 ;  /* 0x0000002f3a38723e */ /* 0x000fe200000000ff */
[----:B0-----:R-:W0:Y:S01]  /*9740*/  MUFU.EX2 R32, R10 ;  /* 0x0000000a00207308 */ /* 0x001e220000000800 */
[----:B------:R-:W-:Y:S01]  /*9750*/  FFMA R8, R50, c[0x0][0x188], -R3 ;  /* 0x0000620032087a23 */ /* 0x000fe20000000803 */
[----:B------:R-:W-:Y:S01]  /*9760*/  F2FP.PACK_AB R57, R37, R39 ;  /* 0x000000272539723e */ /* 0x000fe200000000ff */
[----:B------:R-:W2:Y:S01]  /*9770*/  LDSM.16.M88.4 R16, [R0+0x20400] ;  /* 0x020400000010783b */ /* 0x000ea20000000200 */
[----:B------:R-:W-:Y:S01]  /*9780*/  F2FP.PACK_AB R58, R46, R45 ;  /* 0x0000002d2e3a723e */ /* 0x000fe200000000ff */
[----:B------:R-:W-:-:S02]  /*9790*/  FMUL R9, R8, 1.4426950216293334961 ;  /* 0x3fb8aa3b08097820 */ /* 0x000fc40000400000 */
[----:B------:R-:W-:Y:S01]  /*97a0*/  FFMA R8, R51, c[0x0][0x188], -R3 ;  /* 0x0000620033087a23 */ /* 0x000fe20000000803 */
[----:B------:R-:W-:Y:S01]  /*97b0*/  F2FP.PACK_AB R52, R44, R33 ;  /* 0x000000212c34723e */ /* 0x000fe200000000ff */
[----:B------:R-:W2:Y:S02]  /*97c0*/  LDSM.16.M88.4 R4, [R0+0x20800] ;  /* 0x020800000004783b */ /* 0x000ea40000000200 */
[----:B------:R-:W-:Y:S01]  /*97d0*/  FMUL R8, R8, 1.4426950216293334961 ;  /* 0x3fb8aa3b08087820 */ /* 0x000fe20000400000 */
[----:B-1----:R-:W-:Y:S01]  /*97e0*/  HMMA.16816.F32 R28, R56, R12, R28 ;  /* 0x0000000c381c723c */ /* 0x002fe2000000181c */
[----:B------:R-:W-:Y:S01]  /*97f0*/  MUFU.EX2 R20, R9 ;  /* 0x0000000900147308 */ /* 0x000fe20000000800 */
[----:B0-----:R-:W-:Y:S04]  /*9800*/  STL [R1+0x474], R32 ;  /* 0x0004742001007387 */ /* 0x001fe80000100800 */
[----:B------:R0:W-:Y:S03]  /*9810*/  STL [R1+0xa54], R3 ;  /* 0x000a540301007387 */ /* 0x0001e60000100800 */
[----:B0-----:R-:W0:Y:S01]  /*9820*/  MUFU.EX2 R3, R8 ;  /* 0x0000000800037308 */ /* 0x001e220000000800 */
[----:B------:R-:W-:-:S02]  /*9830*/  F2FP.PACK_AB R53, R32, R23 ;  /* 0x000000172035723e */ /* 0x000fc400000000ff */
[----:B------:R-:W-:Y:S02]  /*9840*/  F2FP.PACK_AB R54, R22, R21 ;  /* 0x000000151636723e */ /* 0x000fe400000000ff */
[----:B0-----:R-:W-:-:S10]  /*9850*/  F2FP.PACK_AB R55, R3, R20 ;  /* 0x000000140337723e */ /* 0x001fd400000000ff */
[----:B------:R-:W-:Y:S01]  /*9860*/  HMMA.16816.F32 R12, R52, R14, R28 ;  /* 0x0000000e340c723c */ /* 0x000fe2000000181c */
[----:B------:R0:W-:Y:S04]  /*9870*/  STL [R1+0x478], R20 ;  /* 0x0004781401007387 */ /* 0x0001e80000100800 */
[----:B------:R1:W-:Y:S04]  /*9880*/  STL [R1+0x47c], R3 ;  /* 0x00047c0301007387 */ /* 0x0003e80000100800 */
[----:B------:R-:W3:Y:S04]  /*9890*/  LDL.LU R22, [R1+0x420] ;  /* 0x0004200001167983 */ /* 0x000ee80000300800 */
[----:B------:R-:W3:Y:S01]  /*98a0*/  LDL.LU R42, [R1+0x400] ;  /* 0x00040000012a7983 */ /* 0x000ee20000300800 */
[----:B----4-:R-:W-:-:S09]  /*98b0*/  FMUL R24, R61, R24 ;  /* 0x000000183d187220 */ /* 0x010fd20000400000 */
[----:B------:R-:W-:Y:S04]  /*98c0*/  STL.64 [R1+0x1a0], R12 ;  /* 0x0001a00c01007387 */ /* 0x000fe80000100a00 */
[----:B------:R-:W-:Y:S04]  /*98d0*/  STL.64 [R1+0x1a8], R14 ;  /* 0x0001a80e01007387 */ /* 0x000fe80000100a00 */
[----:B------:R-:W4:Y:S04]  /*98e0*/  LDL.LU R41, [R1+0x404] ;  /* 0x0004040001297983 */ /* 0x000f280000300800 */
[----:B------:R-:W4:Y:S04]  /*98f0*/  LDL.LU R40, [R1+0x408] ;  /* 0x0004080001287983 */ /* 0x000f280000300800 */
[----:B------:R-:W4:Y:S04]  /*9900*/  LDL.LU R39, [R1+0x40c] ;  /* 0x00040c0001277983 */ /* 0x000f280000300800 */
[----:B------:R-:W4:Y:S04]  /*9910*/  LDL.LU R21, [R1+0x424] ;  /* 0x0004240001157983 */ /* 0x000f280000300800 */
[----:B0-----:R-:W4:Y:S01]  /*9920*/  LDL.LU R20, [R1+0x428] ;  /* 0x0004280001147983 */ /* 0x001f220000300800 */
[----:B------:R-:W-:-:S03]  /*9930*/  FMUL R11, R2, R11 ;  /* 0x0000000b020b7220 */ /* 0x000fc60000400000 */
[----:B------:R-:W0:Y:S01]  /*9940*/  LDSM.16.M88.4 R12, [R0+0x20c00] ;  /* 0x020c0000000c783b */ /* 0x000e220000000200 */
[----:B--2---:R-:W-:Y:S02]  /*9950*/  FMUL R25, R61, R25 ;  /* 0x000000193d197220 */ /* 0x004fe40000400000 */
[C---:B---3--:R-:W-:Y:S02]  /*9960*/  FMUL R26, R2.reuse, R26 ;  /* 0x0000001a021a7220 */ /* 0x048fe40000400000 */
[----:B------:R-:W-:-:S07]  /*9970*/  FMUL R27, R2, R27 ;  /* 0x0000001b021b7220 */ /* 0x000fce0000400000 */
[----:B------:R-:W-:Y:S11]  /*9980*/  HMMA.16816.F32 R24, R56, R16, R24 ;  /* 0x000000103818723c */ /* 0x000ff60000001818 */
[----:B------:R-:W-:Y:S11]  /*9990*/  @!UPT UIADD3 URZ, URZ, URZ, URZ ;  /* 0x0000003f3f3ff290 */ /* 0x000ff6000fffe03f */
[----:B------:R-:W-:Y:S02]  /*99a0*/  @!UPT UIADD3 URZ, URZ, URZ, URZ ;  /* 0x0000003f3f3ff290 */ /* 0x000fe4000fffe03f */
[----:B------:R-:W-:Y:S01]  /*99b0*/  HMMA.16816.F32 R16, R52, R18, R24 ;  /* 0x000000123410723c */ /* 0x000fe20000001818 */
[C---:B------:R-:W-:Y:S01]  /*99c0*/  FMUL R8, R61.reuse, R36 ;  /* 0x000000243d087220 */ /* 0x040fe20000400000 */
[----:B------:R-:W2:Y:S11]  /*99d0*/  LDSM.16.M88.4 R24, [R0+0x21000] ;  /* 0x021000000018783b */ /* 0x000eb60000000200 */
[----:B------:R-:W-:Y:S10]  /*99e0*/  @!UPT UIADD3 URZ, URZ, URZ, URZ ;  /* 0x0000003f3f3ff290 */ /* 0x000ff4000fffe03f */
[----:B------:R3:W-:Y:S04]  /*99f0*/  STL.64 [R1+0x1b0], R16 ;  /* 0x0001b01001007387 */ /* 0x0007e80000100a00 */
[----:B------:R0:W-:Y:S04]  /*9a00*/  STL.64 [R1+0x1b8], R18 ;  /* 0x0001b81201007387 */ /* 0x0001e80000100a00 */
[----:B-1----:R-:W2:Y:S01]  /*9a10*/  LDL.LU R3, [R1+0x42c] ;  /* 0x00042c0001037983 */ /* 0x002ea20000300800 */
[C---:B------:R-:W-:Y:S02]  /*9a20*/  FMUL R9, R61.reuse, R35 ;  /* 0x000000233d097220 */ /* 0x040fe40000400000 */
[----:B------:R-:W-:Y:S01]  /*9a30*/  FMUL R10, R2, R34 ;  /* 0x00000022020a7220 */ /* 0x000fe20000400000 */
[----:B---3--:R-:W3:Y:S04]  /*9a40*/  LDL.LU R16, [R1+0x410] ;  /* 0x0004100001107983 */ /* 0x008ee80000300800 */
[----:B------:R-:W3:Y:S02]  /*9a50*/  LDL.LU R17, [R1+0x414] ;  /* 0x0004140001117983 */ /* 0x000ee40000300800 */
[----:B------:R-:W-:Y:S02]  /*9a60*/  HMMA.16816.F32 R8, R56, R4, R8 ;  /* 0x000000043808723c */ /* 0x000fe40000001808 */
[----:B------:R-:W3:Y:S04]  /*9a70*/  LDL.LU R44, [R1+0x418] ;  /* 0x00041800012c7983 */ /* 0x000ee80000300800 */
[----:B------:R-:W3:Y:S04]  /*9a80*/  LDL.LU R43, [R1+0x41c] ;  /* 0x00041c00012b7983 */ /* 0x000ee80000300800 */
[----:B------:R-:W3:Y:S04]  /*9a90*/  LDL.LU R36, [R1+0x458] ;  /* 0x0004580001247983 */ /* 0x000ee80000300800 */
[----:B------:R-:W3:Y:S10]  /*9aa0*/  LDL.LU R35, [R1+0x45c] ;  /* 0x00045c0001237983 */ /* 0x000ef40000300800 */
[----:B------:R-:W-:Y:S11]  /*9ab0*/  HMMA.16816.F32 R4, R52, R6, R8 ;  /* 0x000000063404723c */ /* 0x000ff60000001808 */
[----:B------:R-:W-:Y:S11]  /*9ac0*/  @!UPT UIADD3 URZ, URZ, URZ, URZ ;  /* 0x0000003f3f3ff290 */ /* 0x000ff6000fffe03f */
[----:B------:R-:W-:Y:S01]  /*9ad0*/  @!UPT UIADD3 URZ, URZ, URZ, URZ ;  /* 0x0000003f3f3ff290 */ /* 0x000fe2000fffe03f */
[----:B------:R-:W-:Y:S04]  /*9ae0*/  STL.64 [R1+0x2f0], R4 ;  /* 0x0002f00401007387 */ /* 0x000fe80000100a00 */
[----:B------:R-:W-:Y:S04]  /*9af0*/  STL.64 [R1+0x2f8], R6 ;  /* 0x0002f80601007387 */ /* 0x000fe80000100a00 */
[----:B------:R-:W3:Y:S04]  /*9b00*/  LDL.LU R34, [R1+0x440] ;  /* 0x0004400001227983 */ /* 0x000ee80000300800 */
[----:B------:R-:W3:Y:S04]  /*9b10*/  LDL.LU R33, [R1+0x444] ;  /* 0x0004440001217983 */ /* 0x000ee80000300800 */
[----:B------:R-:W3:Y:S04]  /*9b20*/  LDL.LU R32, [R1+0x448] ;  /* 0x0004480001207983 */ /* 0x000ee80000300800 */
[----:B------:R-:W3:Y:S04]  /*9b30*/  LDL.LU R23, [R1+0x44c] ;  /* 0x00044c0001177983 */ /* 0x000ee80000300800 */
[----:B------:R-:W3:Y:S04]  /*9b40*/  LDL.LU R38, [R1+0x450] ;  /* 0x0004500001267983 */ /* 0x000ee80000300800 */
[----:B------:R-:W3:Y:S01]  /*9b50*/  LDL.LU R37, [R1+0x454] ;  /* 0x0004540001257983 */ /* 0x000ee20000300800 */
[----:B------:R-:W-:-:S02]  /*9b60*/  FMUL R28, R61, R22 ;  /* 0x000000163d1c7220 */ /* 0x000fc40000400000 */
[----:B----4-:R-:W-:Y:S01]  /*9b70*/  FMUL R29, R61, R21 ;  /* 0x000000153d1d7220 */ /* 0x010fe20000400000 */
[----:B------:R-:W4:Y:S01]  /*9b80*/  LDL.LU R22, [R1+0x430] ;  /* 0x0004300001167983 */ /* 0x000f220000300800 */
[----:B------:R-:W-:-:S03]  /*9b90*/  FMUL R30, R2, R20 ;  /* 0x00000014021e7220 */ /* 0x000fc60000400000 */
[----:B------:R-:W4:Y:S04]  /*9ba0*/  LDL.LU R21, [R1+0x434] ;  /* 0x0004340001157983 */ /* 0x000f280000300800 */
[----:B------:R-:W4:Y:S04]  /*9bb0*/  LDL.LU R20, [R1+0x438] ;  /* 0x0004380001147983 */ /* 0x000f280000300800 */
[----:B------:R-:W1:Y:S01]  /*9bc0*/  LDSM.16.M88.4 R4, [R0+0x21400] ;  /* 0x021400000004783b */ /* 0x000e620000000200 */
[----:B--2---:R-:W-:-:S03]  /*9bd0*/  FMUL R31, R2, R3 ;  /* 0x00000003021f7220 */ /* 0x004fc60000400000 */
[----:B------:R-:W2:Y:S04]  /*9be0*/  LDL.LU R3, [R1+0x43c] ;  /* 0x00043c0001037983 */ /* 0x000ea80000300800 */
[----:B0-----:R-:W-:Y:S11]  /*9bf0*/  HMMA.16816.F32 R28, R56, R12, R28 ;  /* 0x0000000c381c723c */ /* 0x001ff6000000181c */
[----:B------:R-:W-:Y:S11]  /*9c00*/  @!UPT UIADD3 URZ, URZ, URZ, URZ ;  /* 0x0000003f3f3ff290 */ /* 0x000ff6000fffe03f */
[----:B------:R-:W-:Y:S02]  /*9c10*/  @!UPT UIADD3 URZ, URZ, URZ, URZ ;  /* 0x0000003f3f3ff290 */ /* 0x000fe4000fffe03f */
[----:B------:R-:W-:Y:S01]  /*9c20*/  HMMA.16816.F32 R28, R52, R14, R28 ;  /* 0x0000000e341c723c */ /* 0x000fe2000000181c */
[----:B------:R-:W0:Y:S01]  /*9c30*/  LDSM.16.M88.4 R12, [R0+0x21800] ;  /* 0x02180000000c783b */ /* 0x000e220000000200 */
[C---:B---3--:R-:W-:Y:S02]  /*9c40*/  FMUL R16, R61.reuse, R16 ;  /* 0x000000103d107220 */ /* 0x048fe40000400000 */
[C---:B------:R-:W-:Y:S02]  /*9c50*/  FMUL R17, R61.reuse, R17 ;  /* 0x000000113d117220 */ /* 0x040fe40000400000 */
[C---:B------:R-:W-:Y:S02]  /*9c60*/  FMUL R18, R2.reuse, R44 ;  /* 0x0000002c02127220 */ /* 0x040fe40000400000 */
[----:B------:R-:W-:Y:S02]  /*9c70*/  FMUL R19, R2, R43 ;  /* 0x0000002b02137220 */ /* 0x000fe40000400000 */
[----:B------:R-:W-:-:S02]  /*9c80*/  FMUL R8, R61, R42 ;  /* 0x0000002a3d087220 */ /* 0x000fc40000400000 */
[----:B------:R-:W-:Y:S02]  /*9c90*/  FMUL R9, R61, R41 ;  /* 0x000000293d097220 */ /* 0x000fe40000400000 */
[C---:B------:R-:W-:Y:S02]  /*9ca0*/  FMUL R10, R2.reuse, R40 ;  /* 0x00000028020a7220 */ /* 0x040fe40000400000 */
[C---:B------:R-:W-:Y:S01]  /*9cb0*/  FMUL R11, R2.reuse, R39 ;  /* 0x00000027020b7220 */ /* 0x040fe20000400000 */
[C---:B------:R-:W-:Y:S06]  /*9cc0*/  HMMA.16816.F32 R16, R56.reuse, R24, R16 ;  /* 0x000000183810723c */ /* 0x040fec0000001810 */
[----:B------:R-:W-:Y:S04]  /*9cd0*/  STL.64 [R1+0x1d0], R28 ;  /* 0x0001d01c01007387 */ /* 0x000fe80000100a00 */
[----:B------:R3:W-:Y:S01]  /*9ce0*/  STL.64 [R1+0x1d8], R30 ;  /* 0x0001d81e01007387 */ /* 0x0007e20000100a00 */
[----:B-1----:R-:W-:Y:S01]  /*9cf0*/  HMMA.16816.F32 R8, R56, R4, R8 ;  /* 0x000000043808723c */ /* 0x002fe20000001808 */
[----:B---3--:R-:W-:-:S02]  /*9d00*/  FMUL R30, R2, R36 ;  /* 0x00000024021e7220 */ /* 0x008fc40000400000 */
[----:B------:R-:W-:Y:S02]  /*9d10*/  FMUL R31, R2, R35 ;  /* 0x00000023021f7220 */ /* 0x000fe40000400000 */
[C---:B------:R-:W-:Y:S02]  /*9d20*/  FMUL R28, R61.reuse, R38 ;  /* 0x000000263d1c7220 */ /* 0x040fe40000400000 */
[----:B------:R-:W-:-:S07]  /*9d30*/  FMUL R29, R61, R37 ;  /* 0x000000253d1d7220 */ /* 0x000fce0000400000 */
[----:B0-----:R-:W-:Y:S08]  /*9d40*/  HMMA.16816.F32 R28, R56, R12, R28 ;  /* 0x0000000c381c723c */ /* 0x001ff0000000181c */
[C---:B------:R-:W-:Y:S01]  /*9d50*/  HMMA.16816.F32 R16, R52.reuse, R26, R16 ;  /* 0x0000001a3410723c */ /* 0x040fe20000001810 */
[----:B------:R-:W0:Y:S07]  /*9d60*/  LDSM.16.M88.4 R24, [R0+0x21c00] ;  /* 0x021c00000018783b */ /* 0x000e2e0000000200 */
[C---:B------:R-:W-:Y:S01]  /*9d70*/  HMMA.16816.F32 R4, R52.reuse, R6, R8 ;  /* 0x000000063404723c */ /* 0x040fe20000001808 */
[----:B------:R-:W1:Y:S07]  /*9d80*/  LDSM.16.M88.4 R8, [R0+0x22000] ;  /* 0x022000000008783b */ /* 0x000e6e0000000200 */
[----:B------:R-:W-:Y:S07]  /*9d90*/  HMMA.16816.F32 R12, R52, R14, R28 ;  /* 0x0000000e340c723c */ /* 0x000fee000000181c */
[----:B------:R-:W-:Y:S04]  /*9da0*/  STL.64 [R1+0x200], R16 ;  /* 0x0002001001007387 */ /* 0x000fe80000100a00 */
[----:B------:R-:W-:Y:S04]  /*9db0*/  STL.64 [R1+0x208], R18 ;  /* 0x0002081201007387 */ /* 0x000fe80000100a00 */
[----:B------:R4:W-:Y:S04]  /*9dc0*/  STL.64 [R1+0x2e0], R4 ;  /* 0x0002e00401007387 */ /* 0x0009e80000100a00 */
[----:B------:R3:W-:Y:S01]  /*9dd0*/  STL.64 [R1+0x2e8], R6 ;  /* 0x0002e80601007387 */ /* 0x0007e20000100a00 */
[----:B----4-:R-:W-:-:S02]  /*9de0*/  FMUL R4, R61, R22 ;  /* 0x000000163d047220 */ /* 0x010fc40000400000 */
[----:B------:R-:W-:Y:S01]  /*9df0*/  FMUL R5, R61, R21 ;  /* 0x000000153d057220 */ /* 0x000fe20000400000 */
[----:B------:R-:W4:Y:S01]  /*9e00*/  LDL.LU R22, [R1+0x240] ;  /* 0x0002400001167983 */ /* 0x000f220000300800 */
[----:B---3--:R-:W-:-:S03]  /*9e10*/  FMUL R6, R2, R20 ;  /* 0x0000001402067220 */ /* 0x008fc60000400000 */
[----:B------:R-:W3:Y:S04]  /*9e20*/  LDL.LU R21, [R1+0x244] ;  /* 0x0002440001157983 */ /* 0x000ee80000300800 */
[----:B------:R-:W-:Y:S04]  /*9e30*/  STL.64 [R1+0x1c0], R12 ;  /* 0x0001c00c01007387 */ /* 0x000fe80000100a00 */
[----:B------:R-:W-:Y:S04]  /*9e40*/  STL.64 [R1+0x1c8], R14 ;  /* 0x0001c80e01007387 */ /* 0x000fe80000100a00 */
[----:B------:R-:W3:Y:S01]  /*9e50*/  LDL.LU R20, [R1+0x248] ;  /* 0x0002480001147983 */ /* 0x000ee20000300800 */
[----:B------:R-:W-:-:S02]  /*9e60*/  FMUL R16, R61, R34 ;  /* 0x000000223d107220 */ /* 0x000fc40000400000 */
[C---:B------:R-:W-:Y:S01]  /*9e70*/  FMUL R17, R61.reuse, R33 ;  /* 0x000000213d117220 */ /* 0x040fe20000400000 */
[----:B------:R-:W0:Y:S01]  /*9e80*/  LDSM.16.M88.4 R12, [R0+0x22400] ;  /* 0x02240000000c783b */ /* 0x000e220000000200 */
[C---:B------:R-:W-:Y:S02]  /*9e90*/  FMUL R18, R2.reuse, R32 ;  /* 0x0000002002127220 */ /* 0x040fe40000400000 */
[C---:B------:R-:W-:Y:S02]  /*9ea0*/  FMUL R19, R2.reuse, R23 ;  /* 0x0000001702137220 */ /* 0x040fe40000400000 */
[----:B--2---:R-:W-:Y:S02]  /*9eb0*/  FMUL R7, R2, R3 ;  /* 0x0000000302077220 */ /* 0x004fe40000400000 */
[----:B------:R-:W2:Y:S03]  /*9ec0*/  LDL.LU R3, [R1+0x24c] ;  /* 0x00024c0001037983 */ /* 0x000ea60000300800 */
[----:B0-----:R-:W-:Y:S01]  /*9ed0*/  HMMA.16816.F32 R16, R56, R24, R16 ;  /* 0x000000183810723c */ /* 0x001fe20000001810 */
[----:B------:R-:W2:Y:S04]  /*9ee0*/  LDL.LU R42, [R1+0x90] ;  /* 0x00009000012a7983 */ /* 0x000ea80000300800 */
[----:B------:R-:W2:Y:S04]  /*9ef0*/  LDL.LU R41, [R1+0x94] ;  /* 0x0000940001297983 */ /* 0x000ea80000300800 */
[----:B------:R-:W2:Y:S04]  /*9f00*/  LDL.LU R40, [R1+0x98] ;  /* 0x0000980001287983 */ /* 0x000ea80000300800 */
[----:B------:R-:W2:Y:S04]  /*9f10*/  LDL.LU R36, [R1+0x9c] ;  /* 0x00009c0001247983 */ /* 0x000ea80000300800 */
[----:B------:R-:W2:Y:S04]  /*9f20*/  LDL.LU R24, [R1+0x210] ;  /* 0x0002100001187983 */ /* 0x000ea80000300800 */
[----:B------:R-:W2:Y:S03]  /*9f30*/  LDL.LU R25, [R1+0x214] ;  /* 0x0002140001197983 */ /* 0x000ea60000300800 */
[----:B------:R-:W-:Y:S08]  /*9f40*/  HMMA.16816.F32 R16, R52, R26, R16 ;  /* 0x0000001a3410723c */ /* 0x000ff00000001810 */
[----:B-1----:R-:W-:Y:S11]  /*9f50*/  HMMA.16816.F32 R4, R56, R8, R4 ;  /* 0x000000083804723c */ /* 0x002ff60000001804 */
[----:B------:R-:W-:Y:S04]  /*9f60*/  @!UPT UIADD3 URZ, URZ, URZ, URZ ;  /* 0x0000003f3f3ff290 */ /* 0x000fe8000fffe03f */
[----:B------:R-:W-:Y:S04]  /*9f70*/  STL.64 [R1+0x1f0], R16 ;  /* 0x0001f01001007387 */ /* 0x000fe80000100a00 */
[----:B------:R-:W-:Y:S04]  /*9f80*/  STL.64 [R1+0x1f8], R18 ;  /* 0x0001f81201007387 */ /* 0x000fe80000100a00 */
[----:B------:R-:W2:Y:S04]  /*9f90*/  LDL.LU R44, [R1+0x218] ;  /* 0x00021800012c7983 */ /* 0x000ea80000300800 */
[----:B------:R-:W2:Y:S01]  /*9fa0*/  LDL.LU R43, [R1+0x21c] ;  /* 0x00021c00012b7983 */ /* 0x000ea20000300800 */
[----:B------:R-:W-:Y:S03]  /*9fb0*/  HMMA.16816.F32 R4, R52, R10, R4 ;  /* 0x0000000a3404723c */ /* 0x000fe60000001804 */
[----:B------:R-:W2:Y:S04]  /*9fc0*/  LDL.LU R35, [R1+0x23c] ;  /* 0x00023c0001237983 */ /* 0x000ea80000300800 */
[----:B------:R-:W-:Y:S04]  /*9fd0*/  LDSM.16.M88.4 R16, [R0+0x22800] ;  /* 0x022800000010783b */ /* 0x000fe80000000200 */
[----:B------:R-:W0:Y:S11]  /*9fe0*/  LDSM.16.M88.4 R8, [R0+0x22c00] ;  /* 0x022c00000008783b */ /* 0x000e360000000200 */
[----:B------:R-:W-:Y:S01]  /*9ff0*/  @!UPT UIADD3 URZ, URZ, URZ, URZ ;  /* 0x0000003f3f3ff290 */ /* 0x000fe2000fffe03f */
[----:B------:R1:W-:Y:S04]  /*a000*/  STL.64 [R1+0x1e0], R4 ;  /* 0x0001e00401007387 */ /* 0x0003e80000100a00 */
[----:B------:R0:W-:Y:S04]  /*a010*/  STL.64 [R1+0x1e8], R6 ;  /* 0x0001e80601007387 */ /* 0x0001e80000100a00 */
[----:B------:R-:W2:Y:S04]  /*a020*/  LDL.LU R39, [R1+0x230] ;  /* 0x0002300001277983 */ /* 0x000ea80000300800 */
[----:B------:R-:W2:Y:S04]  /*a030*/  LDL.LU R38, [R1+0x234] ;  /* 0x0002340001267983 */ /* 0x000ea80000300800 */
[----:B------:R-:W2:Y:S04]  /*a040*/  LDL.LU R37, [R1+0x238] ;  /* 0x0002380001257983 */ /* 0x000ea80000300800 */
[----:B------:R-:W2:Y:S04]  /*a050*/  LDL.LU R34, [R1+0x220] ;  /* 0x0002200001227983 */ /* 0x000ea80000300800 */
[----:B------:R-:W2:Y:S04]  /*a060*/  LDL.LU R33, [R1+0x224] ;  /* 0x0002240001217983 */ /* 0x000ea80000300800 */
[----:B------:R-:W2:Y:S04]  /*a070*/  LDL.LU R32, [R1+0x228] ;  /* 0x0002280001207983 */ /* 0x000ea80000300800 */
[----:B------:R-:W2:Y:S01]  /*a080*/  LDL.LU R23, [R1+0x22c] ;  /* 0x00022c0001177983 */ /* 0x000ea20000300800 */
[----:B----4-:R-:W-:-:S03]  /*a090*/  FMUL R28, R61, R22 ;  /* 0x000000163d1c7220 */ /* 0x010fc60000400000 */
[----:B------:R-:W4:Y:S01]  /*a0a0*/  LDL.LU R22, [R1+0x60] ;  /* 0x0000600001167983 */ /* 0x000f220000300800 */
[----:B---3--:R-:W-:-:S03]  /*a0b0*/  FMUL R29, R61, R21 ;  /* 0x000000153d1d7220 */ /* 0x008fc60000400000 */
[----:B------:R-:W3:Y:S01]  /*a0c0*/  LDL.LU R21, [R1+0x64] ;  /* 0x0000640001157983 */ /* 0x000ee20000300800 */
[----:B------:R-:W-:-:S03]  /*a0d0*/  FMUL R30, R2, R20 ;  /* 0x00000014021e7220 */ /* 0x000fc60000400000 */
[----:B------:R-:W3:Y:S01]  /*a0e0*/  LDL.LU R20, [R1+0x68] ;  /* 0x0000680001147983 */ /* 0x000ee20000300800 */
[----:B--2---:R-:W-:-:S03]  /*a0f0*/  FMUL R31, R2, R3 ;  /* 0x00000003021f7220 */ /* 0x004fc60000400000 */
[----:B------:R-:W2:Y:S04]  /*a100*/  LDL.LU R3, [R1+0x6c] ;  /* 0x00006c0001037983 */ /* 0x000ea80000300800 */
[----:B------:R-:W-:Y:S01]  /*a110*/  HMMA.16816.F32 R28, R56, R12, R28 ;  /* 0x0000000c381c723c */ /* 0x000fe2000000181c */
[C---:B-1----:R-:W-:Y:S02]  /*a120*/  FMUL R4, R61.reuse, R42 ;  /* 0x0000002a3d047220 */ /* 0x042fe40000400000 */
[C---:B------:R-:W-:Y:S02]  /*a130*/  FMUL R24, R61.reuse, R24 ;  /* 0x000000183d187220 */ /* 0x040fe40000400000 */
[C---:B------:R-:W-:Y:S02]  /*a140*/  FMUL R25, R61.reuse, R25 ;  /* 0x000000193d197220 */ /* 0x040fe40000400000 */
[----:B------:R-:W-:-:S02]  /*a150*/  FMUL R5, R61, R41 ;  /* 0x000000293d057220 */ /* 0x000fc40000400000 */
[C---:B0-----:R-:W-:Y:S02]  /*a160*/  FMUL R6, R2.reuse, R40 ;  /* 0x0000002802067220 */ /* 0x041fe40000400000 */
[C---:B------:R-:W-:Y:S11]  /*a170*/  FMUL R7, R2.reuse, R36 ;  /* 0x0000002402077220 */ /* 0x040ff60000400000 */
[----:B------:R-:W-:Y:S02]  /*a180*/  @!UPT UIADD3 URZ, URZ, URZ, URZ ;  /* 0x0000003f3f3ff290 */ /* 0x000fe4000fffe03f */
[----:B------:R-:W-:Y:S01]  /*a190*/  HMMA.16816.F32 R28, R52, R14, R28 ;  /* 0x0000000e341c723c */ /* 0x000fe2000000181c */
[----:B------:R-:W0:Y:S01]  /*a1a0*/  LDSM.16.M88.4 R12, [R0+0x23000] ;  /* 0x02300000000c783b */ /* 0x000e220000000200 */
[C---:B------:R-:W-:Y:S02]  /*a1b0*/  FMUL R26, R2.reuse, R44 ;  /* 0x0000002c021a7220 */ /* 0x040fe40000400000 */
[----:B------:R-:W-:-:S04]  /*a1c0*/  FMUL R27, R2, R43 ;  /* 0x0000002b021b7220 */ /* 0x000fc80000400000 */
[C---:B------:R-:W-:Y:S11]  /*a1d0*/  HMMA.16816.F32 R4, R56.reuse, R8, R4 ;  /* 0x000000083804723c */ /* 0x040ff60000001804 */
[----:B------:R-:W-:Y:S04]  /*a1e0*/  @!UPT UIADD3 URZ, URZ, URZ, URZ ;  /* 0x0000003f3f3ff290 */ /* 0x000fe8000fffe03f */
[----:B------:R-:W-:Y:S04]  /*a1f0*/  STL.64 [R1+0x2d0], R28 ;  /* 0x0002d01c01007387 */ /* 0x000fe80000100a00 */
[----:B------:R-:W-:Y:S01]  /*a200*/  LDSM.16.M88.4 R40, [R0+0x26800] ;  /* 0x026800000028783b */ /* 0x000fe20000000200 */
[----:B------:R-:W-:Y:S03]  /*a210*/  HMMA.16816.F32 R24, R56, R16, R24 ;  /* 0x000000103818723c */ /* 0x000fe60000001818 */
[----:B------:R-:W-:Y:S11]  /*a220*/  STL.64 [R1+0x2d8], R30 ;  /* 0x0002d81e01007387 */ /* 0x000ff60000100a00 */
[----:B------:R-:W-:Y:S10]  /*a230*/  @!UPT UIADD3 URZ, URZ, URZ, URZ ;  /* 0x0000003f3f3ff290 */ /* 0x000ff4000fffe03f */
[C---:B------:R-:W-:Y:S01]  /*a240*/  HMMA.16816.F32 R24, R52.reuse, R18, R24 ;  /* 0x000000123418723c */ /* 0x040fe20000001818 */
[----:B------:R-:W1:Y:S07]  /*a250*/  LDSM.16.M88.4 R16, [R0+0x23400] ;  /* 0x023400000010783b */ /* 0x000e6e0000000200 */
[----:B------:R-:W-:Y:S01]  /*a260*/  HMMA.16816.F32 R8, R52, R10, R4 ;  /* 0x0000000a3408723c */ /* 0x000fe20000001804 */
[----:B------:R-:W-:Y:S11]  /*a270*/  LDSM.16.M88.4 R4, [R0+0x23800] ;  /* 0x023800000004783b */ /* 0x000ff60000000200 */
[----:B------:R-:W-:Y:S03]  /*a280*/  @!UPT UIADD3 URZ, URZ, URZ, URZ ;  /* 0x0000003f3f3ff290 */ /* 0x000fe6000fffe03f */
[----:B------:R0:W-:Y:S04]  /*a290*/  STL.64 [R1+0x2c0], R24 ;  /* 0x0002c01801007387 */ /* 0x0001e80000100a00 */
[----:B------:R1:W-:Y:S04]  /*a2a0*/  STL.64 [R1+0x2c8], R26 ;  /* 0x0002c81a01007387 */ /* 0x0003e80000100a00 */
[----:B------:R-:W2:Y:S01]  /*a2b0*/  LDL.LU R36, [R1+0x26c] ;  /* 0x00026c0001247983 */ /* 0x000ea20000300800 */
[C---:B0-----:R-:W-:Y:S02]  /*a2c0*/  FMUL R24, R61.reuse, R39 ;  /* 0x000000273d187220 */ /* 0x041fe40000400000 */
[----:B------:R-:W-:-:S02]  /*a2d0*/  FMUL R25, R61, R38 ;  /* 0x000000263d197220 */ /* 0x000fc40000400000 */
[C---:B-1----:R-:W-:Y:S02]  /*a2e0*/  FMUL R26, R2.reuse, R37 ;  /* 0x00000025021a7220 */ /* 0x042fe40000400000 */
[C---:B------:R-:W-:Y:S01]  /*a2f0*/  FMUL R27, R2.reuse, R35 ;  /* 0x00000023021b7220 */ /* 0x040fe20000400000 */
[----:B------:R4:W-:Y:S06]  /*a300*/  STL.64 [R1+0x2b0], R8 ;  /* 0x0002b00801007387 */ /* 0x0009ec0000100a00 */
[----:B------:R-:W-:Y:S01]  /*a310*/  HMMA.16816.F32 R24, R56, R12, R24 ;  /* 0x0000000c3818723c */ /* 0x000fe20000001818 */
[----:B------:R0:W-:Y:S01]  /*a320*/  STL.64 [R1+0x2b8], R10 ;  /* 0x0002b80a01007387 */ /* 0x0001e20000100a00 */
[----:B------:R-:W-:-:S03]  /*a330*/  FMUL R31, R2, R23 ;  /* 0x00000017021f7220 */ /* 0x000fc60000400000 */
[----:B------:R-:W2:Y:S01]  /*a340*/  LDL.LU R37, [R1+0x268] ;  /* 0x0002680001257983 */ /* 0x000ea20000300800 */
[----:B----4-:R-:W-:-:S03]  /*a350*/  FMUL R8, R61, R22 ;  /* 0x000000163d087220 */ /* 0x010fc60000400000 */
[----:B------:R-:W4:Y:S01]  /*a360*/  LDL.LU R39, [R1+0x260] ;  /* 0x0002600001277983 */ /* 0x000f220000300800 */
[----:B---3--:R-:W-:-:S03]  /*a370*/  FMUL R9, R61, R21 ;  /* 0x000000153d097220 */ /* 0x008fc60000400000 */
[----:B------:R-:W3:Y:S01]  /*a380*/  LDL.LU R38, [R1+0x264] ;  /* 0x0002640001267983 */ /* 0x000ee20000300800 */
[----:B0-----:R-:W-:-:S03]  /*a390*/  FMUL R10, R2, R20 ;  /* 0x00000014020a7220 */ /* 0x001fc60000400000 */
[----:B------:R-:W0:Y:S07]  /*a3a0*/  LDSM.16.M88.4 R20, [R0+0x23c00] ;  /* 0x023c00000014783b */ /* 0x000e2e0000000200 */
[----:B------:R-:W-:Y:S01]  /*a3b0*/  HMMA.16816.F32 R24, R52, R14, R24 ;  /* 0x0000000e3418723c */ /* 0x000fe20000001818 */
[C---:B------:R-:W-:Y:S02]  /*a3c0*/  FMUL R28, R61.reuse, R34 ;  /* 0x000000223d1c7220 */ /* 0x040fe40000400000 */
[----:B------:R-:W-:-:S02]  /*a3d0*/  FMUL R29, R61, R33 ;  /* 0x000000213d1d7220 */ /* 0x000fc40000400000 */
[C---:B------:R-:W-:Y:S02]  /*a3e0*/  FMUL R30, R2.reuse, R32 ;  /* 0x00000020021e7220 */ /* 0x040fe40000400000 */
[----:B------:R-:W1:Y:S05]  /*a3f0*/  LDSM.16.M88.4 R32, [R0+0x24000] ;  /* 0x024000000020783b */ /* 0x000e6a0000000200 */
[----:B------:R-:W-:Y:S01]  /*a400*/  HMMA.16816.F32 R28, R56, R16, R28 ;  /* 0x00000010381c723c */ /* 0x000fe2000000181c */
[----:B------:R-:W3:Y:S04]  /*a410*/  LDL.LU R16, [R1+0x250] ;  /* 0x0002500001107983 */ /* 0x000ee80000300800 */
[----:B------:R-:W3:Y:S06]  /*a420*/  LDL.LU R13, [R1+0x254] ;  /* 0x00025400010d7983 */ /* 0x000eec0000300800 */
[----:B------:R-:W-:Y:S04]  /*a430*/  STL.64 [R1+0x2a0], R24 ;  /* 0x0002a01801007387 */ /* 0x000fe80000100a00 */
[----:B------:R1:W-:Y:S04]  /*a440*/  STL.64 [R1+0x2a8], R26 ;  /* 0x0002a81a01007387 */ /* 0x0003e80000100a00 */
[----:B0-----:R-:W-:Y:S04]  /*a450*/  STL.64 [R1+0x198], R22 ;  /* 0x0001981601007387 */ /* 0x001fe80000100a00 */
[----:B------:R-:W3:Y:S01]  /*a460*/  LDL.LU R12, [R1+0x258] ;  /* 0x00025800010c7983 */ /* 0x000ee20000300800 */
[----:B--2---:R-:W-:-:S03]  /*a470*/  FMUL R11, R2, R3 ;  /* 0x00000003020b7220 */ /* 0x004fc60000400000 */
[----:B------:R-:W2:Y:S04]  /*a480*/  LDL.LU R3, [R1+0x25c] ;  /* 0x00025c0001037983 */ /* 0x000ea80000300800 */
[----:B------:R-:W-:Y:S08]  /*a490*/  HMMA.16816.F32 R8, R56, R4, R8 ;  /* 0x000000043808723c */ /* 0x000ff00000001808 */
[C---:B-1----:R-:W-:Y:S11]  /*a4a0*/  HMMA.16816.F32 R24, R52.reuse, R18, R28 ;  /* 0x000000123418723c */ /* 0x042ff6000000181c */
[----:B------:R-:W-:Y:S05]  /*a4b0*/  @!UPT UIADD3 URZ, URZ, URZ, URZ ;  /* 0x0000003f3f3ff290 */ /* 0x000fea000fffe03f */
[----:B------:R-:W-:Y:S01]  /*a4c0*/  HMMA.16816.F32 R4, R52, R6, R8 ;  /* 0x000000063404723c */ /* 0x000fe20000001808 */
[----:B------:R-:W-:Y:S06]  /*a4d0*/  LDSM.16.M88.4 R8, [R0+0x24c00] ;  /* 0x024c00000008783b */ /* 0x000fec0000000200 */
[----:B------:R-:W-:Y:S04]  /*a4e0*/  STL.64 [R1+0x290], R24 ;  /* 0x0002901801007387 */ /* 0x000fe80000100a00 */
[----:B------:R-:W-:Y:S04]  /*a4f0*/  STL.64 [R1+0x298], R26 ;  /* 0x0002981a01007387 */ /* 0x000fe80000100a00 */
[----:B------:R-:W-:Y:S04]  /*a500*/  STL.64 [R1+0xa40], R54 ;  /* 0x000a403601007387 */ /* 0x000fe80000100a00 */
[----:B------:R-:W-:Y:S04]  /*a510*/  STL.64 [R1+0xa38], R52 ;  /* 0x000a383401007387 */ /* 0x000fe80000100a00 */
[----:B------:R-:W-:Y:S04]  /*a520*/  STL.64 [R1+0x280], R4 ;  /* 0x0002800401007387 */ /* 0x000fe80000100a00 */
[----:B------:R0:W-:Y:S04]  /*a530*/  STL.64 [R1+0x288], R6 ;  /* 0x0002880601007387 */ /* 0x0001e80000100a00 */
[----:B------:R-:W-:Y:S04]  /*a540*/  STL.64 [R1+0x188], R34 ;  /* 0x0001882201007387 */ /* 0x000fe80000100a00 */
[----:B------:R-:W2:Y:S04]  /*a550*/  LDL.LU R30, [R1+0x330] ;  /* 0x00033000011e7983 */ /* 0x000ea80000300800 */
[----:B------:R-:W2:Y:S04]  /*a560*/  LDL.LU R29, [R1+0x334] ;  /* 0x00033400011d7983 */ /* 0x000ea80000300800 */
[----:B------:R-:W1:Y:S01]  /*a570*/  LDSM.16.M88.4 R24, [R0+0x24400] ;  /* 0x024400000018783b */ /* 0x000e620000000200 */
[----:B0-----:R-:W-:-:S02]  /*a580*/  FMUL R7, R2, R36 ;  /* 0x0000002402077220 */ /* 0x001fc40000400000 */
[----:B------:R-:W-:Y:S02]  /*a590*/  FMUL R6, R2, R37 ;  /* 0x0000002502067220 */ /* 0x000fe40000400000 */
[C---:B----4-:R-:W-:Y:S02]  /*a5a0*/  FMUL R4, R61.reuse, R39 ;  /* 0x000000273d047220 */ /* 0x050fe40000400000 */
[C---:B---3--:R-:W-:Y:S02]  /*a5b0*/  FMUL R5, R61.reuse, R38 ;  /* 0x000000263d057220 */ /* 0x048fe40000400000 */
[----:B------:R-:W-:Y:S05]  /*a5c0*/  LDSM.16.M88.4 R36, [R0+0x26400] ;  /* 0x026400000024783b */ /* 0x000fea0000000200 */
[----:B------:R-:W-:Y:S11]  /*a5d0*/  HMMA.16816.F32 R4, R56, R20, R4 ;  /* 0x000000143804723c */ /* 0x000ff60000001804 */
[----:B------:R-:W-:Y:S11]  /*a5e0*/  @!UPT UIADD3 URZ, URZ, URZ, URZ ;  /* 0x0000003f3f3ff290 */ /* 0x000ff6000fffe03f */
[----:B------:R-:W-:Y:S01]  /*a5f0*/  @!UPT UIADD3 URZ, URZ, URZ, URZ ;  /* 0x0000003f3f3ff290 */ /* 0x000fe2000fffe03f */
[----:B------:R0:W-:Y:S04]  /*a600*/  STL.64 [R1+0xc0], R4 ;  /* 0x0000c00401007387 */ /* 0x0001e80000100a00 */
[----:B------:R3:W-:Y:S04]  /*a610*/  STL.64 [R1+0xc8], R6 ;  /* 0x0000c80601007387 */ /* 0x0007e80000100a00 */
[----:B------:R-:W4:Y:S04]  /*a620*/  LDL.LU R28, [R1+0x338] ;  /* 0x00033800011c7983 */ /* 0x000f280000300800 */
[----:B------:R-:W4:Y:S04]  /*a630*/  LDL.LU R23, [R1+0x33c] ;  /* 0x00033c0001177983 */ /* 0x000f280000300800 */
[----:B------:R-:W4:Y:S04]  /*a640*/  LDL.LU R22, [R1+0x320] ;  /* 0x0003200001167983 */ /* 0x000f280000300800 */
[----:B------:R-:W4:Y:S04]  /*a650*/  LDL.LU R21, [R1+0x324] ;  /* 0x0003240001157983 */ /* 0x000f280000300800 */
[----:B------:R-:W4:Y:S01]  /*a660*/  LDL.LU R20, [R1+0x328] ;  /* 0x0003280001147983 */ /* 0x000f220000300800 */
[----:B0-----:R-:W-:-:S03]  /*a670*/  FMUL R4, R61, R16 ;  /* 0x000000103d047220 */ /* 0x001fc60000400000 */
[----:B------:R-:W4:Y:S01]  /*a680*/  LDL.LU R15, [R1+0x32c] ;  /* 0x00032c00010f7983 */ /* 0x000f220000300800 */
[----:B------:R-:W-:Y:S02]  /*a690*/  FMUL R5, R61, R13 ;  /* 0x0000000d3d057220 */ /* 0x000fe40000400000 */
[C---:B---3--:R-:W-:Y:S01]  /*a6a0*/  FMUL R6, R2.reuse, R12 ;  /* 0x0000000c02067220 */ /* 0x048fe20000400000 */
[----:B------:R-:W3:Y:S04]  /*a6b0*/  LDL.LU R14, [R1+0x270] ;  /* 0x00027000010e7983 */ /* 0x000ee80000300800 */
[----:B------:R-:W3:Y:S04]  /*a6c0*/  LDL.LU R13, [R1+0x274] ;  /* 0x00027400010d7983 */ /* 0x000ee80000300800 */
[----:B------:R-:W0:Y:S01]  /*a6d0*/  LDSM.16.M88.4 R16, [R0+0x24800] ;  /* 0x024800000010783b */ /* 0x000e220000000200 */
[----:B--2---:R-:W-:-:S07]  /*a6e0*/  FMUL R7, R2, R3 ;  /* 0x0000000302077220 */ /* 0x004fce0000400000 */
[----:B------:R-:W-:Y:S11]  /*a6f0*/  HMMA.16816.F32 R4, R56, R32, R4 ;  /* 0x000000203804723c */ /* 0x000ff60000001804 */
[----:B------:R-:W-:Y:S11]  /*a700*/  @!UPT UIADD3 URZ, URZ, URZ, URZ ;  /* 0x0000003f3f3ff290 */ /* 0x000ff6000fffe03f */
[----:B------:R-:W-:Y:S01]  /*a710*/  @!UPT UIADD3 URZ, URZ, URZ, URZ ;  /* 0x0000003f3f3ff290 */ /* 0x000fe2000fffe03f */
[----:B------:R2:W-:Y:S04]  /*a720*/  STL.64 [R1+0x90], R4 ;  /* 0x0000900401007387 */ /* 0x0005e80000100a00 */
[----:B------:R4:W-:Y:S04]  /*a730*/  STL.64 [R1+0x98], R6 ;  /* 0x0000980601007387 */ /* 0x0009e80000100a00 */
[----:B-1----:R1:W-:Y:S04]  /*a740*/  STL.64 [R1+0x178], R26 ;  /* 0x0001781a01007387 */ /* 0x0023e80000100a00 */
[----:B------:R-:W3:Y:S04]  /*a750*/  LDL.LU R12, [R1+0x278] ;  /* 0x00027800010c7983 */ /* 0x000ee80000300800 */
[----:B------:R-:W3:Y:S01]  /*a760*/  LDL.LU R3, [R1+0x27c] ;  /* 0x00027c0001037983 */ /* 0x000ee20000300800 */
[----:B--2---:R-:W-:-:S02]  /*a770*/  FMUL R4, R61, R30 ;  /* 0x0000001e3d047220 */ /* 0x004fc40000400000 */
[----:B------:R-:W-:Y:S01]  /*a780*/  FMUL R5, R61, R29 ;  /* 0x0000001d3d057220 */ /* 0x000fe20000400000 */
[----:B0-----:R-:W-:Y:S04]  /*a790*/  STL.64 [R1+0x168], R18 ;  /* 0x0001681201007387 */ /* 0x001fe80000100a00 */
[----:B------:R-:W-:Y:S01]  /*a7a0*/  STL.64 [R1+0x158], R10 ;  /* 0x0001580a01007387 */ /* 0x000fe20000100a00 */
[C---:B----4-:R-:W-:Y:S02]  /*a7b0*/  FMUL R6, R2.reuse, R28 ;  /* 0x0000001c02067220 */ /* 0x050fe40000400000 */
[----:B------:R-:W-:-:S07]  /*a7c0*/  FMUL R7, R2, R23 ;  /* 0x0000001702077220 */ /* 0x000fce0000400000 */
[----:B-1----:R-:W-:Y:S07]  /*a7d0*/  HMMA.16816.F32 R24, R56, R24, R4 ;  /* 0x000000183818723c */ /* 0x002fee0000001804 */
[C---:B------:R-:W-:Y:S02]  /*a7e0*/  FMUL R4, R61.reuse, R22 ;  /* 0x000000163d047220 */ /* 0x040fe40000400000 */
[----:B------:R-:W-:Y:S02]  /*a7f0*/  FMUL R5, R61, R21 ;  /* 0x000000153d057220 */ /* 0x000fe40000400000 */
[----:B------:R-:W-:-:S02]  /*a800*/  FMUL R6, R2, R20 ;  /* 0x0000001402067220 */ /* 0x000fc40000400000 */
[----:B------:R-:W-:-:S07]  /*a810*/  FMUL R7, R2, R15 ;  /* 0x0000000f02077220 */ /* 0x000fce0000400000 */
[----:B------:R-:W-:Y:S01]  /*a820*/  HMMA.16816.F32 R4, R56, R16, R4 ;  /* 0x000000103804723c */ /* 0x000fe20000001804 */
[----:B------:R-:W-:Y:S04]  /*a830*/  LDSM.16.M88.4 R16, [R0+0x25800] ;  /* 0x025800000010783b */ /* 0x000fe80000000200 */
[----:B------:R-:W-:Y:S04]  /*a840*/  STL.64 [R1+0x80], R24 ;  /* 0x0000801801007387 */ /* 0x000fe80000100a00 */
[----:B------:R-:W-:Y:S04]  /*a850*/  STL.64 [R1+0x88], R26 ;  /* 0x0000881a01007387 */ /* 0x000fe80000100a00 */
[----:B------:R-:W2:Y:S04]  /*a860*/  LDL.LU R31, [R1+0x370] ;  /* 0x00037000011f7983 */ /* 0x000ea80000300800 */
[----:B------:R-:W4:Y:S04]  /*a870*/  LDL.LU R30, [R1+0x374] ;  /* 0x00037400011e7983 */ /* 0x000f280000300800 */
[----:B------:R-:W0:Y:S04]  /*a880*/  LDSM.16.M88.4 R24, [R0+0x25000] ;  /* 0x025000000018783b */ /* 0x000e280000000200 */
[----:B------:R3:W-:Y:S04]  /*a890*/  STL.64 [R1+0x60], R4 ;  /* 0x0000600401007387 */ /* 0x0007e80000100a00 */
[----:B------:R1:W-:Y:S04]  /*a8a0*/  STL.64 [R1+0x68], R6 ;  /* 0x0000680601007387 */ /* 0x0003e80000100a00 */
[----:B------:R-:W2:Y:S04]  /*a8b0*/  LDL.LU R29, [R1+0x378] ;  /* 0x00037800011d7983 */ /* 0x000ea80000300800 */
[----:B------:R-:W2:Y:S01]  /*a8c0*/  LDL.LU R28, [R1+0x37c] ;  /* 0x00037c00011c7983 */ /* 0x000ea20000300800 */
[----:B---3--:R-:W-:-:S02]  /*a8d0*/  FMUL R4, R61, R14 ;  /* 0x0000000e3d047220 */ /* 0x008fc40000400000 */
[----:B------:R-:W-:Y:S01]  /*a8e0*/  FMUL R5, R61, R13 ;  /* 0x0000000d3d057220 */ /* 0x000fe20000400000 */
[----:B------:R-:W3:Y:S04]  /*a8f0*/  LDL.LU R15, [R1+0x360] ;  /* 0x00036000010f7983 */ /* 0x000ee80000300800 */
[----:B------:R-:W2:Y:S04]  /*a900*/  LDL.LU R14, [R1+0x364] ;  /* 0x00036400010e7983 */ /* 0x000ea80000300800 */
[----:B------:R-:W4:Y:S01]  /*a910*/  LDL.LU R13, [R1+0x368] ;  /* 0x00036800010d7983 */ /* 0x000f220000300800 */
[----:B-1----:R-:W-:-:S03]  /*a920*/  FMUL R6, R2, R12 ;  /* 0x0000000c02067220 */ /* 0x002fc60000400000 */
[----:B------:R-:W4:Y:S01]  /*a930*/  LDL.LU R12, [R1+0x36c] ;  /* 0x00036c00010c7983 */ /* 0x000f220000300800 */
[----:B------:R-:W-:-:S03]  /*a940*/  FMUL R7, R2, R3 ;  /* 0x0000000302077220 */ /* 0x000fc60000400000 */
[----:B------:R-:W4:Y:S04]  /*a950*/  LDL.LU R23, [R1+0x350] ;  /* 0x0003500001177983 */ /* 0x000f280000300800 */
[----:B------:R-:W4:Y:S01]  /*a960*/  LDL.LU R22, [R1+0x354] ;  /* 0x0003540001167983 */ /* 0x000f220000300800 */
[----:B------:R-:W-:Y:S03]  /*a970*/  HMMA.16816.F32 R8, R56, R8, R4 ;  /* 0x000000083808723c */ /* 0x000fe60000001804 */
[----:B------:R-:W4:Y:S04]  /*a980*/  LDL.LU R21, [R1+0x358] ;  /* 0x0003580001157983 */ /* 0x000f280000300800 */
[----:B------:R-:W4:Y:S11]  /*a990*/  LDL.LU R20, [R1+0x35c] ;  /* 0x00035c0001147983 */ /* 0x000f360000300800 */
[----:B------:R-:W-:Y:S06]  /*a9a0*/  @!UPT UIADD3 URZ, URZ, URZ, URZ ;  /* 0x0000003f3f3ff290 */ /* 0x000fec000fffe03f */
[----:B------:R-:W-:Y:S01]  /*a9b0*/  IMAD.MOV.U32 R3, RZ, RZ, R8 ;  /* 0x000000ffff037224 */ /* 0x000fe200078e0008 */
[----:B------:R-:W-:Y:S01]  /*a9c0*/  MOV R60, R9 ;  /* 0x00000009003c7202 */ /* 0x000fe20000000f00 */
[----:B------:R-:W-:Y:S02]  /*a9d0*/  IMAD.MOV.U32 R55, RZ, RZ, R10 ;  /* 0x000000ffff377224 */ /* 0x000fe400078e000a */
[----:B------:R-:W-:Y:S02]  /*a9e0*/  IMAD.MOV.U32 R54, RZ, RZ, R11 ;  /* 0x000000ffff367224 */ /* 0x000fe400078e000b */
[----:B------:R-:W1:Y:S04]  /*a9f0*/  LDSM.16.M88.4 R8, [R0+0x25400] ;  /* 0x025400000008783b */ /* 0x000e680000000200 */
[----:B------:R-:W-:Y:S04]  /*aa00*/  STL [R1+0xa64], R54 ;  /* 0x000a643601007387 */ /* 0x000fe80000100800 */
[----:B------:R-:W-:Y:S04]  /*aa10*/  STL [R1+0xa60], R55 ;  /* 0x000a603701007387 */ /* 0x000fe80000100800 */
[----:B------:R-:W-:Y:S04]  /*aa20*/  STL [R1+0xa5c], R60 ;  /* 0x000a5c3c01007387 */ /* 0x000fe80000100800 */
[----:B------:R-:W-:Y:S04]  /*aa30*/  STL [R1+0xa58], R3 ;  /* 0x000a580301007387 */ /* 0x000fe80000100800 */
[----:B0-----:R0:W-:Y:S01]  /*aa40*/  STL.64 [R1+0x148], R26 ;  /* 0x0001481a01007387 */ /* 0x0011e20000100a00 */
[----:B-1----:R-:W-:Y:S01]  /*aa50*/  MOV R53, R10 ;  /* 0x0000000a00357202 */ /* 0x002fe20000000f00 */
[----:B------:R-:W-:-:S02]  /*aa60*/  IMAD.MOV.U32 R52, RZ, RZ, R11 ;  /* 0x000000ffff347224 */ /* 0x000fc400078e000b */
[C---:B---3--:R-:W-:Y:S02]  /*aa70*/  FMUL R48, R61.reuse, R15 ;  /* 0x0000000f3d307220 */ /* 0x048fe40000400000 */
[----:B--2---:R-:W-:Y:S02]  /*aa80*/  FMUL R49, R61, R14 ;  /* 0x0000000e3d317220 */ /* 0x004fe40000400000 */
[C---:B----4-:R-:W-:Y:S02]  /*aa90*/  FMUL R50, R2.reuse, R13 ;  /* 0x0000000d02327220 */ /* 0x050fe40000400000 */
[----:B------:R-:W-:-:S07]  /*aaa0*/  FMUL R51, R2, R12 ;  /* 0x0000000c02337220 */ /* 0x000fce0000400000 */
[----:B------:R-:W-:Y:S01]  /*aab0*/  HMMA.16816.F32 R48, R56, R8, R48 ;  /* 0x000000083830723c */ /* 0x000fe20000001830 */
[----:B------:R-:W2:Y:S04]  /*aac0*/  LDL.LU R8, [R1+0x3e0] ;  /* 0x0003e00001087983 */ /* 0x000ea80000300800 */
[----:B------:R-:W3:Y:S04]  /*aad0*/  LDL.LU R9, [R1+0x3e4] ;  /* 0x0003e40001097983 */ /* 0x000ee80000300800 */
[----:B------:R-:W4:Y:S04]  /*aae0*/  LDL.LU R10, [R1+0x3e8] ;  /* 0x0003e800010a7983 */ /* 0x000f280000300800 */
[----:B------:R-:W4:Y:S04]  /*aaf0*/  LDL.LU R11, [R1+0x3ec] ;  /* 0x0003ec00010b7983 */ /* 0x000f280000300800 */
[----:B------:R-:W4:Y:S04]  /*ab00*/  LDL.LU R12, [R1+0x340] ;  /* 0x00034000010c7983 */ /* 0x000f280000300800 */
[----:B------:R-:W4:Y:S04]  /*ab10*/  LDL.LU R13, [R1+0x344] ;  /* 0x00034400010d7983 */ /* 0x000f280000300800 */
[----:B------:R-:W4:Y:S04]  /*ab20*/  LDL.LU R14, [R1+0x348] ;  /* 0x00034800010e7983 */ /* 0x000f280000300800 */
[----:B------:R-:W4:Y:S01]  /*ab30*/  LDL.LU R15, [R1+0x34c] ;  /* 0x00034c00010f7983 */ /* 0x000f220000300800 */
[----:B------:R-:W-:-:S02]  /*ab40*/  FMUL R4, R61, R31 ;  /* 0x0000001f3d047220 */ /* 0x000fc40000400000 */
[C---:B------:R-:W-:Y:S02]  /*ab50*/  FMUL R5, R61.reuse, R30 ;  /* 0x0000001e3d057220 */ /* 0x040fe40000400000 */
[C---:B------:R-:W-:Y:S02]  /*ab60*/  FMUL R6, R2.reuse, R29 ;  /* 0x0000001d02067220 */ /* 0x040fe40000400000 */
[----:B------:R-:W-:Y:S02]  /*ab70*/  FMUL R7, R2, R28 ;  /* 0x0000001c02077220 */ /* 0x000fe40000400000 */
[----:B------:R-:W1:Y:S05]  /*ab80*/  LDSM.16.M88.4 R28, [R0+0x25c00] ;  /* 0x025c0000001c783b */ /* 0x000e6a0000000200 */
[----:B0-----:R-:W-:Y:S01]  /*ab90*/  HMMA.16816.F32 R24, R56, R24, R4 ;  /* 0x000000183818723c */ /* 0x001fe20000001804 */
[----:B------:R-:W-:Y:S06]  /*aba0*/  STL.64 [R1+0x998], R50 ;  /* 0x0009983201007387 */ /* 0x000fec0000100a00 */
[----:B------:R-:W-:-:S02]  /*abb0*/  FMUL R4, R61, R23 ;  /* 0x000000173d047220 */ /* 0x000fc40000400000 */
[----:B------:R-:W-:Y:S02]  /*abc0*/  FMUL R5, R61, R22 ;  /* 0x000000163d057220 */ /* 0x000fe40000400000 */
[C---:B------:R-:W-:Y:S02]  /*abd0*/  FMUL R6, R2.reuse, R21 ;  /* 0x0000001502067220 */ /* 0x040fe40000400000 */
[----:B------:R-:W-:Y:S01]  /*abe0*/  FMUL R7, R2, R20 ;  /* 0x0000001402077220 */ /* 0x000fe20000400000 */
[----:B------:R-:W-:Y:S01]  /*abf0*/  STL.64 [R1+0x990], R48 ;  /* 0x0009903001007387 */ /* 0x000fe20000100a00 */
[----:B------:R-:W-:Y:S01]  /*ac00*/  IMAD.MOV.U32 R35, RZ, RZ, R18 ;  /* 0x000000ffff237224 */ /* 0x000fe200078e0012 */
[----:B------:R-:W-:-:S04]  /*ac10*/  MOV R34, R19 ;  /* 0x0000001300227202 */ /* 0x000fc80000000f00 */
[----:B------:R-:W-:Y:S01]  /*ac20*/  HMMA.16816.F32 R4, R56, R16, R4 ;  /* 0x000000103804723c */ /* 0x000fe20000001804 */
[----:B------:R-:W4:Y:S04]  /*ac30*/  LDL.LU R16, [R1+0x70] ;  /* 0x0000700001107983 */ /* 0x000f280000300800 */
[----:B------:R-:W4:Y:S04]  /*ac40*/  LDL.LU R17, [R1+0x74] ;  /* 0x0000740001117983 */ /* 0x000f280000300800 */
[----:B------:R-:W4:Y:S04]  /*ac50*/  LDL.LU R18, [R1+0x78] ;  /* 0x0000780001127983 */ /* 0x000f280000300800 */
[----:B------:R-:W4:Y:S01]  /*ac60*/  LDL.LU R19, [R1+0x7c] ;  /* 0x00007c0001137983 */ /* 0x000f220000300800 */
[----:B-1----:R-:W-:-:S09]  /*ac70*/  IMAD.MOV.U32 R33, RZ, RZ, R30 ;  /* 0x000000ffff217224 */ /* 0x002fd200078e001e */
[----:B------:R-:W-:Y:S04]  /*ac80*/  STL.64 [R1+0x988], R6 ;  /* 0x0009880601007387 */ /* 0x000fe80000100a00 */
[----:B------:R-:W-:Y:S04]  /*ac90*/  STL.64 [R1+0x980], R4 ;  /* 0x0009800401007387 */ /* 0x000fe80000100a00 */
[----:B------:R-:W4:Y:S01]  /*aca0*/  LDL.LU R30, [R1+0x390] ;  /* 0x00039000011e7983 */ /* 0x000f220000300800 */
[C---:B--2---:R-:W-:Y:S02]  /*acb0*/  FMUL R8, R61.reuse, R8 ;  /* 0x000000083d087220 */ /* 0x044fe40000400000 */
[----:B---3--:R-:W-:-:S02]  /*acc0*/  FMUL R9, R61, R9 ;  /* 0x000000093d097220 */ /* 0x008fc40000400000 */
[C---:B----4-:R-:W-:Y:S02]  /*acd0*/  FMUL R10, R2.reuse, R10 ;  /* 0x0000000a020a7220 */ /* 0x050fe40000400000 */
[----:B------:R-:W-:-:S07]  /*ace0*/  FMUL R11, R2, R11 ;  /* 0x0000000b020b7220 */ /* 0x000fce0000400000 */
[----:B------:R-:W-:Y:S11]  /*acf0*/  HMMA.16816.F32 R8, R56, R28, R8 ;  /* 0x0000001c3808723c */ /* 0x000ff60000001808 */
[----:B------:R-:W-:Y:S11]  /*ad00*/  @!UPT UIADD3 URZ, URZ, URZ, URZ ;  /* 0x0000003f3f3ff290 */ /* 0x000ff6000fffe03f */
[----:B------:R-:W-:Y:S01]  /*ad10*/  @!UPT UIADD3 URZ, URZ, URZ, URZ ;  /* 0x0000003f3f3ff290 */ /* 0x000fe2000fffe03f */
[----:B------:R0:W-:Y:S04]  /*ad20*/  STL.64 [R1+0x978], R10 ;  /* 0x0009780a01007387 */ /* 0x0001e80000100a00 */
[----:B------:R-:W-:Y:S04]  /*ad30*/  STL.64 [R1+0x970], R8 ;  /* 0x0009700801007387 */ /* 0x000fe80000100a00 */
[----:B0-----:R-:W2:Y:S04]  /*ad40*/  LDL.LU R10, [R1+0x394] ;  /* 0x00039400010a7983 */ /* 0x001ea80000300800 */
[----:B------:R-:W3:Y:S04]  /*ad50*/  LDL.LU R7, [R1+0x398] ;  /* 0x0003980001077983 */ /* 0x000ee80000300800 */
[----:B------:R-:W4:Y:S01]  /*ad60*/  LDL.LU R6, [R1+0x39c] ;  /* 0x00039c0001067983 */ /* 0x000f220000300800 */
[----:B------:R-:W-:Y:S01]  /*ad70*/  IMAD.MOV.U32 R54, RZ, RZ, R24 ;  /* 0x000000ffff367224 */ /* 0x000fe200078e0018 */
[----:B------:R-:W-:Y:S01]  /*ad80*/  MOV R60, R26 ;  /* 0x0000001a003c7202 */ /* 0x000fe20000000f00 */
[----:B------:R-:W-:Y:S01]  /*ad90*/  IMAD.MOV.U32 R55, RZ, RZ, R25 ;  /* 0x000000ffff377224 */ /* 0x000fe200078e0019 */
[----:B------:R-:W4:Y:S01]  /*ada0*/  LDL.LU R29, [R1+0x380] ;  /* 0x00038000011d7983 */ /* 0x000f220000300800 */
[----:B------:R-:W-:-:S03]  /*adb0*/  IMAD.MOV.U32 R3, RZ, RZ, R27 ;  /* 0x000000ffff037224 */ /* 0x000fc600078e001b */
[----:B------:R-:W0:Y:S04]  /*adc0*/  LDSM.16.M88.4 R24, [R0+0x26000] ;  /* 0x026000000018783b */ /* 0x000e280000000200 */
[----:B------:R-:W4:Y:S01]  /*add0*/  LDL.LU R28, [R1+0x384] ;  /* 0x00038400011c7983 */ /* 0x000f220000300800 */
[C---:B------:R-:W-:Y:S02]  /*ade0*/  FMUL R12, R61.reuse, R12 ;  /* 0x0000000c3d0c7220 */ /* 0x040fe40000400000 */
[----:B------:R-:W-:Y:S02]  /*adf0*/  FMUL R13, R61, R13 ;  /* 0x0000000d3d0d7220 */ /* 0x000fe40000400000 */
[C---:B------:R-:W-:Y:S02]  /*ae00*/  FMUL R14, R2.reuse, R14 ;  /* 0x0000000e020e7220 */ /* 0x040fe40000400000 */
[----:B------:R-:W-:-:S02]  /*ae10*/  FMUL R15, R2, R15 ;  /* 0x0000000f020f7220 */ /* 0x000fc40000400000 */
[----:B0-----:R-:W-:Y:S02]  /*ae20*/  IMAD.MOV.U32 R20, RZ, RZ, R27 ;  /* 0x000000ffff147224 */ /* 0x001fe400078e001b */
[----:B------:R-:W-:Y:S01]  /*ae30*/  IMAD.MOV.U32 R23, RZ, RZ, R26 ;  /* 0x000000ffff177224 */ /* 0x000fe200078e001a */
[----:B------:R-:W4:Y:S04]  /*ae40*/  LDL.LU R27, [R1+0x388] ;  /* 0x00038800011b7983 */ /* 0x000f280000300800 */
[----:B------:R-:W4:Y:S01]  /*ae50*/  LDL.LU R26, [R1+0x38c] ;  /* 0x00038c00011a7983 */ /* 0x000f220000300800 */
[----:B------:R-:W-:Y:S01]  /*ae60*/  HMMA.16816.F32 R12, R56, R24, R12 ;  /* 0x00000018380c723c */ /* 0x000fe2000000180c */
[C---:B------:R-:W-:Y:S02]  /*ae70*/  FMUL R16, R61.reuse, R16 ;  /* 0x000000103d107220 */ /* 0x040fe40000400000 */
[----:B------:R-:W-:-:S02]  /*ae80*/  FMUL R17, R61, R17 ;  /* 0x000000113d117220 */ /* 0x000fc40000400000 */
[C---:B------:R-:W-:Y:S02]  /*ae90*/  FMUL R18, R2.reuse, R18 ;  /* 0x0000001202127220 */ /* 0x040fe40000400000 */
[----:B------:R-:W-:Y:S11]  /*aea0*/  FMUL R19, R2, R19 ;  /* 0x0000001302137220 */ /* 0x000ff60000400000 */
[----:B------:R-:W-:Y:S05]  /*aeb0*/  @!UPT UIADD3 URZ, URZ, URZ, URZ ;  /* 0x0000003f3f3ff290 */ /* 0x000fea000fffe03f */
[----:B------:R-:W-:Y:S04]  /*aec0*/  STL.64 [R1+0x960], R14 ;  /* 0x0009600e01007387 */ /* 0x000fe80000100a00 */
[----:B------:R-:W-:Y:S04]  /*aed0*/  STL.64 [R1+0x958], R12 ;  /* 0x0009580c01007387 */ /* 0x000fe80000100a00 */
[----:B------:R-:W4:Y:S04]  /*aee0*/  LDL.LU R24, [R1+0x3a0] ;  /* 0x0003a00001187983 */ /* 0x000f280000300800 */
[----:B------:R-:W4:Y:S04]  /*aef0*/  LDL.LU R25, [R1+0x3a4] ;  /* 0x0003a40001197983 */ /* 0x000f280000300800 */
[----:B------:R-:W4:Y:S04]  /*af00*/  LDL.LU R22, [R1+0x3a8] ;  /* 0x0003a80001167983 */ /* 0x000f280000300800 */
[----:B------:R-:W4:Y:S01]  /*af10*/  LDL.LU R21, [R1+0x3ac] ;  /* 0x0003ac0001157983 */ /* 0x000f220000300800 */
[----:B------:R-:W-:Y:S01]  /*af20*/  HMMA.16816.F32 R16, R56, R36, R16 ;  /* 0x000000243810723c */ /* 0x000fe20000001810 */
[----:B------:R-:W-:Y:S01]  /*af30*/  MOV R47, R38 ;  /* 0x00000026002f7202 */ /* 0x000fe20000000f00 */
[----:B------:R-:W-:Y:S01]  /*af40*/  IMAD.MOV.U32 R46, RZ, RZ, R39 ;  /* 0x000000ffff2e7224 */ /* 0x000fe200078e0027 */
[----:B------:R-:W0:Y:S11]  /*af50*/  LDSM.16.M88.4 R12, [R0+0x26c00] ;  /* 0x026c0000000c783b */ /* 0x000e360000000200 */
[----:B------:R-:W-:Y:S09]  /*af60*/  @!UPT UIADD3 URZ, URZ, URZ, URZ ;  /* 0x0000003f3f3ff290 */ /* 0x000ff2000fffe03f */
[----:B------:R-:W-:Y:S04]  /*af70*/  STL.64 [R1+0x9a8], R18 ;  /* 0x0009a81201007387 */ /* 0x000fe80000100a00 */
[----:B------:R-:W-:Y:S04]  /*af80*/  STL.64 [R1+0x9a0], R16 ;  /* 0x0009a01001007387 */ /* 0x000fe80000100a00 */
[----:B------:R-:W4:Y:S01]  /*af90*/  LDL.LU R11, [R1+0x3d0] ;  /* 0x0003d000010b7983 */ /* 0x000f220000300800 */
[----:B--2---:R-:W-:-:S03]  /*afa0*/  FMUL R37, R61, R10 ;  /* 0x0000000a3d257220 */ /* 0x004fc60000400000 */
[----:B------:R-:W2:Y:S01]  /*afb0*/  LDL.LU R10, [R1+0x3d4] ;  /* 0x0003d400010a7983 */ /* 0x000ea20000300800 */
[----:B---3--:R-:W-:-:S03]  /*afc0*/  FMUL R38, R2, R7 ;  /* 0x0000000702267220 */ /* 0x008fc60000400000 */
[----:B------:R-:W3:Y:S01]  /*afd0*/  LDL.LU R7, [R1+0x3d8] ;  /* 0x0003d80001077983 */ /* 0x000ee20000300800 */
[----:B----4-:R-:W-:-:S03]  /*afe0*/  FMUL R39, R2, R6 ;  /* 0x0000000602277220 */ /* 0x010fc60000400000 */
[----:B------:R-:W4:Y:S01]  /*aff0*/  LDL.LU R6, [R1+0x3dc] ;  /* 0x0003dc0001067983 */ /* 0x000f220000300800 */
[----:B------:R-:W-:Y:S01]  /*b000*/  FMUL R36, R61, R30 ;  /* 0x0000001e3d247220 */ /* 0x000fe20000400000 */
[----:B------:R-:W-:Y:S01]  /*b010*/  MOV R8, R43 ;  /* 0x0000002b00087202 */ /* 0x000fe20000000f00 */
[----:B------:R-:W-:-:S05]  /*b020*/  IMAD.MOV.U32 R9, RZ, RZ, R42 ;  /* 0x000000ffff097224 */ /* 0x000fca00078e002a */
[----:B------:R-:W-:Y:S07]  /*b030*/  HMMA.16816.F32 R36, R56, R40, R36 ;  /* 0x000000283824723c */ /* 0x000fee0000001824 */
[C---:B------:R-:W-:Y:S02]  /*b040*/  FMUL R40, R61.reuse, R29 ;  /* 0x0000001d3d287220 */ /* 0x040fe40000400000 */
[----:B------:R-:W-:Y:S02]  /*b050*/  FMUL R41, R61, R28 ;  /* 0x0000001c3d297220 */ /* 0x000fe40000400000 */
[----:B0-----:R-:W-:-:S02]  /*b060*/  IMAD.MOV.U32 R5, RZ, RZ, R14 ;  /* 0x000000ffff057224 */ /* 0x001fc400078e000e */
[----:B------:R-:W-:Y:S02]  /*b070*/  IMAD.MOV.U32 R4, RZ, RZ, R15 ;  /* 0x000000ffff047224 */ /* 0x000fe400078e000f */
[C---:B------:R-:W-:Y:S02]  /*b080*/  FMUL R42, R2.reuse, R27 ;  /* 0x0000001b022a7220 */ /* 0x040fe40000400000 */
[----:B------:R-:W-:-:S07]  /*b090*/  FMUL R43, R2, R26 ;  /* 0x0000001a022b7220 */ /* 0x000fce0000400000 */
[----:B------:R-:W-:Y:S01]  /*b0a0*/  HMMA.16816.F32 R40, R56, R12, R40 ;  /* 0x0000000c3828723c */ /* 0x000fe20000001828 */
[----:B------:R-:W0:Y:S01]  /*b0b0*/  LDSM.16.M88.4 R12, [R0+0x27000] ;  /* 0x02700000000c783b */ /* 0x000e220000000200 */
[C---:B------:R-:W-:Y:S02]  /*b0c0*/  FMUL R24, R61.reuse, R24 ;  /* 0x000000183d187220 */ /* 0x040fe40000400000 */
[----:B------:R-:W-:Y:S02]  /*b0d0*/  FMUL R25, R61, R25 ;  /* 0x000000193d197220 */ /* 0x000fe40000400000 */
[C---:B------:R-:W-:Y:S02]  /*b0e0*/  FMUL R26, R2.reuse, R22 ;  /* 0x00000016021a7220 */ /* 0x040fe40000400000 */
[----:B------:R-:W-:Y:S01]  /*b0f0*/  FMUL R27, R2, R21 ;  /* 0x00000015021b7220 */ /* 0x000fe20000400000 */
[----:B0-----:R-:W-:Y:S01]  /*b100*/  MOV R44, R14 ;  /* 0x0000000e002c7202 */ /* 0x001fe20000000f00 */
[----:B------:R-:W-:-:S05]  /*b110*/  IMAD.MOV.U32 R45, RZ, RZ, R15 ;  /* 0x000000ffff2d7224 */ /* 0x000fca00078e000f */
[----:B------:R-:W-:Y:S01]  /*b120*/  HMMA.16816.F32 R24, R56, R12, R24 ;  /* 0x0000000c3818723c */ /* 0x000fe20000001818 */
[----:B------:R-:W0:Y:S01]  /*b130*/  LDSM.16.M88.4 R12, [R0+0x27400] ;  /* 0x02740000000c783b */ /* 0x000e220000000200 */
[----:B------:R-:W-:-:S03]  /*b140*/  MOV R32, R31 ;  /* 0x0000001f00207202 */ /* 0x000fc60000000f00 */
[----:B------:R1:W-:Y:S01]  /*b150*/  STL.64 [R1+0x9b8], R38 ;  /* 0x0009b82601007387 */ /* 0x0003e20000100a00 */
[----:B------:R-:W-:-:S03]  /*b160*/  FMUL R28, R61, R11 ;  /* 0x0000000b3d1c7220 */ /* 0x000fc60000400000 */
[----:B------:R-:W-:Y:S04]  /*b170*/  STL.64 [R1+0x9b0], R36 ;  /* 0x0009b02401007387 */ /* 0x000fe80000100a00 */
[----:B------:R-:W-:Y:S04]  /*b180*/  STL.64 [R1+0x9c8], R42 ;  /* 0x0009c82a01007387 */ /* 0x000fe80000100a00 */
[----:B------:R-:W-:Y:S04]  /*b190*/  STL.64 [R1+0x9c0], R40 ;  /* 0x0009c02801007387 */ /* 0x000fe80000100a00 */
[----:B------:R1:W-:Y:S01]  /*b1a0*/  STL.64 [R1+0x9d8], R46 ;  /* 0x0009d82e01007387 */ /* 0x0003e20000100a00 */
[----:B0-----:R-:W-:Y:S01]  /*b1b0*/  IMAD.MOV.U32 R22, RZ, RZ, R14 ;  /* 0x000000ffff167224 */ /* 0x001fe200078e000e */
[----:B------:R-:W-:-:S02]  /*b1c0*/  MOV R21, R15 ;  /* 0x0000000f00157202 */ /* 0x000fc40000000f00 */
[----:B------:R-:W-:Y:S04]  /*b1d0*/  STL.64 [R1+0x9d0], R44 ;  /* 0x0009d02c01007387 */ /* 0x000fe80000100a00 */
[----:B------:R-:W-:Y:S04]  /*b1e0*/  STL.64 [R1+0x938], R26 ;  /* 0x0009381a01007387 */ /* 0x000fe80000100a00 */
[----:B------:R-:W-:Y:S04]  /*b1f0*/  STL.64 [R1+0x930], R24 ;  /* 0x0009301801007387 */ /* 0x000fe80000100a00 */
[----:B------:R-:W-:Y:S04]  /*b200*/  STL.64 [R1+0x9e8], R22 ;  /* 0x0009e81601007387 */ /* 0x000fe80000100a00 */
[----:B------:R0:W-:Y:S01]  /*b210*/  STL.64 [R1+0x9e0], R20 ;  /* 0x0009e01401007387 */ /* 0x0001e20000100a00 */
[----:B--2---:R-:W-:-:S02]  /*b220*/  FMUL R29, R61, R10 ;  /* 0x0000000a3d1d7220 */ /* 0x004fc40000400000 */
[C---:B---3--:R-:W-:Y:S02]  /*b230*/  FMUL R30, R2.reuse, R7 ;  /* 0x00000007021e7220 */ /* 0x048fe40000400000 */
[----:B----4-:R-:W-:-:S07]  /*b240*/  FMUL R31, R2, R6 ;  /* 0x00000006021f7220 */ /* 0x010fce0000400000 */
[----:B------:R-:W-:Y:S11]  /*b250*/  HMMA.16816.F32 R28, R56, R12, R28 ;  /* 0x0000000c381c723c */ /* 0x000ff6000000181c */
[----:B------:R-:W-:Y:S11]  /*b260*/  @!UPT UIADD3 URZ, URZ, URZ, URZ ;  /* 0x0000003f3f3ff290 */ /* 0x000ff6000fffe03f */
[----:B------:R-:W-:Y:S01]  /*b270*/  @!UPT UIADD3 URZ, URZ, URZ, URZ ;  /* 0x0000003f3f3ff290 */ /* 0x000fe2000fffe03f */
[----:B------:R2:W-:Y:S04]  /*b280*/  STL.64 [R1+0x9f8], R30 ;  /* 0x0009f81e01007387 */ /* 0x0005e80000100a00 */
[----:B------:R-:W-:Y:S04]  /*b290*/  STL.64 [R1+0x9f0], R28 ;  /* 0x0009f01c01007387 */ /* 0x000fe80000100a00 */
[----:B------:R-:W3:Y:S04]  /*b2a0*/  LDL.LU R50, [R1+0x148] ;  /* 0x0001480001327983 */ /* 0x000ee80000300800 */
[----:B------:R-:W3:Y:S01]  /*b2b0*/  LDL.LU R51, [R1+0x14c] ;  /* 0x00014c0001337983 */ /* 0x000ee20000300800 */
[----:B------:R-:W-:Y:S01]  /*b2c0*/  IMAD.MOV.U32 R16, RZ, RZ, R54 ;  /* 0x000000ffff107224 */ /* 0x000fe200078e0036 */
[----:B------:R-:W-:Y:S01]  /*b2d0*/  MOV R18, R60 ;  /* 0x0000003c00127202 */ /* 0x000fe20000000f00 */
[----:B------:R-:W-:-:S02]  /*b2e0*/  IMAD.MOV.U32 R19, RZ, RZ, R3 ;  /* 0x000000ffff137224 */ /* 0x000fc400078e0003 */
[----:B------:R-:W-:Y:S01]  /*b2f0*/  IMAD.MOV.U32 R17, RZ, RZ, R55 ;  /* 0x000000ffff117224 */ /* 0x000fe200078e0037 */
[----:B---3--:R3:W-:Y:S04]  /*b300*/  STL.64 [R1+0xa00], R50 ;  /* 0x000a003201007387 */ /* 0x0087e80000100a00 */
[----:B------:R-:W4:Y:S04]  /*b310*/  LDL.LU R54, [R1+0xa64] ;  /* 0x000a640001367983 */ /* 0x000f280000300800 */
[----:B------:R-:W2:Y:S04]  /*b320*/  LDL.LU R55, [R1+0xa60] ;  /* 0x000a600001377983 */ /* 0x000ea80000300800 */
[----:B------:R-:W2:Y:S04]  /*b330*/  LDL.LU R60, [R1+0xa5c] ;  /* 0x000a5c00013c7983 */ /* 0x000ea80000300800 */
[----:B------:R-:W2:Y:S04]  /*b340*/  LDL.LU R3, [R1+0xa58] ;  /* 0x000a580001037983 */ /* 0x000ea80000300800 */
[----:B------:R0:W-:Y:S04]  /*b350*/  STL.64 [R1+0xa10], R18 ;  /* 0x000a101201007387 */ /* 0x0001e80000100a00 */
[----:B------:R0:W-:Y:S04]  /*b360*/  STL.64 [R1+0xa08], R16 ;  /* 0x000a081001007387 */ /* 0x0001e80000100a00 */
[----:B-1----:R-:W2:Y:S04]  /*b370*/  LDL.LU R38, [R1+0x158] ;  /* 0x0001580001267983 */ /* 0x002ea80000300800 */
[----:B------:R-:W2:Y:S04]  /*b380*/  LDL.LU R39, [R1+0x15c] ;  /* 0x00015c0001277983 */ /* 0x000ea80000300800 */
[----:B--2---:R1:W-:Y:S04]  /*b390*/  STL.64 [R1+0xa18], R38 ;  /* 0x000a182601007387 */ /* 0x0043e80000100a00 */
[----:B------:R-:W2:Y:S04]  /*b3a0*/  LDL.LU R46, [R1+0x168] ;  /* 0x00016800012e7983 */ /* 0x000ea80000300800 */
[----:B------:R-:W2:Y:S04]  /*b3b0*/  LDL.LU R47, [R1+0x16c] ;  /* 0x00016c00012f7983 */ /* 0x000ea80000300800 */
[----:B--2---:R2:W-:Y:S04]  /*b3c0*/  STL.64 [R1+0xa20], R46 ;  /* 0x000a202e01007387 */ /* 0x0045e80000100a00 */
[----:B0-----:R-:W2:Y:S04]  /*b3d0*/  LDL.LU R20, [R1+0x60] ;  /* 0x0000600001147983 */ /* 0x001ea80000300800 */
[----:B------:R-:W2:Y:S04]  /*b3e0*/  LDL.LU R21, [R1+0x64] ;  /* 0x0000640001157983 */ /* 0x000ea80000300800 */
[----:B------:R-:W2:Y:S04]  /*b3f0*/  LDL.LU R22, [R1+0x68] ;  /* 0x0000680001167983 */ /* 0x000ea80000300800 */
[----:B------:R-:W2:Y:S04]  /*b400*/  LDL.LU R23, [R1+0x6c] ;  /* 0x00006c0001177983 */ /* 0x000ea80000300800 */
[----:B--2---:R-:W-:Y:S04]  /*b410*/  STL.64 [R1+0xa30], R22 ;  /* 0x000a301601007387 */ /* 0x004fe80000100a00 */
[----:B------:R0:W-:Y:S04]  /*b420*/  STL.64 [R1+0xa28], R20 ;  /* 0x000a281401007387 */ /* 0x0001e80000100a00 */
[----:B------:R-:W2:Y:S04]  /*b430*/  LDL.LU R30, [R1+0x178] ;  /* 0x00017800011e7983 */ /* 0x000ea80000300800 */
[----:B------:R-:W2:Y:S04]  /*b440*/  LDL.LU R31, [R1+0x17c] ;  /* 0x00017c00011f7983 */ /* 0x000ea80000300800 */
[----:B------:R-:W3:Y:S04]  /*b450*/  LDL.LU R27, [R1+0x3c0] ;  /* 0x0003c000011b7983 */ /* 0x000ee80000300800 */
[----:B------:R-:W3:Y:S04]  /*b460*/  LDL.LU R26, [R1+0x3c4] ;  /* 0x0003c400011a7983 */ /* 0x000ee80000300800 */
[----:B------:R-:W3:Y:S04]  /*b470*/  LDL.LU R25, [R1+0x3c8] ;  /* 0x0003c80001197983 */ /* 0x000ee80000300800 */
[----:B------:R-:W3:Y:S01]  /*b480*/  LDL.LU R24, [R1+0x3cc] ;  /* 0x0003cc0001187983 */ /* 0x000ee20000300800 */
[----:B------:R-:W-:Y:S01]  /*b490*/  IMAD.MOV.U32 R42, RZ, RZ, R55 ;  /* 0x000000ffff2a7224 */ /* 0x000fe200078e0037 */
[----:B------:R-:W-:Y:S01]  /*b4a0*/  MOV R6, R53 ;  /* 0x0000003500067202 */ /* 0x000fe20000000f00 */
[----:B----4-:R-:W-:Y:S01]  /*b4b0*/  IMAD.MOV.U32 R43, RZ, RZ, R54 ;  /* 0x000000ffff2b7224 */ /* 0x010fe200078e0036 */
[----:B--2---:R-:W-:Y:S04]  /*b4c0*/  STL.64 [R1+0xa48], R30 ;  /* 0x000a481e01007387 */ /* 0x004fe80000100a00 */
[----:B------:R-:W2:Y:S04]  /*b4d0*/  LDL.LU R48, [R1+0x80] ;  /* 0x0000800001307983 */ /* 0x000ea80000300800 */
[----:B------:R-:W2:Y:S04]  /*b4e0*/  LDL.LU R49, [R1+0x84] ;  /* 0x0000840001317983 */ /* 0x000ea80000300800 */
[----:B---3--:R-:W2:Y:S04]  /*b4f0*/  LDL.LU R50, [R1+0x88] ;  /* 0x0000880001327983 */ /* 0x008ea80000300800 */
[----:B------:R-:W2:Y:S04]  /*b500*/  LDL.LU R51, [R1+0x8c] ;  /* 0x00008c0001337983 */ /* 0x000ea80000300800 */
[----:B------:R-:W3:Y:S04]  /*b510*/  LDL.LU R18, [R1+0x188] ;  /* 0x0001880001127983 */ /* 0x000ee80000300800 */
[----:B------:R-:W3:Y:S04]  /*b520*/  LDL.LU R19, [R1+0x18c] ;  /* 0x00018c0001137983 */ /* 0x000ee80000300800 */
[----:B------:R-:W4:Y:S04]  /*b530*/  LDL.LU R17, [R1+0x3b0] ;  /* 0x0003b00001117983 */ /* 0x000f280000300800 */
[----:B------:R-:W3:Y:S04]  /*b540*/  LDL.LU R36, [R1+0x90] ;  /* 0x0000900001247983 */ /* 0x000ee80000300800 */
[----:B------:R-:W3:Y:S04]  /*b550*/  LDL.LU R37, [R1+0x94] ;  /* 0x0000940001257983 */ /* 0x000ee80000300800 */
[----:B-1----:R-:W3:Y:S04]  /*b560*/  LDL.LU R38, [R1+0x98] ;  /* 0x0000980001267983 */ /* 0x002ee80000300800 */
[----:B------:R-:W3:Y:S04]  /*b570*/  LDL.LU R39, [R1+0x9c] ;  /* 0x00009c0001277983 */ /* 0x000ee80000300800 */
[----:B------:R-:W2:Y:S04]  /*b580*/  LDL.LU R16, [R1+0x3b4] ;  /* 0x0003b40001107983 */ /* 0x000ea80000300800 */
[----:B------:R-:W3:Y:S04]  /*b590*/  LDL.LU R13, [R1+0x3b8] ;  /* 0x0003b800010d7983 */ /* 0x000ee80000300800 */
[----:B------:R-:W3:Y:S04]  /*b5a0*/  LDL.LU R12, [R1+0x3bc] ;  /* 0x0003bc00010c7983 */ /* 0x000ee80000300800 */
[----:B------:R-:W1:Y:S01]  /*b5b0*/  LDSM.16.M88.4 R28, [R0+0x27800] ;  /* 0x02780000001c783b */ /* 0x000e620000000200 */
[----:B------:R-:W-:-:S03]  /*b5c0*/  IMAD.MOV.U32 R7, RZ, RZ, R52 ;  /* 0x000000ffff077224 */ /* 0x000fc600078e0034 */
[----:B------:R-:W2:Y:S01]  /*b5d0*/  LDSM.16.M88.4 R52, [R0+0x27c00] ;  /* 0x027c00000034783b */ /* 0x000ea20000000200 */
[----:B------:R-:W-:Y:S01]  /*b5e0*/  IMAD.MOV.U32 R10, RZ, RZ, R35 ;  /* 0x000000ffff0a7224 */ /* 0x000fe200078e0023 */
[----:B------:R-:W-:Y:S01]  /*b5f0*/  MOV R11, R34 ;  /* 0x00000022000b7202 */ /* 0x000fe20000000f00 */
[----:B------:R-:W-:Y:S01]  /*b600*/  IMAD.MOV.U32 R14, RZ, RZ, R33 ;  /* 0x000000ffff0e7224 */ /* 0x000fe200078e0021 */
[----:B------:R-:W3:Y:S01]  /*b610*/  LDL.LU R46, [R1+0x198] ;  /* 0x00019800012e7983 */ /* 0x000ee20000300800 */
[----:B------:R-:W-:Y:S02]  /*b620*/  IMAD.MOV.U32 R15, RZ, RZ, R32 ;  /* 0x000000ffff0f7224 */ /* 0x000fe400078e0020 */
[C---:B------:R-:W-:Y:S01]  /*b630*/  FMUL R32, R61.reuse, R27 ;  /* 0x0000001b3d207220 */ /* 0x040fe20000400000 */
[----:B------:R-:W3:Y:S01]  /*b640*/  LDL.LU R47, [R1+0x19c] ;  /* 0x00019c00012f7983 */ /* 0x000ee20000300800 */
[----:B------:R-:W-:Y:S02]  /*b650*/  FMUL R33, R61, R26 ;  /* 0x0000001a3d217220 */ /* 0x000fe40000400000 */
[C---:B------:R-:W-:Y:S01]  /*b660*/  FMUL R34, R2.reuse, R25 ;  /* 0x0000001902227220 */ /* 0x040fe20000400000 */
[----:B0-----:R-:W3:Y:S01]  /*b670*/  LDL.LU R20, [R1+0xc0] ;  /* 0x0000c00001147983 */ /* 0x001ee20000300800 */
[----:B------:R-:W-:-:S03]  /*b680*/  FMUL R35, R2, R24 ;  /* 0x0000001802237220 */ /* 0x000fc60000400000 */
[----:B------:R-:W3:Y:S01]  /*b690*/  LDL.LU R21, [R1+0xc4] ;  /* 0x0000c40001157983 */ /* 0x000ee20000300800 */
[----:B------:R-:W-:Y:S01]  /*b6a0*/  IMAD.MOV.U32 R40, RZ, RZ, R3 ;  /* 0x000000ffff287224 */ /* 0x000fe200078e0003 */
[----:B------:R-:W-:Y:S02]  /*b6b0*/  MOV R41, R60 ;  /* 0x0000003c00297202 */ /* 0x000fe40000000f00 */
[----:B------:R-:W3:Y:S04]  /*b6c0*/  LDL.LU R22, [R1+0xc8] ;  /* 0x0000c80001167983 */ /* 0x000ee80000300800 */
[----:B------:R-:W3:Y:S04]  /*b6d0*/  LDL.LU R23, [R1+0xcc] ;  /* 0x0000cc0001177983 */ /* 0x000ee80000300800 */
[----:B------:R-:W3:Y:S04]  /*b6e0*/  LDL.LU R3, [R1+0xa54] ;  /* 0x000a540001037983 */ /* 0x000ee80000300800 */
[----:B------:R-:W3:Y:S01]  /*b6f0*/  LDL.LU R60, [R1+0xa50] ;  /* 0x000a5000013c7983 */ /* 0x000ee20000300800 */
[----:B-1----:R-:W-:Y:S01]  /*b700*/  MOV R25, R30 ;  /* 0x0000001e00197202 */ /* 0x002fe20000000f00 */
[----:B------:R-:W-:Y:S01]  /*b710*/  IMAD.MOV.U32 R24, RZ, RZ, R31 ;  /* 0x000000ffff187224 */ /* 0x000fe200078e001f */
[----:B------:R-:W-:Y:S01]  /*b720*/  HMMA.16816.F32 R32, R56, R28, R32 ;  /* 0x0000001c3820723c */ /* 0x000fe20000001820 */
[----:B------:R0:W-:Y:S04]  /*b730*/  STL [R1+0x6c8], R2 ;  /* 0x0006c80201007387 */ /* 0x0001e80000100800 */
[----:B------:R-:W-:Y:S02]  /*b740*/  STL [R1+0x6cc], R0 ;  /* 0x0006cc0001007387 */ /* 0x000fe40000100800 */
[----:B----4-:R-:W-:-:S02]  /*b750*/  FMUL R28, R61, R17 ;  /* 0x000000113d1c7220 */ /* 0x010fc40000400000 */
[----:B--2---:R-:W-:Y:S02]  /*b760*/  FMUL R29, R61, R16 ;  /* 0x000000103d1d7220 */ /* 0x004fe40000400000 */
[C---:B---3--:R-:W-:Y:S02]  /*b770*/  FMUL R30, R2.reuse, R13 ;  /* 0x0000000d021e7220 */ /* 0x048fe40000400000 */
[----:B------:R-:W-:Y:S02]  /*b780*/  FMUL R31, R2, R12 ;  /* 0x0000000c021f7220 */ /* 0x000fe40000400000 */
[----:B------:R-:W-:Y:S02]  /*b790*/  IMAD.MOV.U32 R61, RZ, RZ, R54 ;  /* 0x000000ffff3d7224 */ /* 0x000fe400078e0036 */
[----:B0-----:R-:W-:-:S03]  /*b7a0*/  IMAD.MOV.U32 R2, RZ, RZ, R55 ;  /* 0x000000ffff027224 */ /* 0x001fc600078e0037 */
[----:B------:R-:W-:Y:S01]  /*b7b0*/  HMMA.16816.F32 R56, R56, R52, R28 ;  /* 0x000000343838723c */ /* 0x000fe2000000181c */
[----:B------:R-:W2:Y:S04]  /*b7c0*/  LDL.LU.64 R30, [R1+0xa48] ;  /* 0x000a4800011e7983 */ /* 0x000ea80000300a00 */
[----:B------:R-:W3:Y:S04]  /*b7d0*/  LDL.LU.64 R54, [R1+0xa40] ;  /* 0x000a400001367983 */ /* 0x000ee80000300a00 */
[----:B------:R-:W3:Y:S02]  /*b7e0*/  LDL.LU.64 R52, [R1+0xa38] ;  /* 0x000a380001347983 */ /* 0x000ee40000300a00 */
[C---:B---3--:R-:W-:Y:S02]  /*b7f0*/  HMMA.16816.F32 R44, R52.reuse, R46, R20 ;  /* 0x0000002e342c723c */ /* 0x048fe40000001814 */
[----:B------:R-:W3:Y:S04]  /*b800*/  LDL.LU.64 R22, [R1+0xa30] ;  /* 0x000a300001167983 */ /* 0x000ee80000300a00 */
[----:B------:R-:W3:Y:S02]  /*b810*/  LDL.LU.64 R20, [R1+0xa28] ;  /* 0x000a280001147983 */ /* 0x000ee40000300a00 */
[C---:B------:R-:W-:Y:S11]  /*b820*/  HMMA.16816.F32 R16, R52.reuse, R18, R36 ;  /* 0x000000123410723c */ /* 0x040ff60000001824 */
[----:B------:R-:W-:Y:S04]  /*b830*/  @!UPT UIADD3 URZ, URZ, URZ, URZ ;  /* 0x0000003f3f3ff290 */ /* 0x000fe8000fffe03f */
[----:B------:R-:W-:Y:S04]  /*b840*/  STL.64 [R1+0x190], R44 ;  /* 0x0001902c01007387 */ /* 0x000fe80000100a00 */
[----:B------:R0:W-:Y:S01]  /*b850*/  STL.64 [R1+0x198], R46 ;  /* 0x0001982e01007387 */ /* 0x0001e20000100a00 */
[C---:B--2---:R-:W-:Y:S03]  /*b860*/  HMMA.16816.F32 R28, R52.reuse, R30, R48 ;  /* 0x0000001e341c723c */ /* 0x044fe60000001830 */
[----:B0-----:R-:W3:Y:S04]  /*b870*/  LDL.LU.64 R46, [R1+0xa20] ;  /* 0x000a2000012e7983 */ /* 0x001ee80000300a00 */
[----:B------:R-:W2:Y:S04]  /*b880*/  LDL.LU.64 R38, [R1+0xa18] ;  /* 0x000a180001267983 */ /* 0x000ea80000300a00 */
[----:B------:R-:W-:Y:S04]  /*b890*/  STL.64 [R1+0x270], R16 ;  /* 0x0002701001007387 */ /* 0x000fe80000100a00 */
[----:B------:R0:W-:Y:S04]  /*b8a0*/  STL.64 [R1+0x278], R18 ;  /* 0x0002781201007387 */ /* 0x0001e80000100a00 */
[----:B0-----:R-:W4:Y:S04]  /*b8b0*/  LDL.LU.64 R18, [R1+0xa10] ;  /* 0x000a100001127983 */ /* 0x001f280000300a00 */
[----:B------:R-:W4:Y:S04]  /*b8c0*/  LDL.LU.64 R16, [R1+0xa08] ;  /* 0x000a080001107983 */ /* 0x000f280000300a00 */
[----:B------:R-:W4:Y:S04]  /*b8d0*/  LDL.LU.64 R50, [R1+0xa00] ;  /* 0x000a000001327983 */ /* 0x000f280000300a00 */
[----:B------:R-:W-:Y:S04]  /*b8e0*/  STL.64 [R1+0x260], R28 ;  /* 0x0002601c01007387 */ /* 0x000fe80000100a00 */
[----:B------:R0:W-:Y:S04]  /*b8f0*/  STL.64 [R1+0x268], R30 ;  /* 0x0002681e01007387 */ /* 0x0001e80000100a00 */
[----:B0-----:R-:W4:Y:S04]  /*b900*/  LDL.LU.64 R30, [R1+0x9f8] ;  /* 0x0009f800011e7983 */ /* 0x001f280000300a00 */
[----:B------:R-:W4:Y:S01]  /*b910*/  LDL.LU.64 R28, [R1+0x9f0] ;  /* 0x0009f000011c7983 */ /* 0x000f220000300a00 */
[C---:B---3--:R-:W-:Y:S03]  /*b920*/  HMMA.16816.F32 R44, R52.reuse, R46, R20 ;  /* 0x0000002e342c723c */ /* 0x048fe60000001814 */
[----:B------:R-:W3:Y:S04]  /*b930*/  LDL.LU.64 R22, [R1+0x9e8] ;  /* 0x0009e80001167983 */ /* 0x000ee80000300a00 */
[----:B------:R-:W3:Y:S01]  /*b940*/  LDL.LU.64 R20, [R1+0x9e0] ;  /* 0x0009e00001147983 */ /* 0x000ee20000300a00 */
[C---:B--2---:R-:W-:Y:S08]  /*b950*/  HMMA.16816.F32 R36, R52.reuse, R38, R40 ;  /* 0x000000263424723c */ /* 0x044ff00000001828 */
[C---:B----4-:R-:W-:Y:S07]  /*b960*/  HMMA.16816.F32 R48, R52.reuse, R50, R16 ;  /* 0x000000323430723c */ /* 0x050fee0000001810 */
[----:B------:R-:W-:Y:S04]  /*b970*/  STL.64 [R1+0x250], R44 ;  /* 0x0002502c01007387 */ /* 0x000fe80000100a00 */
[----:B------:R0:W-:Y:S04]  /*b980*/  STL.64 [R1+0x258], R46 ;  /* 0x0002582e01007387 */ /* 0x0001e80000100a00 */
[----:B0-----:R-:W2:Y:S04]  /*b990*/  LDL.LU.64 R46, [R1+0x9d8] ;  /* 0x0009d800012e7983 */ /* 0x001ea80000300a00 */
[----:B------:R-:W4:Y:S04]  /*b9a0*/  LDL.LU.64 R44, [R1+0x9d0] ;  /* 0x0009d000012c7983 */ /* 0x000f280000300a00 */
[----:B------:R-:W2:Y:S04]  /*b9b0*/  LDL.LU.64 R42, [R1+0x9c8] ;  /* 0x0009c800012a7983 */ /* 0x000ea80000300a00 */
[----:B------:R-:W2:Y:S04]  /*b9c0*/  LDL.LU.64 R40, [R1+0x9c0] ;  /* 0x0009c00001287983 */ /* 0x000ea80000300a00 */
[----:B------:R-:W-:Y:S04]  /*b9d0*/  STL.64 [R1+0x150], R36 ;  /* 0x0001502401007387 */ /* 0x000fe80000100a00 */
[----:B------:R0:W-:Y:S04]  /*b9e0*/  STL.64 [R1+0x158], R38 ;  /* 0x0001582601007387 */ /* 0x0001e80000100a00 */
[----:B0-----:R-:W2:Y:S04]  /*b9f0*/  LDL.LU.64 R38, [R1+0x9b8] ;  /* 0x0009b80001267983 */ /* 0x001ea80000300a00 */
[----:B------:R-:W2:Y:S04]  /*ba00*/  LDL.LU.64 R36, [R1+0x9b0] ;  /* 0x0009b00001247983 */ /* 0x000ea80000300a00 */
[----:B------:R-:W2:Y:S04]  /*ba10*/  LDL.LU.64 R18, [R1+0x9a8] ;  /* 0x0009a80001127983 */ /* 0x000ea80000300a00 */
[----:B------:R-:W2:Y:S04]  /*ba20*/  LDL.LU.64 R16, [R1+0x9a0] ;  /* 0x0009a00001107983 */ /* 0x000ea80000300a00 */
[----:B------:R-:W-:Y:S04]  /*ba30*/  STL.64 [R1+0x240], R48 ;  /* 0x0002403001007387 */ /* 0x000fe80000100a00 */
[----:B------:R0:W-:Y:S04]  /*ba40*/  STL.64 [R1+0x248], R50 ;  /* 0x0002483201007387 */ /* 0x0001e80000100a00 */
[----:B0-----:R-:W2:Y:S04]  /*ba50*/  LDL.LU.64 R50, [R1+0x998] ;  /* 0x0009980001327983 */ /* 0x001ea80000300a00 */
[----:B------:R-:W2:Y:S01]  /*ba60*/  LDL.LU.64 R48, [R1+0x990] ;  /* 0x0009900001307983 */ /* 0x000ea20000300a00 */
[----:B------:R-:W-:Y:S01]  /*ba70*/  IMAD.MOV.U32 R26, RZ, RZ, R5 ;  /* 0x000000ffff1a7224 */ /* 0x000fe200078e0005 */
[----:B------:R-:W-:Y:S01]  /*ba80*/  MOV R27, R4 ;  /* 0x00000004001b7202 */ /* 0x000fe20000000f00 */
[C---:B--2---:R-:W-:Y:S01]  /*ba90*/  HMMA.16816.F32 R48, R52.reuse, R6, R48 ;  /* 0x000000063430723c */ /* 0x044fe20000001830 */
[----:B------:R-:W2:Y:S04]  /*baa0*/  LDL.LU.64 R6, [R1+0x988] ;  /* 0x0009880001067983 */ /* 0x000ea80000300a00 */
[----:B------:R-:W2:Y:S11]  /*bab0*/  LDL.LU.64 R4, [R1+0x980] ;  /* 0x0009800001047983 */ /* 0x000eb60000300a00 */
[----:B------:R-:W-:Y:S07]  /*bac0*/  @!UPT UIADD3 URZ, URZ, URZ, URZ ;  /* 0x0000003f3f3ff290 */ /* 0x000fee000fffe03f */
[----:B------:R-:W-:Y:S04]  /*bad0*/  STL.64 [R1+0x130], R48 ;  /* 0x0001303001007387 */ /* 0x000fe80000100a00 */
[----:B------:R0:W-:Y:S02]  /*bae0*/  STL.64 [R1+0x138], R50 ;  /* 0x0001383201007387 */ /* 0x0001e40000100a00 */
[----:B0-----:R-:W-:Y:S01]  /*baf0*/  MOV R50, R9 ;  /* 0x0000000900327202 */ /* 0x001fe20000000f00 */
[----:B------:R-:W-:Y:S01]  /*bb00*/  IMAD.MOV.U32 R51, RZ, RZ, R8 ;  /* 0x000000ffff337224 */ /* 0x000fe200078e0008 */
[C---:B--2---:R-:W-:Y:S01]  /*bb10*/  HMMA.16816.F32 R4, R52.reuse, R10, R4 ;  /* 0x0000000a3404723c */ /* 0x044fe20000001804 */
[----:B------:R-:W2:Y:S04]  /*bb20*/  LDL.LU.64 R10, [R1+0x978] ;  /* 0x00097800010a7983 */ /* 0x000ea80000300a00 */
[----:B------:R-:W2:Y:S11]  /*bb30*/  LDL.LU.64 R8, [R1+0x970] ;  /* 0x0009700001087983 */ /* 0x000eb60000300a00 */
[----:B------:R-:W-:Y:S07]  /*bb40*/  @!UPT UIADD3 URZ, URZ, URZ, URZ ;  /* 0x0000003f3f3ff290 */ /* 0x000fee000fffe03f */
[----:B------:R-:W-:Y:S04]  /*bb50*/  STL.64 [R1+0x230], R4 ;  /* 0x0002300401007387 */ /* 0x000fe80000100a00 */
[----:B------:R0:W-:Y:S02]  /*bb60*/  STL.64 [R1+0x238], R6 ;  /* 0x0002380601007387 */ /* 0x0001e40000100a00 */
[----:B0-----:R-:W-:Y:S01]  /*bb70*/  IMAD.MOV.U32 R6, RZ, RZ, R47 ;  /* 0x000000ffff067224 */ /* 0x001fe200078e002f */
[----:B------:R-:W-:Y:S01]  /*bb80*/  MOV R7, R46 ;  /* 0x0000002e00077202 */ /* 0x000fe20000000f00 */
[----:B------:R-:W3:Y:S04]  /*bb90*/  LDL.LU R47, [R1+0x96c] ;  /* 0x00096c00012f7983 */ /* 0x000ee80000300800 */
[----:B------:R-:W4:Y:S01]  /*bba0*/  LDL.LU R46, [R1+0x968] ;  /* 0x00096800012e7983 */ /* 0x000f220000300800 */
[----:B--2---:R-:W-:Y:S03]  /*bbb0*/  HMMA.16816.F32 R8, R52, R14, R8 ;  /* 0x0000000e3408723c */ /* 0x004fe60000001808 */
[----:B------:R-:W2:Y:S04]  /*bbc0*/  LDL.LU.64 R14, [R1+0x960] ;  /* 0x00096000010e7983 */ /* 0x000ea80000300a00 */
[----:B------:R-:W2:Y:S11]  /*bbd0*/  LDL.LU.64 R12, [R1+0x958] ;  /* 0x00095800010c7983 */ /* 0x000eb60000300a00 */
[----:B------:R-:W-:Y:S05]  /*bbe0*/  @!UPT UIADD3 URZ, URZ, URZ, URZ ;  /* 0x0000003f3f3ff290 */ /* 0x000fea000fffe03f */
[----:B------:R-:W-:Y:S04]  /*bbf0*/  STL.64 [R1+0x110], R8 ;  /* 0x0001100801007387 */ /* 0x000fe80000100a00 */
[----:B------:R3:W-:Y:S02]  /*bc00*/  STL.64 [R1+0x118], R10 ;  /* 0x0001180a01007387 */ /* 0x0007e40000100a00 */
[----:B---3--:R-:W-:Y:S02]  /*bc10*/  IMAD.MOV.U32 R10, RZ, RZ, R23 ;  /* 0x000000ffff0a7224 */ /* 0x008fe400078e0017 */
[----:B------:R-:W3:Y:S01]  /*bc20*/  LDL.LU R23, [R1+0x954] ;  /* 0x0009540001177983 */ /* 0x000ee20000300800 */
[----:B------:R-:W-:-:S03]  /*bc30*/  IMAD.MOV.U32 R11, RZ, RZ, R20 ;  /* 0x000000ffff0b7224 */ /* 0x000fc600078e0014 */
[----:B------:R-:W3:Y:S01]  /*bc40*/  LDL.LU R20, [R1+0x950] ;  /* 0x0009500001147983 */ /* 0x000ee20000300800 */
[C---:B------:R-:W-:Y:S08]  /*bc50*/  HMMA.16816.F32 R4, R52.reuse, R6, R16 ;  /* 0x000000063404723c */ /* 0x040ff00000001810 */
[C---:B------:R-:W-:Y:S08]  /*bc60*/  HMMA.16816.F32 R40, R52.reuse, R26, R40 ;  /* 0x0000001a3428723c */ /* 0x040ff00000001828 */
[----:B--2---:R-:W-:Y:S07]  /*bc70*/  HMMA.16816.F32 R8, R52, R10, R12 ;  /* 0x0000000a3408723c */ /* 0x004fee000000180c */
[----:B------:R-:W-:Y:S11]  /*bc80*/  MOV R14, R22 ;  /* 0x00000016000e7202 */ /* 0x000ff60000000f00 */
[----:B------:R-:W-:Y:S05]  /*bc90*/  @!UPT UIADD3 URZ, URZ, URZ, URZ ;  /* 0x0000003f3f3ff290 */ /* 0x000fea000fffe03f */
[----:B------:R-:W-:Y:S04]  /*bca0*/  STL.64 [R1+0x220], R8 ;  /* 0x0002200801007387 */ /* 0x000fe80000100a00 */
[----:B------:R-:W-:Y:S04]  /*bcb0*/  STL.64 [R1+0x228], R10 ;  /* 0x0002280a01007387 */ /* 0x000fe80000100a00 */
[----:B------:R-:W2:Y:S04]  /*bcc0*/  LDL.LU R22, [R1+0x94c] ;  /* 0x00094c0001167983 */ /* 0x000ea80000300800 */
[----:B------:R-:W-:Y:S04]  /*bcd0*/  STL.64 [R1+0xf0], R4 ;  /* 0x0000f00401007387 */ /* 0x000fe80000100a00 */
[----:B------:R0:W-:Y:S01]  /*bce0*/  STL.64 [R1+0xf8], R6 ;  /* 0x0000f80601007387 */ /* 0x0001e20000100a00 */
[----:B---3--:R-:W-:-:S04]  /*bcf0*/  FFMA R20, R20, c[0x0][0x188], -R60 ;  /* 0x0000620014147a23 */ /* 0x008fc8000000083c */
[----:B------:R-:W-:Y:S01]  /*bd00*/  FMUL R20, R20, 1.4426950216293334961 ;  /* 0x3fb8aa3b14147820 */ /* 0x000fe20000400000 */
[----:B0-----:R-:W-:Y:S03]  /*bd10*/  HMMA.16816.F32 R4, R52, R50, R36 ;  /* 0x000000323404723c */ /* 0x001fe60000001824 */
[----:B------:R-:W0:Y:S01]  /*bd20*/  MUFU.EX2 R17, R20 ;  /* 0x0000001400117308 */ /* 0x000e220000000800 */
[----:B------:R-:W-:Y:S02]  /*bd30*/  IMAD.MOV.U32 R15, RZ, RZ, R21 ;  /* 0x000000ffff0f7224 */ /* 0x000fe400078e0015 */
[----:B------:R-:W3:Y:S01]  /*bd40*/  LDL.LU R21, [R1+0x948] ;  /* 0x0009480001157983 */ /* 0x000ee20000300800 */
[----:B----4-:R-:W-:-:S03]  /*bd50*/  IMAD.MOV.U32 R38, RZ, RZ, R44 ;  /* 0x000000ffff267224 */ /* 0x010fc600078e002c */
[----:B------:R-:W4:Y:S01]  /*bd60*/  LDL.LU R44, [R1+0x944] ;  /* 0x00094400012c7983 */ /* 0x000f220000300800 */
[----:B------:R-:W-:Y:S01]  /*bd70*/  MOV R39, R45 ;  /* 0x0000002d00277202 */ /* 0x000fe20000000f00 */
[----:B------:R-:W-:Y:S01]  /*bd80*/  IMAD.MOV.U32 R11, RZ, RZ, R24 ;  /* 0x000000ffff0b7224 */ /* 0x000fe200078e0018 */
[----:B------:R-:W-:-:S10]  /*bd90*/  MOV R10, R25 ;  /* 0x00000019000a7202 */ /* 0x000fd40000000f00 */
[----:B------:R1:W-:Y:S04]  /*bda0*/  STL.64 [R1+0xe0], R4 ;  /* 0x0000e00401007387 */ /* 0x0003e80000100a00 */
[----:B------:R-:W-:Y:S04]  /*bdb0*/  STL.64 [R1+0xe8], R6 ;  /* 0x0000e80601007387 */ /* 0x000fe80000100a00 */
[----:B------:R-:W2:Y:S04]  /*bdc0*/  LDL.LU R45, [R1+0x940] ;  /* 0x00094000012d7983 */ /* 0x000ea80000300800 */
[----:B0-----:R-:W-:Y:S04]  /*bdd0*/  STL [R1+0x348], R17 ;  /* 0x0003481101007387 */ /* 0x001fe80000100800 */
[----:B------:R-:W2:Y:S04]  /*bde0*/  LDL.LU.64 R26, [R1+0x938] ;  /* 0x00093800011a7983 */ /* 0x000ea80000300a00 */
[----:B------:R-:W2:Y:S01]  /*bdf0*/  LDL.LU.64 R24, [R1+0x930] ;  /* 0x0009300001187983 */ /* 0x000ea20000300a00 */
[----:B------:R-:W-:Y:S01]  /*be00*/  HMMA.16816.F32 R12, R52, R14, R28 ;  /* 0x0000000e340c723c */ /* 0x000fe2000000181c */
[----:B------:R-:W-:Y:S01]  /*be10*/  IMAD.MOV.U32 R51, RZ, RZ, R2 ;  /* 0x000000ffff337224 */ /* 0x000fe200078e0002 */
[----:B------:R-:W-:-:S06]  /*be20*/  MOV R0, R43 ;  /* 0x0000002b00007202 */ /* 0x000fcc0000000f00 */
[----:B------:R-:W-:Y:S01]  /*be30*/  HMMA.16816.F32 R8, R52, R10, R32 ;  /* 0x0000000a3408723c */ /* 0x000fe20000001820 */
[----:B------:R-:W-:Y:S01]  /*be40*/  IMAD.MOV.U32 R2, RZ, RZ, R42 ;  /* 0x000000ffff027224 */ /* 0x000fe200078e002a */
[----:B------:R-:W-:Y:S01]  /*be50*/  STL.64 [R1+0xd0], R40 ;  /* 0x0000d02801007387 */ /* 0x000fe20000100a00 */
[----:B------:R-:W-:Y:S02]  /*be60*/  IMAD.MOV.U32 R50, RZ, RZ, R61 ;  /* 0x000000ffff327224 */ /* 0x000fe400078e003d */
[----:B------:R-:W-:-:S04]  /*be70*/  FFMA R23, R23, c[0x0][0x188], -R3 ;  /* 0x0000620017177a23 */ /* 0x000fc80000000803 */
[----:B------:R-:W-:Y:S02]  /*be80*/  FMUL R23, R23, 1.4426950216293334961 ;  /* 0x3fb8aa3b17177820 */ /* 0x000fe40000400000 */
[----:B---3--:R-:W-:-:S04]  /*be90*/  FFMA R21, R21, c[0x0][0x188], -R60 ;  /* 0x0000620015157a23 */ /* 0x008fc8000000083c */
[----:B------:R-:W-:Y:S02]  /*bea0*/  FMUL R21, R21, 1.4426950216293334961 ;  /* 0x3fb8aa3b15157820 */ /* 0x000fe40000400000 */
[----:B----4-:R-:W-:Y:S02]  /*beb0*/  FFMA R44, R44, c[0x0][0x188], -R60 ;  /* 0x000062002c2c7a23 */ /* 0x010fe4000000083c */
[----:B-1----:R-:W0:Y:S02]  /*bec0*/  MUFU.EX2 R4, R21 ;  /* 0x0000001500047308 */ /* 0x002e240000000800 */
[----:B------:R-:W-:-:S06]  /*bed0*/  FMUL R44, R44, 1.4426950216293334961 ;  /* 0x3fb8aa3b2c2c7820 */ /* 0x000fcc0000400000 */
[----:B------:R-:W1:Y:S01]  /*bee0*/  MUFU.EX2 R20, R44 ;  /* 0x0000002c00147308 */ /* 0x000e620000000800 */
[----:B--2---:R-:W-:Y:S01]  /*bef0*/  FFMA R45, R45, c[0x0][0x188], -R60 ;  /* 0x000062002d2d7a23 */ /* 0x004fe2000000083c */
[----:B------:R-:W-:Y:S03]  /*bf00*/  HMMA.16816.F32 R24, R52, R38, R24 ;  /* 0x000000263418723c */ /* 0x000fe60000001818 */
[----:B------:R-:W-:-:S04]  /*bf10*/  FMUL R45, R45, 1.4426950216293334961 ;  /* 0x3fb8aa3b2d2d7820 */ /* 0x000fc80000400000 */
[----:B------:R-:W2:Y:S01]  /*bf20*/  MUFU.EX2 R21, R45 ;  /* 0x0000002d00157308 */ /* 0x000ea20000000800 */
[----:B0-----:R-:W-:Y:S04]  /*bf30*/  STL [R1+0x350], R4 ;  /* 0x0003500401007387 */ /* 0x001fe80000100800 */
[----:B------:R-:W-:Y:S04]  /*bf40*/  STL [R1+0x844], R0 ;  /* 0x0008440001007387 */ /* 0x000fe80000100800 */
[----:B------:R0:W-:Y:S08]  /*bf50*/  STL [R1+0x840], R2 ;  /* 0x0008400201007387 */ /* 0x0001f00000100800 */
[----:B0-----:R-:W-:-:S02]  /*bf60*/  IMAD.MOV.U32 R2, RZ, RZ, R25 ;  /* 0x000000ffff027224 */ /* 0x001fc400078e0019 */
[----:B------:R-:W-:Y:S01]  /*bf70*/  IMAD.MOV.U32 R0, RZ, RZ, R24 ;  /* 0x000000ffff007224 */ /* 0x000fe200078e0018 */
[----:B------:R-:W-:Y:S04]  /*bf80*/  STL.64 [R1+0xc8], R26 ;  /* 0x0000c81a01007387 */ /* 0x000fe80000100a00 */
[----:B-1----:R-:W-:Y:S04]  /*bf90*/  STL [R1+0x354], R20 ;  /* 0x0003541401007387 */ /* 0x002fe80000100800 */
[----:B------:R-:W-:Y:S04]  /*bfa0*/  STL [R1+0x8cc], R2 ;  /* 0x0008cc0201007387 */ /* 0x000fe80000100800 */
[----:B------:R-:W-:Y:S04]  /*bfb0*/  STL [R1+0x8c8], R0 ;  /* 0x0008c80001007387 */ /* 0x000fe80000100800 */
[----:B------:R0:W-:Y:S04]  /*bfc0*/  STL.64 [R1+0xb0], R12 ;  /* 0x0000b00c01007387 */ /* 0x0001e80000100a00 */
[----:B------:R-:W-:Y:S04]  /*bfd0*/  STL.64 [R1+0xb8], R14 ;  /* 0x0000b80e01007387 */ /* 0x000fe80000100a00 */
[----:B--2---:R-:W-:Y:S04]  /*bfe0*/  STL [R1+0x34c], R21 ;  /* 0x00034c1501007387 */ /* 0x004fe80000100800 */
[----:B------:R-:W-:Y:S04]  /*bff0*/  STL.64 [R1+0xa0], R8 ;  /* 0x0000a00801007387 */ /* 0x000fe80000100a00 */
[----:B------:R1:W-:Y:S01]  /*c000*/  STL.64 [R1+0xa8], R10 ;  /* 0x0000a80a01007387 */ /* 0x0003e20000100a00 */
[----:B------:R-:W2:Y:S03]  /*c010*/  MUFU.EX2 R24, R23 ;  /* 0x0000001700187308 */ /* 0x000ea60000000800 */
[----:B0-----:R-:W3:Y:S01]  /*c020*/  LDL.LU R12, [R1+0x1c0] ;  /* 0x0001c000010c7983 */ /* 0x001ee20000300800 */
[----:B-1----:R-:W-:Y:S11]  /*c030*/  HMMA.16816.F32 R8, R52, R50, R56 ;  /* 0x000000323408723c */ /* 0x002ff60000001838 */
[----:B------:R-:W-:Y:S11]  /*c040*/  @!UPT UIADD3 URZ, URZ, URZ, URZ ;  /* 0x0000003f3f3ff290 */ /* 0x000ff6000fffe03f */
[----:B------:R-:W-:Y:S01]  /*c050*/  @!UPT UIADD3 URZ, URZ, URZ, URZ ;  /* 0x0000003f3f3ff290 */ /* 0x000fe2000fffe03f */
[----:B------:R0:W-:Y:S04]  /*c060*/  STL.64 [R1+0x210], R8 ;  /* 0x0002100801007387 */ /* 0x0001e80000100a00 */
[----:B------:R1:W-:Y:S04]  /*c070*/  STL.64 [R1+0x218], R10 ;  /* 0x0002180a01007387 */ /* 0x0003e80000100a00 */
[----:B--2---:R-:W-:Y:S04]  /*c080*/  STL [R1+0x344], R24 ;  /* 0x0003441801007387 */ /* 0x004fe80000100800 */
[----:B------:R-:W3:Y:S04]  /*c090*/  LDL.LU R13, [R1+0x1c4] ;  /* 0x0001c400010d7983 */ /* 0x000ee80000300800 */
[----:B------:R-:W2:Y:S04]  /*c0a0*/  LDL.LU R14, [R1+0x1c8] ;  /* 0x0001c800010e7983 */ /* 0x000ea80000300800 */
[----:B------:R-:W2:Y:S04]  /*c0b0*/  LDL.LU R15, [R1+0x1cc] ;  /* 0x0001cc00010f7983 */ /* 0x000ea80000300800 */
[----:B--2---:R-:W-:Y:S04]  /*c0c0*/  STL.64 [R1+0x908], R14 ;  /* 0x0009080e01007387 */ /* 0x004fe80000100a00 */
[----:B---3--:R-:W-:Y:S04]  /*c0d0*/  STL.64 [R1+0x900], R12 ;  /* 0x0009000c01007387 */ /* 0x008fe80000100a00 */
[----:B0-----:R-:W2:Y:S04]  /*c0e0*/  LDL.LU R8, [R1+0x2e0] ;  /* 0x0002e00001087983 */ /* 0x001ea80000300800 */
[----:B------:R-:W2:Y:S04]  /*c0f0*/  LDL.LU R9, [R1+0x2e4] ;  /* 0x0002e40001097983 */ /* 0x000ea80000300800 */
[----:B-1----:R-:W3:Y:S04]  /*c100*/  LDL.LU R10, [R1+0x2e8] ;  /* 0x0002e800010a7983 */ /* 0x002ee80000300800 */
[----:B------:R-:W3:Y:S04]  /*c110*/  LDL.LU R11, [R1+0x2ec] ;  /* 0x0002ec00010b7983 */ /* 0x000ee80000300800 */
[----:B---3--:R-:W-:Y:S04]  /*c120*/  STL.64 [R1+0x918], R10 ;  /* 0x0009180a01007387 */ /* 0x008fe80000100a00 */
[----:B--2---:R0:W-:Y:S04]  /*c130*/  STL.64 [R1+0x910], R8 ;  /* 0x0009100801007387 */ /* 0x0041e80000100a00 */
[----:B0-----:R-:W2:Y:S04]  /*c140*/  LDL.LU R8, [R1+0x1b0] ;  /* 0x0001b00001087983 */ /* 0x001ea80000300800 */
[----:B------:R-:W2:Y:S04]  /*c150*/  LDL.LU R9, [R1+0x1b4] ;  /* 0x0001b40001097983 */ /* 0x000ea80000300800 */
[----:B------:R-:W3:Y:S04]  /*c160*/  LDL.LU R10, [R1+0x1b8] ;  /* 0x0001b800010a7983 */ /* 0x000ee80000300800 */
[----:B------:R-:W3:Y:S04]  /*c170*/  LDL.LU R11, [R1+0x1bc] ;  /* 0x0001bc00010b7983 */ /* 0x000ee80000300800 */
[----:B------:R-:W0:Y:S01]  /*c180*/  S2R R48, SR_TID.X ;  /* 0x0000000000307919 */ /* 0x000e220000002100 */
[----:B------:R-:W-:Y:S01]  /*c190*/  IMAD.MOV.U32 R43, RZ, RZ, R4 ;  /* 0x000000ffff2b7224 */ /* 0x000fe200078e0004 */
[----:B0-----:R-:W-:-:S02]  /*c1a0*/  LOP3.LUT R25, R48, 0x7, RZ, 0xc0, !PT ;  /* 0x0000000730197812 */ /* 0x001fc400078ec0ff */
[----:B------:R-:W-:-:S03]  /*c1b0*/  SHF.L.U32 R49, R48, 0x1, RZ ;  /* 0x0000000130317819 */ /* 0x000fc600000006ff */
[----:B------:R-:W-:-:S05]  /*c1c0*/  IMAD R25, R25, 0x90, RZ ;  /* 0x0000009019197824 */ /* 0x000fca00078e02ff */
[----:B------:R-:W-:-:S04]  /*c1d0*/  LOP3.LUT R25, R25, 0x30, R49, 0x78, !PT ;  /* 0x0000003019197812 */ /* 0x000fc800078e7831 */
[----:B------:R-:W-:-:S05]  /*c1e0*/  LOP3.LUT R25, R25, 0x40, RZ, 0x3c, !PT ;  /* 0x0000004019197812 */ /* 0x000fca00078e3cff */
[----:B------:R-:W0:Y:S04]  /*c1f0*/  LDSM.16.M88.4 R4, [R25+0x20000] ;  /* 0x020000001904783b */ /* 0x000e280000000200 */
[----:B---3--:R-:W-:Y:S04]  /*c200*/  STL.64 [R1+0x928], R10 ;  /* 0x0009280a01007387 */ /* 0x008fe80000100a00 */
[----:B--2---:R1:W-:Y:S04]  /*c210*/  STL.64 [R1+0x920], R8 ;  /* 0x0009200801007387 */ /* 0x0043e80000100a00 */
[----:B------:R-:W2:Y:S04]  /*c220*/  LDL.LU R12, [R1+0x2f0] ;  /* 0x0002f000010c7983 */ /* 0x000ea80000300800 */
[----:B------:R-:W2:Y:S04]  /*c230*/  LDL.LU R13, [R1+0x2f4] ;  /* 0x0002f400010d7983 */ /* 0x000ea80000300800 */
[----:B------:R-:W2:Y:S04]  /*c240*/  LDL.LU R14, [R1+0x2f8] ;  /* 0x0002f800010e7983 */ /* 0x000ea80000300800 */
[----:B------:R-:W2:Y:S04]  /*c250*/  LDL.LU R15, [R1+0x2fc] ;  /* 0x0002fc00010f7983 */ /* 0x000ea80000300800 */
[----:B-1----:R-:W3:Y:S04]  /*c260*/  LDL.LU R8, [R1+0x1a0] ;  /* 0x0001a00001087983 */ /* 0x002ee80000300800 */
[----:B------:R-:W3:Y:S04]  /*c270*/  LDL.LU R9, [R1+0x1a4] ;  /* 0x0001a40001097983 */ /* 0x000ee80000300800 */
[----:B------:R-:W3:Y:S04]  /*c280*/  LDL.LU R10, [R1+0x1a8] ;  /* 0x0001a800010a7983 */ /* 0x000ee80000300800 */
[----:B------:R-:W3:Y:S01]  /*c290*/  LDL.LU R11, [R1+0x1ac] ;  /* 0x0001ac00010b7983 */ /* 0x000ee20000300800 */
[----:B------:R-:W-:-:S02]  /*c2a0*/  FFMA R22, R22, c[0x0][0x188], -R3 ;  /* 0x0000620016167a23 */ /* 0x000fc40000000803 */
[--C-:B------:R-:W-:Y:S02]  /*c2b0*/  FFMA R46, R46, c[0x0][0x188], -R3.reuse ;  /* 0x000062002e2e7a23 */ /* 0x100fe40000000803 */
[----:B------:R-:W-:Y:S01]  /*c2c0*/  FFMA R47, R47, c[0x0][0x188], -R3 ;  /* 0x000062002f2f7a23 */ /* 0x000fe20000000803 */
[----:B------:R-:W-:Y:S01]  /*c2d0*/  F2FP.PACK_AB R40, R43, R17 ;  /* 0x000000112b28723e */ /* 0x000fe200000000ff */
[----:B------:R-:W-:Y:S01]  /*c2e0*/  FMUL R22, R22, 1.4426950216293334961 ;  /* 0x3fb8aa3b16167820 */ /* 0x000fe20000400000 */
[----:B0-----:R-:W-:Y:S01]  /*c2f0*/  MOV R26, R5 ;  /* 0x00000005001a7202 */ /* 0x001fe20000000f00 */
[----:B------:R-:W-:Y:S01]  /*c300*/  IMAD.MOV.U32 R30, RZ, RZ, R4 ;  /* 0x000000ffff1e7224 */ /* 0x000fe200078e0004 */
[----:B------:R-:W-:Y:S01]  /*c310*/  F2FP.PACK_AB R42, R21, R20 ;  /* 0x00000014152a723e */ /* 0x000fe200000000ff */
[----:B------:R0:W1:Y:S01]  /*c320*/  MUFU.EX2 R61, R22 ;  /* 0x00000016003d7308 */ /* 0x0000620000000800 */
[----:B------:R-:W-:Y:S01]  /*c330*/  IMAD.MOV.U32 R16, RZ, RZ, R7 ;  /* 0x000000ffff107224 */ /* 0x000fe200078e0007 */
[----:B------:R-:W-:Y:S04]  /*c340*/  LDSM.16.M88.4 R48, [R25+0x20400] ;  /* 0x020400001930783b */ /* 0x000fe80000000200 */
[----:B------:R-:W-:Y:S01]  /*c350*/  LDSM.16.M88.4 R52, [R25+0x20800] ;  /* 0x020800001934783b */ /* 0x000fe20000000200 */
[----:B0-----:R-:W-:-:S03]  /*c360*/  IMAD.MOV.U32 R22, RZ, RZ, R6 ;  /* 0x000000ffff167224 */ /* 0x001fc600078e0006 */
[----:B------:R-:W-:Y:S04]  /*c370*/  LDSM.16.M88.4 R56, [R25+0x20c00] ;  /* 0x020c00001938783b */ /* 0x000fe80000000200 */
[----:B------:R-:W0:Y:S01]  /*c380*/  LDSM.16.M88.4 R4, [R25+0x21000] ;  /* 0x021000001904783b */ /* 0x000e220000000200 */
[----:B------:R-:W-:Y:S02]  /*c390*/  FMUL R46, R46, 1.4426950216293334961 ;  /* 0x3fb8aa3b2e2e7820 */ /* 0x000fe40000400000 */
[----:B------:R-:W-:Y:S01]  /*c3a0*/  FMUL R47, R47, 1.4426950216293334961 ;  /* 0x3fb8aa3b2f2f7820 */ /* 0x000fe20000400000 */
[----:B------:R-:W4:Y:S01]  /*c3b0*/  LDSM.16.M88.4 R36, [R25+0x21800] ;  /* 0x021800001924783b */ /* 0x000f220000000200 */
[----:B------:R-:W1:Y:S03]  /*c3c0*/  MUFU.EX2 R18, R46 ;  /* 0x0000002e00127308 */ /* 0x000e660000000800 */
[----:B------:R-:W2:Y:S05]  /*c3d0*/  LDSM.16.M88.4 R32, [R25+0x21400] ;  /* 0x021400001920783b */ /* 0x000eaa0000000200 */
[----:B------:R-:W1:Y:S01]  /*c3e0*/  MUFU.EX2 R19, R47 ;  /* 0x0000002f00137308 */ /* 0x000e620000000800 */
[----:B------:R-:W-:Y:S01]  /*c3f0*/  MOV R44, R30 ;  /* 0x0000001e002c7202 */ /* 0x000fe20000000f00 */
[----:B------:R-:W-:Y:S01]  /*c400*/  IMAD.MOV.U32 R45, RZ, RZ, R26 ;  /* 0x000000ffff2d7224 */ /* 0x000fe200078e001a */
[----:B-1----:R-:W-:Y:S01]  /*c410*/  F2FP.PACK_AB R41, R24, R61 ;  /* 0x0000003d1829723e */ /* 0x002fe200000000ff */
[----:B------:R-:W-:Y:S01]  /*c420*/  STL [R1+0x33c], R18 ;  /* 0x00033c1201007387 */ /* 0x000fe20000100800 */
[----:B------:R-:W-:-:S03]  /*c430*/  F2FP.PACK_AB R43, R19, R18 ;  /* 0x00000012132b723e */ /* 0x000fc600000000ff */
[----:B0-----:R-:W-:Y:S04]  /*c440*/  STL.64 [R1+0x8], R6 ;  /* 0x0000080601007387 */ /* 0x001fe80000100a00 */
[----:B------:R-:W-:Y:S04]  /*c450*/  STL [R1+0x340], R19 ;  /* 0x0003401301007387 */ /* 0x000fe80000100800 */
[----:B------:R-:W4:Y:S04]  /*c460*/  LDL.LU R17, [R1+0x120] ;  /* 0x0001200001117983 */ /* 0x000f280000300800 */
[----:B------:R-:W4:Y:S04]  /*c470*/  LDL.LU R24, [R1+0x124] ;  /* 0x0001240001187983 */ /* 0x000f280000300800 */
[----:B------:R-:W-:Y:S04]  /*c480*/  STL [R1+0x83c], R61 ;  /* 0x00083c3d01007387 */ /* 0x000fe80000100800 */
[----:B------:R-:W4:Y:S01]  /*c490*/  LDL.LU R26, [R1+0x100] ;  /* 0x00010000011a7983 */ /* 0x000f220000300800 */
[----:B---3--:R-:W-:Y:S03]  /*c4a0*/  HMMA.16816.F32 R44, R40, R44, R8 ;  /* 0x0000002c282c723c */ /* 0x008fe60000001808 */
[----:B------:R-:W3:Y:S04]  /*c4b0*/  LDL.LU.64 R10, [R1+0x928] ;  /* 0x00092800010a7983 */ /* 0x000ee80000300a00 */
[----:B------:R-:W3:Y:S01]  /*c4c0*/  LDL.LU.64 R8, [R1+0x920] ;  /* 0x0009200001087983 */ /* 0x000ee20000300a00 */
[----:B------:R-:W-:Y:S01]  /*c4d0*/  MOV R28, R50 ;  /* 0x00000032001c7202 */ /* 0x000fe20000000f00 */
[----:B------:R-:W-:Y:S01]  /*c4e0*/  IMAD.MOV.U32 R23, RZ, RZ, R51 ;  /* 0x000000ffff177224 */ /* 0x000fe200078e0033 */
[----:B------:R-:W-:Y:S01]  /*c4f0*/  MOV R27, R55 ;  /* 0x00000037001b7202 */ /* 0x000fe20000000f00 */
[----:B------:R-:W-:-:S02]  /*c500*/  IMAD.MOV.U32 R29, RZ, RZ, R54 ;  /* 0x000000ffff1d7224 */ /* 0x000fc400078e0036 */
[C---:B--2---:R-:W-:Y:S08]  /*c510*/  HMMA.16816.F32 R52, R40.reuse, R52, R12 ;  /* 0x000000342834723c */ /* 0x044ff0000000180c */
[----:B---3--:R-:W-:Y:S01]  /*c520*/  HMMA.16816.F32 R48, R40, R48, R8 ;  /* 0x000000302830723c */ /* 0x008fe20000001808 */
[----:B------:R-:W2:Y:S04]  /*c530*/  LDL.LU.64 R10, [R1+0x918] ;  /* 0x00091800010a7983 */ /* 0x000ea80000300a00 */
[----:B------:R-:W2:Y:S04]  /*c540*/  LDL.LU.64 R8, [R1+0x910] ;  /* 0x0009100001087983 */ /* 0x000ea80000300a00 */
[----:B------:R-:W3:Y:S11]  /*c550*/  LDL.LU R20, [R1+0x104] ;  /* 0x0001040001147983 */ /* 0x000ef60000300800 */
[----:B------:R-:W-:Y:S03]  /*c560*/  @!UPT UIADD3 URZ, URZ, URZ, URZ ;  /* 0x0000003f3f3ff290 */ /* 0x000fe6000fffe03f */
[----:B------:R-:W-:Y:S04]  /*c570*/  STL.64 [R1+0x8f8], R50 ;  /* 0x0008f83201007387 */ /* 0x000fe80000100a00 */
[----:B------:R0:W-:Y:S04]  /*c580*/  STL.64 [R1+0x8f0], R48 ;  /* 0x0008f03001007387 */ /* 0x0001e80000100a00 */
[----:B0-----:R-:W2:Y:S04]  /*c590*/  LDL.LU R48, [R1+0x200] ;  /* 0x0002000001307983 */ /* 0x001ea80000300800 */
[----:B------:R-:W2:Y:S04]  /*c5a0*/  LDL.LU R49, [R1+0x204] ;  /* 0x0002040001317983 */ /* 0x000ea80000300800 */
[----:B------:R-:W2:Y:S04]  /*c5b0*/  LDL.LU R50, [R1+0x208] ;  /* 0x0002080001327983 */ /* 0x000ea80000300800 */
[----:B------:R-:W2:Y:S04]  /*c5c0*/  LDL.LU R51, [R1+0x20c] ;  /* 0x00020c0001337983 */ /* 0x000ea80000300800 */
[----:B------:R-:W2:Y:S04]  /*c5d0*/  LDL.LU.64 R14, [R1+0x908] ;  /* 0x00090800010e7983 */ /* 0x000ea80000300a00 */
[----:B------:R-:W2:Y:S04]  /*c5e0*/  LDL.LU.64 R12, [R1+0x900] ;  /* 0x00090000010c7983 */ /* 0x000ea80000300a00 */
[----:B------:R-:W2:Y:S04]  /*c5f0*/  LDL.LU R18, [R1+0x128] ;  /* 0x0001280001127983 */ /* 0x000ea80000300800 */
[----:B------:R-:W-:Y:S04]  /*c600*/  STL.64 [R1+0x8e8], R54 ;  /* 0x0008e83601007387 */ /* 0x000fe80000100a00 */
[----:B------:R0:W-:Y:S04]  /*c610*/  STL.64 [R1+0x8e0], R52 ;  /* 0x0008e03401007387 */ /* 0x0001e80000100a00 */
[----:B0-----:R-:W2:Y:S04]  /*c620*/  LDL.LU R52, [R1+0x1d0] ;  /* 0x0001d00001347983 */ /* 0x001ea80000300800 */
[----:B------:R-:W2:Y:S04]  /*c630*/  LDL.LU R53, [R1+0x1d4] ;  /* 0x0001d40001357983 */ /* 0x000ea80000300800 */
[----:B------:R-:W2:Y:S04]  /*c640*/  LDL.LU R54, [R1+0x1d8] ;  /* 0x0001d80001367983 */ /* 0x000ea80000300800 */
[----:B------:R-:W2:Y:S01]  /*c650*/  LDL.LU R55, [R1+0x1dc] ;  /* 0x0001dc0001377983 */ /* 0x000ea20000300800 */
[----:B------:R-:W-:-:S02]  /*c660*/  IMAD.MOV.U32 R2, RZ, RZ, R58 ;  /* 0x000000ffff027224 */ /* 0x000fc400078e003a */
[----:B------:R-:W-:Y:S01]  /*c670*/  IMAD.MOV.U32 R0, RZ, RZ, R59 ;  /* 0x000000ffff007224 */ /* 0x000fe200078e003b */
[----:B------:R-:W3:Y:S01]  /*c680*/  LDL.LU R19, [R1+0x12c] ;  /* 0x00012c0001137983 */ /* 0x000ee20000300800 */
[----:B--2---:R-:W-:Y:S11]  /*c690*/  HMMA.16816.F32 R56, R40, R56, R52 ;  /* 0x000000382838723c */ /* 0x004ff60000001834 */
[----:B------:R-:W-:Y:S11]  /*c6a0*/  @!UPT UIADD3 URZ, URZ, URZ, URZ ;  /* 0x0000003f3f3ff290 */ /* 0x000ff6000fffe03f */
[----:B------:R-:W-:Y:S01]  /*c6b0*/  @!UPT UIADD3 URZ, URZ, URZ, URZ ;  /* 0x0000003f3f3ff290 */ /* 0x000fe2000fffe03f */
[----:B------:R0:W-:Y:S04]  /*c6c0*/  STL.64 [R1+0x8d8], R58 ;  /* 0x0008d83a01007387 */ /* 0x0001e80000100a00 */
[----:B------:R-:W-:Y:S04]  /*c6d0*/  STL.64 [R1+0x8d0], R56 ;  /* 0x0008d03801007387 */ /* 0x000fe80000100a00 */
[----:B------:R-:W2:Y:S01]  /*c6e0*/  LDL.LU R21, [R1+0x108] ;  /* 0x0001080001157983 */ /* 0x000ea20000300800 */
[----:B0-----:R-:W-:-:S03]  /*c6f0*/  MOV R59, R27 ;  /* 0x0000001b003b7202 */ /* 0x001fc60000000f00 */
[----:B------:R-:W2:Y:S01]  /*c700*/  LDL.LU R27, [R1+0x10c] ;  /* 0x00010c00011b7983 */ /* 0x000ea20000300800 */
[----:B------:R-:W-:Y:S07]  /*c710*/  HMMA.16816.F32 R4, R40, R4, R48 ;  /* 0x000000042804723c */ /* 0x000fee0000001830 */
[----:B------:R-:W-:Y:S02]  /*c720*/  IMAD.MOV.U32 R51, RZ, RZ, R16 ;  /* 0x000000ffff337224 */ /* 0x000fe400078e0010 */
[----:B----4-:R-:W-:-:S04]  /*c730*/  FFMA R16, R17, c[0x0][0x188], -R60 ;  /* 0x0000620011107a23 */ /* 0x010fc8000000083c */
[----:B------:R-:W-:Y:S02]  /*c740*/  FMUL R17, R16, 1.4426950216293334961 ;  /* 0x3fb8aa3b10117820 */ /* 0x000fe40000400000 */
[----:B------:R-:W-:Y:S02]  /*c750*/  FFMA R16, R24, c[0x0][0x188], -R60 ;  /* 0x0000620018107a23 */ /* 0x000fe4000000083c */
[----:B------:R-:W-:Y:S02]  /*c760*/  IMAD.MOV.U32 R54, RZ, RZ, R28 ;  /* 0x000000ffff367224 */ /* 0x000fe400078e001c */
[----:B------:R0:W1:Y:S01]  /*c770*/  MUFU.EX2 R28, R17 ;  /* 0x00000011001c7308 */ /* 0x0000620000000800 */
[----:B------:R-:W-:Y:S01]  /*c780*/  HMMA.16816.F32 R12, R40, R36, R12 ;  /* 0x00000024280c723c */ /* 0x000fe2000000180c */
[----:B0-----:R-:W-:Y:S02]  /*c790*/  FMUL R17, R16, 1.4426950216293334961 ;  /* 0x3fb8aa3b10117820 */ /* 0x001fe40000400000 */
[----:B------:R-:W-:-:S04]  /*c7a0*/  FFMA R16, R26, c[0x0][0x188], -R60 ;  /* 0x000062001a107a23 */ /* 0x000fc8000000083c */
[----:B------:R0:W4:Y:S02]  /*c7b0*/  MUFU.EX2 R36, R17 ;  /* 0x0000001100247308 */ /* 0x0001240000000800 */
[----:B0-----:R-:W-:Y:S02]  /*c7c0*/  FMUL R17, R16, 1.4426950216293334961 ;  /* 0x3fb8aa3b10117820 */ /* 0x001fe40000400000 */
[----:B---3--:R-:W-:-:S04]  /*c7d0*/  FFMA R16, R20, c[0x0][0x188], -R60 ;  /* 0x0000620014107a23 */ /* 0x008fc8000000083c */
[----:B------:R0:W3:Y:S01]  /*c7e0*/  MUFU.EX2 R30, R17 ;  /* 0x00000011001e7308 */ /* 0x0000e20000000800 */
[--C-:B------:R-:W-:Y:S01]  /*c7f0*/  FFMA R20, R19, c[0x0][0x188], -R3.reuse ;  /* 0x0000620013147a23 */ /* 0x100fe20000000803 */
[----:B------:R-:W-:Y:S03]  /*c800*/  HMMA.16816.F32 R8, R40, R32, R8 ;  /* 0x000000202808723c */ /* 0x000fe60000001808 */
[----:B------:R-:W-:Y:S02]  /*c810*/  FMUL R20, R20, 1.4426950216293334961 ;  /* 0x3fb8aa3b14147820 */ /* 0x000fe40000400000 */
[----:B0-----:R-:W-:Y:S02]  /*c820*/  FMUL R17, R16, 1.4426950216293334961 ;  /* 0x3fb8aa3b10117820 */ /* 0x001fe40000400000 */
[----:B------:R-:W-:Y:S01]  /*c830*/  FFMA R16, R18, c[0x0][0x188], -R3 ;  /* 0x0000620012107a23 */ /* 0x000fe20000000803 */
[----:B------:R-:W-:Y:S03]  /*c840*/  MUFU.EX2 R33, R20 ;  /* 0x0000001400217308 */ /* 0x000fe60000000800 */
[----:B------:R-:W-:-:S02]  /*c850*/  FMUL R16, R16, 1.4426950216293334961 ;  /* 0x3fb8aa3b10107820 */ /* 0x000fc40000400000 */
[----:B------:R-:W-:-:S03]  /*c860*/  IMAD.MOV.U32 R58, RZ, RZ, R29 ;  /* 0x000000ffff3a7224 */ /* 0x000fc600078e001d */
[----:B------:R-:W0:Y:S01]  /*c870*/  MUFU.EX2 R32, R17 ;  /* 0x0000001100207308 */ /* 0x000e220000000800 */
[----:B-1----:R1:W-:Y:S07]  /*c880*/  STL [R1+0x330], R28 ;  /* 0x0003301c01007387 */ /* 0x0023ee0000100800 */
[----:B------:R-:W1:Y:S01]  /*c890*/  MUFU.EX2 R29, R16 ;  /* 0x00000010001d7308 */ /* 0x000e620000000800 */
[----:B----4-:R-:W-:Y:S04]  /*c8a0*/  STL [R1+0x32c], R36 ;  /* 0x00032c2401007387 */ /* 0x010fe80000100800 */
[----:B------:R-:W-:Y:S04]  /*c8b0*/  STL [R1+0x700], R60 ;  /* 0x0007003c01007387 */ /* 0x000fe80000100800 */
[----:B---3--:R-:W-:Y:S01]  /*c8c0*/  STL [R1+0x338], R30 ;  /* 0x0003381e01007387 */ /* 0x008fe20000100800 */
[----:B------:R-:W-:-:S03]  /*c8d0*/  IMAD.MOV.U32 R55, RZ, RZ, R23 ;  /* 0x000000ffff377224 */ /* 0x000fc600078e0017 */
[----:B0-----:R-:W-:Y:S01]  /*c8e0*/  STL [R1+0x334], R32 ;  /* 0x0003342001007387 */ /* 0x001fe20000100800 */
[----:B------:R-:W-:-:S03]  /*c8f0*/  MOV R50, R22 ;  /* 0x0000001600327202 */ /* 0x000fc60000000f00 */
[----:B-1----:R0:W-:Y:S04]  /*c900*/  STL [R1+0x320], R29 ;  /* 0x0003201d01007387 */ /* 0x0021e80000100800 */
[----:B------:R-:W-:Y:S04]  /*c910*/  STL [R1+0x704], R3 ;  /* 0x0007040301007387 */ /* 0x000fe80000100800 */
[----:B------:R-:W-:Y:S04]  /*c920*/  STL [R1+0x31c], R33 ;  /* 0x00031c2101007387 */ /* 0x000fe80000100800 */
[----:B------:R-:W1:Y:S01]  /*c930*/  LDSM.16.M88.4 R16, [R25+0x21c00] ;  /* 0x021c00001910783b */ /* 0x000e620000000200 */
[----:B------:R-:W-:-:S02]  /*c940*/  F2FP.PACK_AB R28, R36, R28 ;  /* 0x0000001c241c723e */ /* 0x000fc400000000ff */
[----:B0-----:R-:W-:Y:S02]  /*c950*/  F2FP.PACK_AB R29, R33, R29 ;  /* 0x0000001d211d723e */ /* 0x001fe400000000ff */
[----:B------:R-:W-:Y:S01]  /*c960*/  F2FP.PACK_AB R30, R32, R30 ;  /* 0x0000001e201e723e */ /* 0x000fe200000000ff */
[--C-:B--2---:R-:W-:Y:S02]  /*c970*/  FFMA R21, R21, c[0x0][0x188], -R3.reuse ;  /* 0x0000620015157a23 */ /* 0x104fe40000000803 */
[----:B------:R-:W-:Y:S02]  /*c980*/  FFMA R20, R27, c[0x0][0x188], -R3 ;  /* 0x000062001b147a23 */ /* 0x000fe40000000803 */
[----:B------:R-:W-:Y:S02]  /*c990*/  FMUL R21, R21, 1.4426950216293334961 ;  /* 0x3fb8aa3b15157820 */ /* 0x000fe40000400000 */
[----:B------:R-:W-:Y:S02]  /*c9a0*/  FMUL R24, R20, 1.4426950216293334961 ;  /* 0x3fb8aa3b14187820 */ /* 0x000fe40000400000 */
[----:B------:R0:W2:Y:S08]  /*c9b0*/  MUFU.EX2 R31, R21 ;  /* 0x00000015001f7308 */ /* 0x0000b00000000800 */
[----:B------:R3:W4:Y:S01]  /*c9c0*/  MUFU.EX2 R60, R24 ;  /* 0x00000018003c7308 */ /* 0x0007220000000800 */
[----:B0-----:R0:W1:Y:S04]  /*c9d0*/  LDSM.16.M88.4 R20, [R25+0x22000] ;  /* 0x022000001914783b */ /* 0x0010680000000200 */
[----:B---3--:R-:W1:Y:S04]  /*c9e0*/  LDL.LU R24, [R1+0x1f0] ;  /* 0x0001f00001187983 */ /* 0x008e680000300800 */
[----:B0-----:R-:W1:Y:S04]  /*c9f0*/  LDL.LU R25, [R1+0x1f4] ;  /* 0x0001f40001197983 */ /* 0x001e680000300800 */
[----:B------:R-:W1:Y:S04]  /*ca00*/  LDL.LU R26, [R1+0x1f8] ;  /* 0x0001f800011a7983 */ /* 0x000e680000300800 */
[----:B------:R-:W1:Y:S04]  /*ca10*/  LDL.LU R27, [R1+0x1fc] ;  /* 0x0001fc00011b7983 */ /* 0x000e680000300800 */
[----:B--2---:R4:W-:Y:S02]  /*ca20*/  STL [R1+0x324], R31 ;  /* 0x0003241f01007387 */ /* 0x0049e40000100800 */
[----:B----4-:R-:W-:-:S02]  /*ca30*/  F2FP.PACK_AB R31, R60, R31 ;  /* 0x0000001f3c1f723e */ /* 0x010fc400000000ff */
[----:B------:R-:W-:Y:S05]  /*ca40*/  STL [R1+0x838], R60 ;  /* 0x0008383c01007387 */ /* 0x000fea0000100800 */
[C---:B------:R-:W-:Y:S01]  /*ca50*/  HMMA.16816.F32 R44, R28.reuse, R50, R44 ;  /* 0x000000321c2c723c */ /* 0x040fe2000000182c */
[----:B------:R-:W2:Y:S04]  /*ca60*/  LDL.LU.64 R50, [R1+0x8f8] ;  /* 0x0008f80001327983 */ /* 0x000ea80000300a00 */
[----:B------:R-:W2:Y:S11]  /*ca70*/  LDL.LU.64 R48, [R1+0x8f0] ;  /* 0x0008f00001307983 */ /* 0x000eb60000300a00 */
[----:B------:R-:W-:Y:S07]  /*ca80*/  @!UPT UIADD3 URZ, URZ, URZ, URZ ;  /* 0x0000003f3f3ff290 */ /* 0x000fee000fffe03f */
[----:B------:R0:W-:Y:S04]  /*ca90*/  STL.64 [R1+0x2e0], R44 ;  /* 0x0002e02c01007387 */ /* 0x0001e80000100a00 */
[----:B------:R3:W-:Y:S04]  /*caa0*/  STL.64 [R1+0x2e8], R46 ;  /* 0x0002e82e01007387 */ /* 0x0007e80000100a00 */
[----:B0-----:R-:W4:Y:S04]  /*cab0*/  LDL.LU R44, [R1+0x1e0] ;  /* 0x0001e000012c7983 */ /* 0x001f280000300800 */
[----:B------:R-:W4:Y:S04]  /*cac0*/  LDL.LU R45, [R1+0x1e4] ;  /* 0x0001e400012d7983 */ /* 0x000f280000300800 */
[----:B---3--:R-:W4:Y:S04]  /*cad0*/  LDL.LU R46, [R1+0x1e8] ;  /* 0x0001e800012e7983 */ /* 0x008f280000300800 */
[----:B------:R-:W4:Y:S01]  /*cae0*/  LDL.LU R47, [R1+0x1ec] ;  /* 0x0001ec00012f7983 */ /* 0x000f220000300800 */
[C---:B--2---:R-:W-:Y:S03]  /*caf0*/  HMMA.16816.F32 R48, R28.reuse, R54, R48 ;  /* 0x000000361c30723c */ /* 0x044fe60000001830 */
[----:B------:R-:W2:Y:S04]  /*cb00*/  LDL.LU.64 R54, [R1+0x8e8] ;  /* 0x0008e80001367983 */ /* 0x000ea80000300a00 */
[----:B------:R-:W2:Y:S11]  /*cb10*/  LDL.LU.64 R52, [R1+0x8e0] ;  /* 0x0008e00001347983 */ /* 0x000eb60000300a00 */
[----:B------:R-:W-:Y:S05]  /*cb20*/  @!UPT UIADD3 URZ, URZ, URZ, URZ ;  /* 0x0000003f3f3ff290 */ /* 0x000fea000fffe03f */
[----:B------:R-:W-:Y:S04]  /*cb30*/  STL.64 [R1+0x3f0], R48 ;  /* 0x0003f03001007387 */ /* 0x000fe80000100a00 */
[----:B------:R0:W-:Y:S04]  /*cb40*/  STL.64 [R1+0x3f8], R50 ;  /* 0x0003f83201007387 */ /* 0x0001e80000100a00 */
[----:B0-----:R-:W3:Y:S04]  /*cb50*/  LDL.LU R50, [R1+0x8] ;  /* 0x0000080001327983 */ /* 0x001ee80000300800 */
[----:B------:R-:W3:Y:S01]  /*cb60*/  LDL.LU R51, [R1+0xc] ;  /* 0x00000c0001337983 */ /* 0x000ee20000300800 */
[----:B--2---:R-:W-:Y:S03]  /*cb70*/  HMMA.16816.F32 R52, R28, R58, R52 ;  /* 0x0000003a1c34723c */ /* 0x004fe60000001834 */
[----:B------:R-:W2:Y:S04]  /*cb80*/  LDL.LU.64 R58, [R1+0x8d8] ;  /* 0x0008d800013a7983 */ /* 0x000ea80000300a00 */
[----:B------:R-:W2:Y:S01]  /*cb90*/  LDL.LU.64 R56, [R1+0x8d0] ;  /* 0x0008d00001387983 */ /* 0x000ea20000300a00 */
[----:B-1----:R-:W-:Y:S11]  /*cba0*/  HMMA.16816.F32 R24, R40, R16, R24 ;  /* 0x000000102818723c */ /* 0x002ff60000001818 */
[----:B------:R-:W-:Y:S04]  /*cbb0*/  @!UPT UIADD3 URZ, URZ, URZ, URZ ;  /* 0x0000003f3f3ff290 */ /* 0x000fe8000fffe03f */
[----:B------:R-:W-:Y:S04]  /*cbc0*/  STL.64 [R1+0x2f0], R52 ;  /* 0x0002f03401007387 */ /* 0x000fe80000100a00 */
[----:B------:R0:W-:Y:S02]  /*cbd0*/  STL.64 [R1+0x2f8], R54 ;  /* 0x0002f83601007387 */ /* 0x0001e40000100a00 */
[----:B0-----:R-:W-:Y:S01]  /*cbe0*/  IMAD.MOV.U32 R54, RZ, RZ, R2 ;  /* 0x000000ffff367224 */ /* 0x001fe200078e0002 */
[----:B------:R-:W-:Y:S01]  /*cbf0*/  MOV R55, R0 ;  /* 0x0000000000377202 */ /* 0x000fe20000000f00 */
[C---:B---3--:R-:W-:Y:S01]  /*cc00*/  HMMA.16816.F32 R48, R28.reuse, R50, R4 ;  /* 0x000000321c30723c */ /* 0x048fe20000001804 */
[----:B------:R-:W3:Y:S04]  /*cc10*/  LDL.LU R2, [R1+0x8cc] ;  /* 0x0008cc0001027983 */ /* 0x000ee80000300800 */
[----:B------:R-:W3:Y:S03]  /*cc20*/  LDL.LU R0, [R1+0x8c8] ;  /* 0x0008c80001007983 */ /* 0x000ee60000300800 */
[C---:B------:R-:W-:Y:S08]  /*cc30*/  HMMA.16816.F32 R4, R28.reuse, R34, R8 ;  /* 0x000000221c04723c */ /* 0x040ff00000001808 */
[C---:B------:R-:W-:Y:S08]  /*cc40*/  HMMA.16816.F32 R12, R28.reuse, R38, R12 ;  /* 0x000000261c0c723c */ /* 0x040ff0000000180c */
[C---:B------:R-:W-:Y:S08]  /*cc50*/  HMMA.16816.F32 R8, R28.reuse, R18, R24 ;  /* 0x000000121c08723c */ /* 0x040ff00000001818 */
[----:B--2---:R-:W-:Y:S11]  /*cc60*/  HMMA.16816.F32 R52, R28, R54, R56 ;  /* 0x000000361c34723c */ /* 0x004ff60000001838 */
[----:B------:R-:W-:Y:S11]  /*cc70*/  @!UPT UIADD3 URZ, URZ, URZ, URZ ;  /* 0x0000003f3f3ff290 */ /* 0x000ff6000fffe03f */
[----:B------:R-:W-:Y:S01]  /*cc80*/  @!UPT UIADD3 URZ, URZ, URZ, URZ ;  /* 0x0000003f3f3ff290 */ /* 0x000fe2000fffe03f */
[----:B------:R-:W-:Y:S04]  /*cc90*/  STL.64 [R1+0x420], R52 ;  /* 0x0004203401007387 */ /* 0x000fe80000100a00 */
[----:B------:R-:W-:Y:S04]  /*cca0*/  STL.64 [R1+0x428], R54 ;  /* 0x0004283601007387 */ /* 0x000fe80000100a00 */
[----:B------:R-:W-:Y:S04]  /*ccb0*/  STL.64 [R1+0x410], R48 ;  /* 0x0004103001007387 */ /* 0x000fe80000100a00 */
[----:B------:R-:W-:Y:S04]  /*ccc0*/  STL.64 [R1+0x418], R50 ;  /* 0x0004183201007387 */ /* 0x000fe80000100a00 */
[----:B------:R-:W-:Y:S04]  /*ccd0*/  STL.64 [R1+0x400], R4 ;  /* 0x0004000401007387 */ /* 0x000fe80000100a00 */
[----:B------:R4:W-:Y:S02]  /*cce0*/  STL.64 [R1+0x408], R6 ;  /* 0x0004080601007387 */ /* 0x0009e40000100a00 */
[----:B----4-:R-:W-:Y:S02]  /*ccf0*/  HMMA.16816.F32 R4, R40, R20, R44 ;  /* 0x000000142804723c */ /* 0x010fe4000000182c */
[----:B------:R-:W2:Y:S04]  /*cd00*/  LDL.LU R44, [R1+0x150] ;  /* 0x00015000012c7983 */ /* 0x000ea80000300800 */
[----:B------:R0:W-:Y:S04]  /*cd10*/  STL.64 [R1+0x450], R12 ;  /* 0x0004500c01007387 */ /* 0x0001e80000100a00 */
[----:B------:R1:W-:Y:S04]  /*cd20*/  STL.64 [R1+0x458], R14 ;  /* 0x0004580e01007387 */ /* 0x0003e80000100a00 */
[----:B------:R-:W-:Y:S04]  /*cd30*/  STL.64 [R1+0x440], R8 ;  /* 0x0004400801007387 */ /* 0x000fe80000100a00 */
[----:B------:R-:W-:Y:S04]  /*cd40*/  STL.64 [R1+0x448], R10 ;  /* 0x0004480a01007387 */ /* 0x000fe80000100a00 */
[----:B------:R-:W2:Y:S04]  /*cd50*/  LDL.LU R45, [R1+0x154] ;  /* 0x00015400012d7983 */ /* 0x000ea80000300800 */
[----:B------:R-:W4:Y:S04]  /*cd60*/  LDL.LU R46, [R1+0x158] ;  /* 0x00015800012e7983 */ /* 0x000f280000300800 */
[----:B------:R-:W4:Y:S04]  /*cd70*/  LDL.LU R47, [R1+0x15c] ;  /* 0x00015c00012f7983 */ /* 0x000f280000300800 */
[----:B------:R-:W0:Y:S04]  /*cd80*/  S2R R33, SR_TID.X ;  /* 0x0000000000217919 */ /* 0x000e280000002100 */
[----:B----4-:R-:W-:Y:S04]  /*cd90*/  STL.64 [R1+0x850], R46 ;  /* 0x0008502e01007387 */ /* 0x010fe80000100a00 */
[----:B--2---:R-:W-:Y:S04]  /*cda0*/  STL.64 [R1+0x848], R44 ;  /* 0x0008482c01007387 */ /* 0x004fe80000100a00 */
[----:B0-----:R-:W2:Y:S04]  /*cdb0*/  LDL.LU R12, [R1+0x250] ;  /* 0x00025000010c7983 */ /* 0x001ea80000300800 */
[----:B------:R-:W2:Y:S04]  /*cdc0*/  LDL.LU R13, [R1+0x254] ;  /* 0x00025400010d7983 */ /* 0x000ea80000300800 */
[----:B-1----:R-:W4:Y:S04]  /*cdd0*/  LDL.LU R14, [R1+0x258] ;  /* 0x00025800010e7983 */ /* 0x002f280000300800 */
[----:B------:R-:W4:Y:S01]  /*cde0*/  LDL.LU R15, [R1+0x25c] ;  /* 0x00025c00010f7983 */ /* 0x000f220000300800 */
[C---:B------:R-:W-:Y:S01]  /*cdf0*/  IMAD.SHL.U32 R61, R33.reuse, 0x2, RZ ;  /* 0x00000002213d7824 */ /* 0x040fe200078e00ff */
[----:B------:R-:W-:-:S02]  /*ce00*/  LOP3.LUT R17, R33, 0x7, RZ, 0xc0, !PT ;  /* 0x0000000721117812 */ /* 0x000fc400078ec0ff */
[----:B----4-:R-:W-:Y:S04]  /*ce10*/  STL.64 [R1+0x860], R14 ;  /* 0x0008600e01007387 */ /* 0x010fe80000100a00 */
[----:B--2---:R-:W-:Y:S04]  /*ce20*/  STL.64 [R1+0x858], R12 ;  /* 0x0008580c01007387 */ /* 0x004fe80000100a00 */
[----:B------:R-:W2:Y:S04]  /*ce30*/  LDL.LU R32, [R1+0x280] ;  /* 0x0002800001207983 */ /* 0x000ea80000300800 */
[----:B------:R-:W2:Y:S04]  /*ce40*/  LDL.LU R33, [R1+0x284] ;  /* 0x0002840001217983 */ /* 0x000ea80000300800 */
[----:B------:R-:W4:Y:S04]  /*ce50*/  LDL.LU R34, [R1+0x288] ;  /* 0x0002880001227983 */ /* 0x000f280000300800 */
[----:B------:R-:W4:Y:S04]  /*ce60*/  LDL.LU R35, [R1+0x28c] ;  /* 0x00028c0001237983 */ /* 0x000f280000300800 */
[----:B----4-:R-:W-:Y:S04]  /*ce70*/  STL.64 [R1+0x870], R34 ;  /* 0x0008702201007387 */ /* 0x010fe80000100a00 */
[----:B--2---:R0:W-:Y:S04]  /*ce80*/  STL.64 [R1+0x868], R32 ;  /* 0x0008682001007387 */ /* 0x0041e80000100a00 */
[----:B------:R-:W2:Y:S04]  /*ce90*/  LDL.LU R56, [R1+0x190] ;  /* 0x0001900001387983 */ /* 0x000ea80000300800 */
[----:B------:R-:W2:Y:S04]  /*cea0*/  LDL.LU R57, [R1+0x194] ;  /* 0x0001940001397983 */ /* 0x000ea80000300800 */
[----:B------:R-:W4:Y:S04]  /*ceb0*/  LDL.LU R58, [R1+0x198] ;  /* 0x00019800013a7983 */ /* 0x000f280000300800 */
[----:B------:R-:W4:Y:S04]  /*cec0*/  LDL.LU R59, [R1+0x19c] ;  /* 0x00019c00013b7983 */ /* 0x000f280000300800 */
[----:B----4-:R-:W-:Y:S04]  /*ced0*/  STL.64 [R1+0x880], R58 ;  /* 0x0008803a01007387 */ /* 0x010fe80000100a00 */
[----:B--2---:R-:W-:Y:S04]  /*cee0*/  STL.64 [R1+0x878], R56 ;  /* 0x0008783801007387 */ /* 0x004fe80000100a00 */
[----:B0-----:R-:W2:Y:S04]  /*cef0*/  LDL.LU R32, [R1+0x2a0] ;  /* 0x0002a00001207983 */ /* 0x001ea80000300800 */
[----:B------:R-:W2:Y:S04]  /*cf00*/  LDL.LU R33, [R1+0x2a4] ;  /* 0x0002a40001217983 */ /* 0x000ea80000300800 */
[----:B------:R-:W4:Y:S04]  /*cf10*/  LDL.LU R34, [R1+0x2a8] ;  /* 0x0002a80001227983 */ /* 0x000f280000300800 */
[----:B------:R-:W4:Y:S04]  /*cf20*/  LDL.LU R35, [R1+0x2ac] ;  /* 0x0002ac0001237983 */ /* 0x000f280000300800 */
[----:B----4-:R-:W-:Y:S04]  /*cf30*/  STL.64 [R1+0x890], R34 ;  /* 0x0008902201007387 */ /* 0x010fe80000100a00 */
[----:B--2---:R0:W-:Y:S04]  /*cf40*/  STL.64 [R1+0x888], R32 ;  /* 0x0008882001007387 */ /* 0x0041e80000100a00 */
[----:B0-----:R-:W2:Y:S04]  /*cf50*/  LDL.LU R32, [R1+0x2b0] ;  /* 0x0002b00001207983 */ /* 0x001ea80000300800 */
[----:B------:R-:W2:Y:S04]  /*cf60*/  LDL.LU R33, [R1+0x2b4] ;  /* 0x0002b40001217983 */ /* 0x000ea80000300800 */
[----:B------:R-:W4:Y:S04]  /*cf70*/  LDL.LU R34, [R1+0x2b8] ;  /* 0x0002b80001227983 */ /* 0x000f280000300800 */
[----:B------:R-:W4:Y:S04]  /*cf80*/  LDL.LU R35, [R1+0x2bc] ;  /* 0x0002bc0001237983 */ /* 0x000f280000300800 */
[----:B----4-:R-:W-:Y:S04]  /*cf90*/  STL.64 [R1+0x8a0], R34 ;  /* 0x0008a02201007387 */ /* 0x010fe80000100a00 */
[----:B--2---:R-:W-:Y:S04]  /*cfa0*/  STL.64 [R1+0x898], R32 ;  /* 0x0008982001007387 */ /* 0x004fe80000100a00 */
[----:B------:R-:W2:Y:S04]  /*cfb0*/  LDL.LU R36, [R1+0x260] ;  /* 0x0002600001247983 */ /* 0x000ea80000300800 */
[----:B------:R-:W2:Y:S04]  /*cfc0*/  LDL.LU R37, [R1+0x264] ;  /* 0x0002640001257983 */ /* 0x000ea80000300800 */
[----:B------:R-:W4:Y:S04]  /*cfd0*/  LDL.LU R38, [R1+0x268] ;  /* 0x0002680001267983 */ /* 0x000f280000300800 */
[----:B------:R-:W4:Y:S04]  /*cfe0*/  LDL.LU R39, [R1+0x26c] ;  /* 0x00026c0001277983 */ /* 0x000f280000300800 */
[----:B------:R-:W2:Y:S04]  /*cff0*/  LDL.LU R48, [R1+0x2d0] ;  /* 0x0002d00001307983 */ /* 0x000ea80000300800 */
[----:B------:R-:W3:Y:S04]  /*d000*/  LDL.LU R49, [R1+0x2d4] ;  /* 0x0002d40001317983 */ /* 0x000ee80000300800 */
[----:B------:R-:W3:Y:S04]  /*d010*/  LDL.LU R50, [R1+0x2d8] ;  /* 0x0002d80001327983 */ /* 0x000ee80000300800 */
[----:B------:R-:W3:Y:S04]  /*d020*/  LDL.LU R51, [R1+0x2dc] ;  /* 0x0002dc0001337983 */ /* 0x000ee80000300800 */
[----:B----4-:R-:W-:Y:S04]  /*d030*/  STL.64 [R1+0x8b0], R38 ;  /* 0x0008b02601007387 */ /* 0x010fe80000100a00 */
[----:B--2---:R0:W-:Y:S04]  /*d040*/  STL.64 [R1+0x8a8], R36 ;  /* 0x0008a82401007387 */ /* 0x0041e80000100a00 */
[----:B0-----:R-:W2:Y:S04]  /*d050*/  LDL.LU R36, [R1+0x2c0] ;  /* 0x0002c00001247983 */ /* 0x001ea80000300800 */
[----:B------:R-:W2:Y:S04]  /*d060*/  LDL.LU R37, [R1+0x2c4] ;  /* 0x0002c40001257983 */ /* 0x000ea80000300800 */
[----:B------:R-:W4:Y:S04]  /*d070*/  LDL.LU R38, [R1+0x2c8] ;  /* 0x0002c80001267983 */ /* 0x000f280000300800 */
[----:B------:R-:W4:Y:S01]  /*d080*/  LDL.LU R39, [R1+0x2cc] ;  /* 0x0002cc0001277983 */ /* 0x000f220000300800 */
[----:B------:R-:W-:-:S05]  /*d090*/  IMAD R17, R17, 0x90, RZ ;  /* 0x0000009011117824 */ /* 0x000fca00078e02ff */
[----:B------:R-:W-:-:S04]  /*d0a0*/  LOP3.LUT R17, R17, 0x30, R61, 0x78, !PT ;  /* 0x0000003011117812 */ /* 0x000fc800078e783d */
[----:B------:R-:W-:-:S05]  /*d0b0*/  LOP3.LUT R17, R17, 0x40, RZ, 0x3c, !PT ;  /* 0x0000004011117812 */ /* 0x000fca00078e3cff */
[----:B------:R-:W-:Y:S04]  /*d0c0*/  LDSM.16.M88.4 R8, [R17+0x23400] ;  /* 0x023400001108783b */ /* 0x000fe80000000200 */
[----:B------:R-:W-:Y:S04]  /*d0d0*/  LDSM.16.M88.4 R32, [R17+0x22800] ;  /* 0x022800001120783b */ /* 0x000fe80000000200 */
[----:B------:R-:W-:Y:S04]  /*d0e0*/  LDSM.16.M88.4 R56, [R17+0x22c00] ;  /* 0x022c00001138783b */ /* 0x000fe80000000200 */
[----:B------:R-:W-:Y:S01]  /*d0f0*/  LDSM.16.M88.4 R12, [R17+0x23000] ;  /* 0x02300000110c783b */ /* 0x000fe20000000200 */
[----:B------:R-:W-:Y:S03]  /*d100*/  HMMA.16816.F32 R4, R28, R22, R4 ;  /* 0x000000161c04723c */ /* 0x000fe60000001804 */
[----:B------:R-:W-:Y:S04]  /*d110*/  LDSM.16.M88.4 R24, [R17+0x23800] ;  /* 0x023800001118783b */ /* 0x000fe80000000200 */
[----:B----4-:R-:W-:Y:S04]  /*d120*/  STL.64 [R1+0x8c0], R38 ;  /* 0x0008c02601007387 */ /* 0x010fe80000100a00 */
[----:B--2---:R-:W-:Y:S04]  /*d130*/  STL.64 [R1+0x8b8], R36 ;  /* 0x0008b82401007387 */ /* 0x004fe80000100a00 */
[----:B------:R-:W0:Y:S04]  /*d140*/  LDSM.16.M88.4 R36, [R17+0x22400] ;  /* 0x022400001124783b */ /* 0x000e280000000200 */
[----:B------:R-:W2:Y:S04]  /*d150*/  LDL.LU R44, [R1+0x270] ;  /* 0x00027000012c7983 */ /* 0x000ea80000300800 */
[----:B------:R-:W2:Y:S04]  /*d160*/  LDL.LU R45, [R1+0x274] ;  /* 0x00027400012d7983 */ /* 0x000ea80000300800 */
[----:B------:R-:W2:Y:S04]  /*d170*/  LDL.LU R46, [R1+0x278] ;  /* 0x00027800012e7983 */ /* 0x000ea80000300800 */
[----:B------:R-:W2:Y:S01]  /*d180*/  LDL.LU R47, [R1+0x27c] ;  /* 0x00027c00012f7983 */ /* 0x000ea20000300800 */
[----:B0-----:R-:W-:-:S03]  /*d190*/  IMAD.MOV.U32 R61, RZ, RZ, R39 ;  /* 0x000000ffff3d7224 */ /* 0x001fc600078e0027 */
[----:B------:R3:W-:Y:S02]  /*d1a0*/  STL [R1+0x208], R38 ;  /* 0x0002082601007387 */ /* 0x0007e40000100800 */
[----:B---3--:R-:W-:Y:S02]  /*d1b0*/  HMMA.16816.F32 R36, R40, R36, R48 ;  /* 0x000000242824723c */ /* 0x008fe40000001830 */
[----:B------:R-:W-:Y:S04]  /*d1c0*/  STL.64 [R1+0x1c8], R10 ;  /* 0x0001c80a01007387 */ /* 0x000fe80000100a00 */
[----:B------:R-:W-:Y:S04]  /*d1d0*/  STL.64 [R1+0x1f8], R34 ;  /* 0x0001f82201007387 */ /* 0x000fe80000100a00 */
[----:B------:R-:W-:Y:S04]  /*d1e0*/  STL.64 [R1+0x1e8], R58 ;  /* 0x0001e83a01007387 */ /* 0x000fe80000100a00 */
[----:B------:R-:W-:Y:S04]  /*d1f0*/  STL.64 [R1+0x1d8], R14 ;  /* 0x0001d80e01007387 */ /* 0x000fe80000100a00 */
[----:B------:R-:W3:Y:S04]  /*d200*/  LDL.LU R20, [R1+0x290] ;  /* 0x0002900001147983 */ /* 0x000ee80000300800 */
[----:B------:R-:W-:Y:S04]  /*d210*/  STL.64 [R1+0x430], R4 ;  /* 0x0004300401007387 */ /* 0x000fe80000100a00 */
[----:B------:R-:W-:Y:S01]  /*d220*/  STL.64 [R1+0x438], R6 ;  /* 0x0004380601007387 */ /* 0x000fe20000100a00 */
[----:B------:R-:W-:Y:S01]  /*d230*/  MOV R51, R38 ;  /* 0x0000002600337202 */ /* 0x000fe20000000f00 */
[----:B------:R-:W-:-:S02]  /*d240*/  IMAD.MOV.U32 R50, RZ, RZ, R39 ;  /* 0x000000ffff327224 */ /* 0x000fc400078e0027 */
[----:B------:R-:W3:Y:S01]  /*d250*/  LDL.LU R21, [R1+0x294] ;  /* 0x0002940001157983 */ /* 0x000ee20000300800 */
[----:B------:R-:W-:-:S03]  /*d260*/  IMAD.MOV.U32 R55, RZ, RZ, R36 ;  /* 0x000000ffff377224 */ /* 0x000fc600078e0024 */
[----:B------:R-:W3:Y:S01]  /*d270*/  LDL.LU R22, [R1+0x298] ;  /* 0x0002980001167983 */ /* 0x000ee20000300800 */
[----:B------:R-:W-:-:S03]  /*d280*/  IMAD.MOV.U32 R54, RZ, RZ, R37 ;  /* 0x000000ffff367224 */ /* 0x000fc600078e0025 */
[----:B------:R-:W3:Y:S04]  /*d290*/  LDL.LU R23, [R1+0x29c] ;  /* 0x00029c0001177983 */ /* 0x000ee80000300800 */
[----:B------:R-:W4:Y:S04]  /*d2a0*/  LDL.LU.64 R38, [R1+0x8c0] ;  /* 0x0008c00001267983 */ /* 0x000f280000300a00 */
[----:B------:R-:W4:Y:S01]  /*d2b0*/  LDL.LU.64 R36, [R1+0x8b8] ;  /* 0x0008b80001247983 */ /* 0x000f220000300a00 */
[----:B------:R-:W-:Y:S01]  /*d2c0*/  MOV R16, R8 ;  /* 0x0000000800107202 */ /* 0x000fe20000000f00 */
[----:B------:R-:W-:-:S02]  /*d2d0*/  IMAD.MOV.U32 R3, RZ, RZ, R9 ;  /* 0x000000ffff037224 */ /* 0x000fc400078e0009 */
[----:B------:R-:W0:Y:S04]  /*d2e0*/  LDSM.16.M88.4 R8, [R17+0x23c00] ;  /* 0x023c00001108783b */ /* 0x000e280000000200 */
[----:B------:R-:W-:Y:S04]  /*d2f0*/  STL.64 [R1+0x1b8], R26 ;  /* 0x0001b81a01007387 */ /* 0x000fe80000100a00 */
[----:B0-----:R-:W-:Y:S01]  /*d300*/  STL.64 [R1+0x1a8], R10 ;  /* 0x0001a80a01007387 */ /* 0x001fe20000100a00 */
[C---:B----4-:R-:W-:Y:S03]  /*d310*/  HMMA.16816.F32 R32, R40.reuse, R32, R36 ;  /* 0x000000202820723c */ /* 0x050fe60000001824 */
[----:B------:R-:W4:Y:S04]  /*d320*/  LDL.LU.64 R38, [R1+0x8b0] ;  /* 0x0008b00001267983 */ /* 0x000f280000300a00 */
[----:B------:R-:W4:Y:S11]  /*d330*/  LDL.LU.64 R36, [R1+0x8a8] ;  /* 0x0008a80001247983 */ /* 0x000f360000300a00 */
[----:B------:R-:W-:Y:S05]  /*d340*/  @!UPT UIADD3 URZ, URZ, URZ, URZ ;  /* 0x0000003f3f3ff290 */ /* 0x000fea000fffe03f */
[----:B------:R-:W-:Y:S04]  /*d350*/  STL.64 [R1+0x80], R32 ;  /* 0x0000802001007387 */ /* 0x000fe80000100a00 */
[----:B------:R0:W-:Y:S04]  /*d360*/  STL.64 [R1+0x88], R34 ;  /* 0x0000882201007387 */ /* 0x0001e80000100a00 */
[----:B0-----:R-:W2:Y:S04]  /*d370*/  LDL.LU.64 R34, [R1+0x8a0] ;  /* 0x0008a00001227983 */ /* 0x001ea80000300a00 */
[----:B------:R-:W2:Y:S02]  /*d380*/  LDL.LU.64 R32, [R1+0x898] ;  /* 0x0008980001207983 */ /* 0x000ea40000300a00 */
[C---:B--2---:R-:W-:Y:S02]  /*d390*/  HMMA.16816.F32 R56, R40.reuse, R56, R32 ;  /* 0x000000382838723c */ /* 0x044fe40000001820 */
[----:B------:R-:W2:Y:S04]  /*d3a0*/  LDL.LU.64 R34, [R1+0x890] ;  /* 0x0008900001227983 */ /* 0x000ea80000300a00 */
[----:B------:R-:W2:Y:S11]  /*d3b0*/  LDL.LU.64 R32, [R1+0x888] ;  /* 0x0008880001207983 */ /* 0x000eb60000300a00 */
[----:B------:R-:W-:Y:S06]  /*d3c0*/  @!UPT UIADD3 URZ, URZ, URZ, URZ ;  /* 0x0000003f3f3ff290 */ /* 0x000fec000fffe03f */
[----:B------:R-:W-:Y:S04]  /*d3d0*/  STL.64 [R1+0x70], R56 ;  /* 0x0000703801007387 */ /* 0x000fe80000100a00 */
[----:B------:R0:W-:Y:S04]  /*d3e0*/  STL.64 [R1+0x78], R58 ;  /* 0x0000783a01007387 */ /* 0x0001e80000100a00 */
[----:B0-----:R-:W3:Y:S04]  /*d3f0*/  LDL.LU.64 R58, [R1+0x880] ;  /* 0x00088000013a7983 */ /* 0x001ee80000300a00 */
[----:B------:R-:W3:Y:S01]  /*d400*/  LDL.LU.64 R56, [R1+0x878] ;  /* 0x0008780001387983 */ /* 0x000ee20000300a00 */
[----:B--2---:R-:W-:Y:S03]  /*d410*/  HMMA.16816.F32 R12, R40, R12, R32 ;  /* 0x0000000c280c723c */ /* 0x004fe60000001820 */
[----:B------:R-:W2:Y:S04]  /*d420*/  LDL.LU.64 R34, [R1+0x870] ;  /* 0x0008700001227983 */ /* 0x000ea80000300a00 */
[----:B------:R-:W2:Y:S11]  /*d430*/  LDL.LU.64 R32, [R1+0x868] ;  /* 0x0008680001207983 */ /* 0x000eb60000300a00 */
[----:B------:R-:W-:Y:S05]  /*d440*/  @!UPT UIADD3 URZ, URZ, URZ, URZ ;  /* 0x0000003f3f3ff290 */ /* 0x000fea000fffe03f */
[----:B------:R-:W-:Y:S04]  /*d450*/  STL.64 [R1+0x60], R12 ;  /* 0x0000600c01007387 */ /* 0x000fe80000100a00 */
[----:B------:R0:W-:Y:S04]  /*d460*/  STL.64 [R1+0x68], R14 ;  /* 0x0000680e01007387 */ /* 0x0001e80000100a00 */
[----:B0-----:R-:W4:Y:S04]  /*d470*/  LDL.LU.64 R14, [R1+0x860] ;  /* 0x00086000010e7983 */ /* 0x001f280000300a00 */
[----:B------:R-:W4:Y:S01]  /*d480*/  LDL.LU.64 R12, [R1+0x858] ;  /* 0x00085800010c7983 */ /* 0x000f220000300a00 */
[----:B------:R-:W-:Y:S01]  /*d490*/  IMAD.MOV.U32 R4, RZ, RZ, R16 ;  /* 0x000000ffff047224 */ /* 0x000fe200078e0010 */
[----:B------:R-:W-:-:S07]  /*d4a0*/  MOV R5, R3 ;  /* 0x0000000300057202 */ /* 0x000fce0000000f00 */
[C---:B---3--:R-:W-:Y:S08]  /*d4b0*/  HMMA.16816.F32 R20, R40.reuse, R4, R20 ;  /* 0x000000042814723c */ /* 0x048ff00000001814 */
[C---:B--2---:R-:W-:Y:S01]  /*d4c0*/  HMMA.16816.F32 R4, R40.reuse, R24, R32 ;  /* 0x000000182804723c */ /* 0x044fe20000001820 */
[----:B------:R-:W0:Y:S04]  /*d4d0*/  LDSM.16.M88.4 R24, [R17+0x24000] ;  /* 0x024000001118783b */ /* 0x000e280000000200 */
[----:B------:R-:W2:Y:S10]  /*d4e0*/  LDL.LU R32, [R1+0x240] ;  /* 0x0002400001207983 */ /* 0x000eb40000300800 */
[----:B------:R-:W-:Y:S04]  /*d4f0*/  STL.64 [R1+0x50], R20 ;  /* 0x0000501401007387 */ /* 0x000fe80000100a00 */
[----:B------:R-:W-:Y:S04]  /*d500*/  STL.64 [R1+0x58], R22 ;  /* 0x0000581601007387 */ /* 0x000fe80000100a00 */
[----:B------:R-:W1:Y:S04]  /*d510*/  LDSM.16.M88.4 R20, [R17+0x24400] ;  /* 0x024400001114783b */ /* 0x000e680000000200 */
[----:B------:R-:W-:Y:S04]  /*d520*/  STL.64 [R1+0x40], R4 ;  /* 0x0000400401007387 */ /* 0x000fe80000100a00 */
[----:B------:R3:W-:Y:S04]  /*d530*/  STL.64 [R1+0x48], R6 ;  /* 0x0000480601007387 */ /* 0x0007e80000100a00 */
[----:B------:R-:W2:Y:S04]  /*d540*/  LDL.LU R33, [R1+0x244] ;  /* 0x0002440001217983 */ /* 0x000ea80000300800 */
[----:B------:R-:W2:Y:S01]  /*d550*/  LDL.LU R34, [R1+0x248] ;  /* 0x0002480001227983 */ /* 0x000ea20000300800 */
[C---:B---3--:R-:W-:Y:S03]  /*d560*/  HMMA.16816.F32 R4, R40.reuse, R8, R56 ;  /* 0x000000082804723c */ /* 0x048fe60000001838 */
[----:B------:R-:W2:Y:S04]  /*d570*/  LDL.LU R35, [R1+0x24c] ;  /* 0x00024c0001237983 */ /* 0x000ea80000300800 */
[----:B------:R-:W3:Y:S04]  /*d580*/  LDL.LU R56, [R1+0x130] ;  /* 0x0001300001387983 */ /* 0x000ee80000300800 */
[----:B------:R-:W1:Y:S11]  /*d590*/  LDSM.16.M88.4 R8, [R17+0x24800] ;  /* 0x024800001108783b */ /* 0x000e760000000200 */
[----:B------:R-:W-:Y:S01]  /*d5a0*/  @!UPT UIADD3 URZ, URZ, URZ, URZ ;  /* 0x0000003f3f3ff290 */ /* 0x000fe2000fffe03f */
[----:B------:R-:W-:Y:S04]  /*d5b0*/  STL.64 [R1+0x30], R4 ;  /* 0x0000300401007387 */ /* 0x000fe80000100a00 */
[----:B------:R-:W-:Y:S04]  /*d5c0*/  STL.64 [R1+0x38], R6 ;  /* 0x0000380601007387 */ /* 0x000fe80000100a00 */
[----:B------:R-:W3:Y:S04]  /*d5d0*/  LDL.LU R57, [R1+0x134] ;  /* 0x0001340001397983 */ /* 0x000ee80000300800 */
[----:B------:R-:W3:Y:S04]  /*d5e0*/  LDL.LU R58, [R1+0x138] ;  /* 0x00013800013a7983 */ /* 0x000ee80000300800 */
[----:B------:R-:W3:Y:S04]  /*d5f0*/  LDL.LU R59, [R1+0x13c] ;  /* 0x00013c00013b7983 */ /* 0x000ee80000300800 */
[----:B0-----:R0:W-:Y:S04]  /*d600*/  STL.64 [R1+0x198], R26 ;  /* 0x0001981a01007387 */ /* 0x0011e80000100a00 */
[----:B------:R-:W4:Y:S01]  /*d610*/  LDSM.16.M88.4 R4, [R17+0x24c00] ;  /* 0x024c00001104783b */ /* 0x000f220000000200 */
[C---:B0-----:R-:W-:Y:S03]  /*d620*/  HMMA.16816.F32 R24, R40.reuse, R24, R44 ;  /* 0x000000182818723c */ /* 0x041fe6000000182c */
[----:B------:R-:W2:Y:S04]  /*d630*/  LDL.LU.64 R46, [R1+0x850] ;  /* 0x00085000012e7983 */ /* 0x000ea80000300a00 */
[----:B------:R-:W2:Y:S04]  /*d640*/  LDL.LU.64 R44, [R1+0x848] ;  /* 0x00084800012c7983 */ /* 0x000ea80000300a00 */
[----:B-1----:R4:W-:Y:S02]  /*d650*/  STL.64 [R1+0x188], R22 ;  /* 0x0001881601007387 */ /* 0x0029e40000100a00 */
[C---:B----4-:R-:W-:Y:S10]  /*d660*/  HMMA.16816.F32 R20, R40.reuse, R20, R36 ;  /* 0x000000142814723c */ /* 0x050ff40000001824 */
[----:B------:R-:W-:Y:S04]  /*d670*/  STL.64 [R1+0x20], R24 ;  /* 0x0000201801007387 */ /* 0x000fe80000100a00 */
[----:B------:R-:W-:Y:S04]  /*d680*/  STL.64 [R1+0x28], R26 ;  /* 0x0000281a01007387 */ /* 0x000fe80000100a00 */
[----:B------:R0:W-:Y:S02]  /*d690*/  STL.64 [R1+0x178], R10 ;  /* 0x0001780a01007387 */ /* 0x0001e40000100a00 */
[C---:B0-----:R-:W-:Y:S03]  /*d6a0*/  HMMA.16816.F32 R8, R40.reuse, R8, R12 ;  /* 0x000000082808723c */ /* 0x041fe6000000180c */
[----:B------:R0:W-:Y:S04]  /*d6b0*/  STL.64 [R1+0x10], R20 ;  /* 0x0000101401007387 */ /* 0x0001e80000100a00 */
[----:B------:R1:W-:Y:S04]  /*d6c0*/  STL.64 [R1+0x18], R22 ;  /* 0x0000181601007387 */ /* 0x0003e80000100a00 */
[----:B------:R2:W-:Y:S04]  /*d6d0*/  STL.64 [R1+0x168], R6 ;  /* 0x0001680601007387 */ /* 0x0005e80000100a00 */
[----:B------:R-:W-:Y:S08]  /*d6e0*/  LDSM.16.M88.4 R12, [R17+0x25400] ;  /* 0x02540000110c783b */ /* 0x000ff00000000200 */
[----:B------:R-:W-:Y:S04]  /*d6f0*/  STL.64 [R1], R8 ;  /* 0x0000000801007387 */ /* 0x000fe80000100a00 */
[----:B------:R-:W-:Y:S04]  /*d700*/  STL.64 [R1+0x8], R10 ;  /* 0x0000080a01007387 */ /* 0x000fe80000100a00 */
[----:B------:R-:W4:Y:S04]  /*d710*/  LDL.LU R24, [R1+0x230] ;  /* 0x0002300001187983 */ /* 0x000f280000300800 */
[----:B------:R-:W4:Y:S04]  /*d720*/  LDL.LU R25, [R1+0x234] ;  /* 0x0002340001197983 */ /* 0x000f280000300800 */
[----:B------:R-:W4:Y:S04]  /*d730*/  LDL.LU R26, [R1+0x238] ;  /* 0x00023800011a7983 */ /* 0x000f280000300800 */
[----:B------:R-:W4:Y:S04]  /*d740*/  LDL.LU R27, [R1+0x23c] ;  /* 0x00023c00011b7983 */ /* 0x000f280000300800 */
[----:B------:R-:W2:Y:S04]  /*d750*/  LDSM.16.M88.4 R8, [R17+0x25000] ;  /* 0x025000001108783b */ /* 0x000ea80000000200 */
[----:B------:R-:W4:Y:S04]  /*d760*/  LDL.LU R36, [R1+0x480] ;  /* 0x0004800001247983 */ /* 0x000f280000300800 */
[----:B------:R-:W4:Y:S04]  /*d770*/  LDL.LU R37, [R1+0x484] ;  /* 0x0004840001257983 */ /* 0x000f280000300800 */
[----:B0-----:R-:W4:Y:S04]  /*d780*/  LDL.LU R20, [R1+0x110] ;  /* 0x0001100001147983 */ /* 0x001f280000300800 */
[----:B------:R-:W4:Y:S04]  /*d790*/  LDL.LU R21, [R1+0x114] ;  /* 0x0001140001157983 */ /* 0x000f280000300800 */
[----:B-1----:R-:W4:Y:S04]  /*d7a0*/  LDL.LU R22, [R1+0x118] ;  /* 0x0001180001167983 */ /* 0x002f280000300800 */
[----:B------:R-:W4:Y:S01]  /*d7b0*/  LDL.LU R23, [R1+0x11c] ;  /* 0x00011c0001177983 */ /* 0x000f220000300800 */
[C---:B--2---:R-:W-:Y:S03]  /*d7c0*/  HMMA.16816.F32 R4, R40.reuse, R4, R44 ;  /* 0x000000042804723c */ /* 0x044fe6000000182c */
[----:B------:R-:W2:Y:S04]  /*d7d0*/  LDL.LU R45, [R1+0x460] ;  /* 0x00046000012d7983 */ /* 0x000ea80000300800 */
[----:B------:R-:W2:Y:S11]  /*d7e0*/  LDL.LU R46, [R1+0x468] ;  /* 0x00046800012e7983 */ /* 0x000eb60000300800 */
[----:B------:R-:W-:Y:S05]  /*d7f0*/  @!UPT UIADD3 URZ, URZ, URZ, URZ ;  /* 0x0000003f3f3ff290 */ /* 0x000fea000fffe03f */
[----:B------:R-:W-:Y:S04]  /*d800*/  STL.64 [R1+0x760], R6 ;  /* 0x0007600601007387 */ /* 0x000fe80000100a00 */
[----:B------:R-:W-:Y:S04]  /*d810*/  STL.64 [R1+0x758], R4 ;  /* 0x0007580401007387 */ /* 0x000fe80000100a00 */
[----:B------:R0:W-:Y:S04]  /*d820*/  STL.64 [R1+0x158], R10 ;  /* 0x0001580a01007387 */ /* 0x0001e80000100a00 */
[----:B------:R-:W2:Y:S04]  /*d830*/  LDL.LU R47, [R1+0x488] ;  /* 0x00048800012f7983 */ /* 0x000ea80000300800 */
[----:B------:R-:W2:Y:S01]  /*d840*/  LDL.LU R3, [R1+0x464] ;  /* 0x0004640001037983 */ /* 0x000ea20000300800 */
[C---:B0-----:R-:W-:Y:S03]  /*d850*/  HMMA.16816.F32 R8, R40.reuse, R8, R32 ;  /* 0x000000082808723c */ /* 0x041fe60000001820 */
[----:B------:R3:W-:Y:S04]  /*d860*/  STL.64 [R1+0x148], R14 ;  /* 0x0001480e01007387 */ /* 0x0007e80000100a00 */
[----:B------:R-:W4:Y:S01]  /*d870*/  LDSM.16.M88.4 R4, [R17+0x25800] ;  /* 0x025800001104783b */ /* 0x000f220000000200 */
[C---:B---3--:R-:W-:Y:S11]  /*d880*/  HMMA.16816.F32 R12, R40.reuse, R12, R56 ;  /* 0x0000000c280c723c */ /* 0x048ff60000001838 */
[----:B------:R-:W-:Y:S04]  /*d890*/  @!UPT UIADD3 URZ, URZ, URZ, URZ ;  /* 0x0000003f3f3ff290 */ /* 0x000fe8000fffe03f */
        /* <DEDUP_REMOVED lines=8> */
[----:B----4-:R-:W-:Y:S03]  /*d920*/  HMMA.16816.F32 R16, R40, R4, R24 ;  /* 0x000000042810723c */ /* 0x010fe60000001818 */
[----:B------:R-:W0:Y:S04]  /*d930*/  S2R R49, SR_TID.X ;  /* 0x0000000000317919 */ /* 0x000e280000002100 */
[----:B------:R-:W-:Y:S04]  /*d940*/  STL.64 [R1+0x740], R14 ;  /* 0x0007400e01007387 */ /* 0x000fe80000100a00 */
[----:B------:R-:W-:Y:S04]  /*d950*/  STL.64 [R1+0x738], R12 ;  /* 0x0007380c01007387 */ /* 0x000fe80000100a00 */
[----:B------:R-:W-:Y:S08]  /*d960*/  STL [R1+0x138], R6 ;  /* 0x0001380601007387 */ /* 0x000ff00000100800 */
[----:B------:R1:W-:Y:S01]  /*d970*/  STL.64 [R1+0x730], R18 ;  /* 0x0007301201007387 */ /* 0x0003e20000100a00 */
[----:B0-----:R-:W-:-:S02]  /*d980*/  SHF.L.U32 R44, R49, 0x1, RZ ;  /* 0x00000001312c7819 */ /* 0x001fc400000006ff */
[----:B-1----:R-:W-:-:S05]  /*d990*/  LOP3.LUT R19, R49, 0x7, RZ, 0xc0, !PT ;  /* 0x0000000731137812 */ /* 0x002fca00078ec0ff */
[----:B------:R-:W-:-:S05]  /*d9a0*/  IMAD R19, R19, 0x90, RZ ;  /* 0x0000009013137824 */ /* 0x000fca00078e02ff */
[----:B------:R-:W-:-:S04]  /*d9b0*/  LOP3.LUT R19, R19, 0x30, R44, 0x78, !PT ;  /* 0x0000003013137812 */ /* 0x000fc800078e782c */
[----:B------:R-:W-:Y:S01]  /*d9c0*/  LOP3.LUT R19, R19, 0x40, RZ, 0x3c, !PT ;  /* 0x0000004013137812 */ /* 0x000fe200078e3cff */
[----:B------:R-:W-:-:S04]  /*d9d0*/  IMAD.MOV.U32 R60, RZ, RZ, R7 ;  /* 0x000000ffff3c7224 */ /* 0x000fc800078e0007 */
[----:B------:R-:W0:Y:S02]  /*d9e0*/  LDSM.16.M88.4 R4, [R19+0x25c00] ;  /* 0x025c00001304783b */ /* 0x000e240000000200 */
[----:B0-----:R-:W-:Y:S01]  /*d9f0*/  IMAD.MOV.U32 R13, RZ, RZ, R6 ;  /* 0x000000ffff0d7224 */ /* 0x001fe200078e0006 */
[----:B------:R-:W-:Y:S01]  /*da00*/  HMMA.16816.F32 R20, R40, R4, R20 ;  /* 0x000000042814723c */ /* 0x000fe20000001814 */
[----:B------:R-:W-:Y:S02]  /*da10*/  IMAD.MOV.U32 R12, RZ, RZ, R7 ;  /* 0x000000ffff0c7224 */ /* 0x000fe400078e0007 */
[----:B------:R-:W3:Y:S01]  /*da20*/  LDSM.16.M88.4 R4, [R19+0x26000] ;  /* 0x026000001304783b */ /* 0x000ee20000000200 */
[----:B------:R-:W-:-:S03]  /*da30*/  FADD R24, R37, R36 ;  /* 0x0000002425187221 */ /* 0x000fc60000000000 */
[----:B------:R-:W-:Y:S04]  /*da40*/  STL.64 [R1+0x728], R16 ;  /* 0x0007281001007387 */ /* 0x000fe80000100a00 */
[----:B------:R-:W4:Y:S04]  /*da50*/  LDL.LU R37, [R1+0x490] ;  /* 0x0004900001257983 */ /* 0x000f280000300800 */
[----:B------:R-:W4:Y:S08]  /*da60*/  LDL.LU R36, [R1+0x470] ;  /* 0x0004700001247983 */ /* 0x000f300000300800 */
[----:B------:R-:W-:Y:S04]  /*da70*/  STL.64 [R1+0x720], R22 ;  /* 0x0007201601007387 */ /* 0x000fe80000100a00 */
[----:B------:R0:W-:Y:S01]  /*da80*/  STL.64 [R1+0x718], R20 ;  /* 0x0007181401007387 */ /* 0x0001e20000100a00 */
[----:B--2---:R-:W-:-:S03]  /*da90*/  FADD R25, R46, R45 ;  /* 0x0000002d2e197221 */ /* 0x004fc60000000000 */
[----:B------:R-:W2:Y:S04]  /*daa0*/  LDL.LU R45, [R1+0x494] ;  /* 0x00049400012d7983 */ /* 0x000ea80000300800 */
[----:B------:R-:W2:Y:S01]  /*dab0*/  LDL.LU R46, [R1+0x474] ;  /* 0x00047400012e7983 */ /* 0x000ea20000300800 */
[----:B------:R-:W-:Y:S02]  /*dac0*/  FADD R24, R47, R24 ;  /* 0x000000182f187221 */ /* 0x000fe40000000000 */
[----:B------:R-:W-:Y:S01]  /*dad0*/  FADD R25, R3, R25 ;  /* 0x0000001903197221 */ /* 0x000fe20000000000 */
[----:B---3--:R-:W-:Y:S01]  /*dae0*/  HMMA.16816.F32 R56, R40, R4, R56 ;  /* 0x000000042838723c */ /* 0x008fe20000001838 */
[----:B------:R-:W-:Y:S02]  /*daf0*/  FADD R33, R33, R24 ;  /* 0x0000001821217221 */ /* 0x000fe40000000000 */
[----:B------:R-:W-:Y:S11]  /*db00*/  FADD R32, R32, R25 ;  /* 0x0000001920207221 */ /* 0x000ff60000000000 */
[----:B------:R-:W-:Y:S09]  /*db10*/  @!UPT UIADD3 URZ, URZ, URZ, URZ ;  /* 0x0000003f3f3ff290 */ /* 0x000ff2000fffe03f */
[----:B------:R-:W-:Y:S04]  /*db20*/  STL [R1+0x710], R58 ;  /* 0x0007103a01007387 */ /* 0x000fe80000100800 */
[----:B------:R-:W-:Y:S04]  /*db30*/  STL [R1+0x70c], R59 ;  /* 0x00070c3b01007387 */ /* 0x000fe80000100800 */
[----:B------:R-:W3:Y:S04]  /*db40*/  LDL.LU R24, [R1+0xf0] ;  /* 0x0000f00001187983 */ /* 0x000ee80000300800 */
[----:B------:R-:W3:Y:S04]  /*db50*/  LDL.LU R25, [R1+0xf4] ;  /* 0x0000f40001197983 */ /* 0x000ee80000300800 */
[----:B------:R-:W3:Y:S04]  /*db60*/  LDL.LU R26, [R1+0xf8] ;  /* 0x0000f800011a7983 */ /* 0x000ee80000300800 */
[----:B------:R-:W3:Y:S01]  /*db70*/  LDL.LU R27, [R1+0xfc] ;  /* 0x0000fc00011b7983 */ /* 0x000ee20000300800 */
[----:B0-----:R-:W-:Y:S01]  /*db80*/  MOV R20, R6 ;  /* 0x0000000600147202 */ /* 0x001fe20000000f00 */
[----:B------:R-:W-:-:S02]  /*db90*/  IMAD.MOV.U32 R17, RZ, RZ, R7 ;  /* 0x000000ffff117224 */ /* 0x000fc400078e0007 */
[----:B------:R-:W3:Y:S04]  /*dba0*/  LDSM.16.M88.4 R4, [R19+0x26400] ;  /* 0x026400001304783b */ /* 0x000ee80000000200 */
[----:B------:R-:W2:Y:S04]  /*dbb0*/  LDL.LU R47, [R1+0x498] ;  /* 0x00049800012f7983 */ /* 0x000ea80000300800 */
[----:B------:R-:W2:Y:S04]  /*dbc0*/  LDL.LU R3, [R1+0x478] ;  /* 0x0004780001037983 */ /* 0x000ea80000300800 */
[----:B------:R-:W2:Y:S04]  /*dbd0*/  LDL.LU R53, [R1+0x49c] ;  /* 0x00049c0001357983 */ /* 0x000ea80000300800 */
[----:B------:R-:W2:Y:S01]  /*dbe0*/  LDL.LU R52, [R1+0x47c] ;  /* 0x00047c0001347983 */ /* 0x000ea20000300800 */
[----:B----4-:R-:W-:-:S02]  /*dbf0*/  FADD R37, R37, R33 ;  /* 0x0000002125257221 */ /* 0x010fc40000000000 */
[----:B------:R-:W-:Y:S01]  /*dc00*/  FADD R36, R36, R32 ;  /* 0x0000002024247221 */ /* 0x000fe20000000000 */
[----:B---3--:R-:W-:Y:S11]  /*dc10*/  HMMA.16816.F32 R24, R40, R4, R24 ;  /* 0x000000042818723c */ /* 0x008ff60000001818 */
        /* <DEDUP_REMOVED lines=8> */
[----:B------:R-:W3:Y:S01]  /*dca0*/  LDSM.16.M88.4 R24, [R19+0x26800] ;  /* 0x026800001318783b */ /* 0x000ee20000000200 */
[----:B--2---:R-:W-:-:S02]  /*dcb0*/  FADD R44, R46, R36 ;  /* 0x000000242e2c7221 */ /* 0x004fc40000000000 */
[----:B------:R-:W-:Y:S01]  /*dcc0*/  FADD R45, R45, R37 ;  /* 0x000000252d2d7221 */ /* 0x000fe20000000000 */
[----:B---3--:R-:W-:Y:S11]  /*dcd0*/  HMMA.16816.F32 R32, R40, R24, R32 ;  /* 0x000000182820723c */ /* 0x008ff60000001820 */
[----:B------:R-:W-:Y:S11]  /*dce0*/  @!UPT UIADD3 URZ, URZ, URZ, URZ ;  /* 0x0000003f3f3ff290 */ /* 0x000ff6000fffe03f */
[----:B------:R-:W-:Y:S01]  /*dcf0*/  @!UPT UIADD3 URZ, URZ, URZ, URZ ;  /* 0x0000003f3f3ff290 */ /* 0x000fe2000fffe03f */
[----:B------:R-:W-:Y:S04]  /*dd00*/  STL.64 [R1+0x6e8], R34 ;  /* 0x0006e82201007387 */ /* 0x000fe80000100a00 */
[----:B------:R0:W-:Y:S02]  /*dd10*/  STL.64 [R1+0x6e0], R32 ;  /* 0x0006e02001007387 */ /* 0x0001e40000100a00 */
[----:B0-----:R-:W-:Y:S01]  /*dd20*/  MOV R32, R0 ;  /* 0x0000000000207202 */ /* 0x001fe20000000f00 */
[----:B------:R-:W-:Y:S01]  /*dd30*/  IMAD.MOV.U32 R33, RZ, RZ, R2 ;  /* 0x000000ffff217224 */ /* 0x000fe200078e0002 */
[----:B------:R-:W2:Y:S04]  /*dd40*/  LDL.LU R0, [R1+0x844] ;  /* 0x0008440001007983 */ /* 0x000ea80000300800 */
[----:B------:R-:W3:Y:S04]  /*dd50*/  LDL.LU R2, [R1+0x840] ;  /* 0x0008400001027983 */ /* 0x000ee80000300800 */
[----:B------:R-:W4:Y:S04]  /*dd60*/  LDL.LU R34, [R1+0xc8] ;  /* 0x0000c80001227983 */ /* 0x000f280000300800 */
[----:B------:R-:W4:Y:S04]  /*dd70*/  LDL.LU R35, [R1+0xcc] ;  /* 0x0000cc0001237983 */ /* 0x000f280000300800 */
[----:B------:R-:W4:Y:S04]  /*dd80*/  LDL.LU R36, [R1+0xd0] ;  /* 0x0000d00001247983 */ /* 0x000f280000300800 */
[----:B------:R-:W4:Y:S01]  /*dd90*/  LDL.LU R37, [R1+0xd4] ;  /* 0x0000d40001257983 */ /* 0x000f220000300800 */
[----:B------:R-:W-:-:S02]  /*dda0*/  IMAD.MOV.U32 R5, RZ, RZ, R26 ;  /* 0x000000ffff057224 */ /* 0x000fc400078e001a */
[----:B------:R-:W-:Y:S02]  /*ddb0*/  IMAD.MOV.U32 R4, RZ, RZ, R27 ;  /* 0x000000ffff047224 */ /* 0x000fe400078e001b */
[----:B------:R-:W0:Y:S01]  /*ddc0*/  LDSM.16.M88.4 R24, [R19+0x26c00] ;  /* 0x026c00001318783b */ /* 0x000e220000000200 */
[----:B------:R-:W-:Y:S02]  /*ddd0*/  FADD R49, R47, R45 ;  /* 0x0000002d2f317221 */ /* 0x000fe40000000000 */
[----:B------:R-:W-:Y:S02]  /*dde0*/  FADD R48, R3, R44 ;  /* 0x0000002c03307221 */ /* 0x000fe40000000000 */
[----:B------:R-:W-:Y:S02]  /*ddf0*/  FADD R53, R53, R49 ;  /* 0x0000003135357221 */ /* 0x000fe40000000000 */
[----:B------:R-:W-:Y:S02]  /*de00*/  FADD R52, R52, R48 ;  /* 0x0000003034347221 */ /* 0x000fe40000000000 */
[----:B------:R-:W-:Y:S01]  /*de10*/  IMAD.MOV.U32 R9, RZ, RZ, R6 ;  /* 0x000000ffff097224 */ /* 0x000fe200078e0006 */
[----:B------:R-:W-:Y:S01]  /*de20*/  MOV R8, R7 ;  /* 0x0000000700087202 */ /* 0x000fe20000000f00 */
[----:B--2---:R-:W-:Y:S01]  /*de30*/  IMAD.MOV.U32 R39, RZ, RZ, R0 ;  /* 0x000000ffff277224 */ /* 0x004fe200078e0000 */
[----:B---3--:R-:W-:Y:S01]  /*de40*/  MOV R38, R2 ;  /* 0x0000000200267202 */ /* 0x008fe20000000f00 */
[----:B0-----:R-:W-:Y:S01]  /*de50*/  IMAD.MOV.U32 R2, RZ, RZ, R27 ;  /* 0x000000ffff027224 */ /* 0x001fe200078e001b */
[----:B------:R-:W-:-:S05]  /*de60*/  MOV R0, R26 ;  /* 0x0000001a00007202 */ /* 0x000fca0000000f00 */
[C---:B----4-:R-:W-:Y:S01]  /*de70*/  HMMA.16816.F32 R36, R40.reuse, R24, R36 ;  /* 0x000000182824723c */ /* 0x050fe20000001824 */
[----:B------:R-:W0:Y:S04]  /*de80*/  LDSM.16.M88.4 R24, [R19+0x27000] ;  /* 0x027000001318783b */ /* 0x000e280000000200 */
[----:B------:R-:W-:Y:S11]  /*de90*/  STL [R1+0x708], R0 ;  /* 0x0007080001007387 */ /* 0x000ff60000100800 */
[----:B------:R-:W-:Y:S07]  /*dea0*/  @!UPT UIADD3 URZ, URZ, URZ, URZ ;  /* 0x0000003f3f3ff290 */ /* 0x000fee000fffe03f */
[----:B------:R1:W-:Y:S02]  /*deb0*/  STL.64 [R1+0x6d8], R38 ;  /* 0x0006d82601007387 */ /* 0x0003e40000100a00 */
[----:B-1----:R-:W-:Y:S01]  /*dec0*/  IMAD.MOV.U32 R38, RZ, RZ, R51 ;  /* 0x000000ffff267224 */ /* 0x002fe200078e0033 */
[----:B------:R-:W-:Y:S02]  /*ded0*/  MOV R39, R50 ;  /* 0x0000003200277202 */ /* 0x000fe40000000f00 */
[----:B------:R-:W1:Y:S01]  /*dee0*/  LDSM.16.M88.4 R48, [R19+0x27400] ;  /* 0x027400001330783b */ /* 0x000e620000000200 */
[----:B0-----:R-:W-:Y:S03]  /*def0*/  HMMA.16816.F32 R44, R40, R24, R32 ;  /* 0x00000018282c723c */ /* 0x001fe60000001820 */
[----:B------:R0:W-:Y:S02]  /*df00*/  STL.64 [R1+0x6d0], R36 ;  /* 0x0006d02401007387 */ /* 0x0001e40000100a00 */
[----:B0-----:R-:W-:Y:S01]  /*df10*/  MOV R37, R26 ;  /* 0x0000001a00257202 */ /* 0x001fe20000000f00 */
[----:B------:R-:W-:-:S05]  /*df20*/  IMAD.MOV.U32 R36, RZ, RZ, R27 ;  /* 0x000000ffff247224 */ /* 0x000fca00078e001b */
[----:B------:R-:W-:Y:S04]  /*df30*/  STL.64 [R1+0x7e0], R36 ;  /* 0x0007e02401007387 */ /* 0x000fe80000100a00 */
[----:B------:R-:W2:Y:S08]  /*df40*/  LDL.LU R3, [R1+0x348] ;  /* 0x0003480001037983 */ /* 0x000eb00000300800 */
[----:B------:R-:W-:Y:S01]  /*df50*/  STL.64 [R1+0x770], R46 ;  /* 0x0007702e01007387 */ /* 0x000fe20000100a00 */
[----:B------:R-:W-:-:S03]  /*df60*/  MOV R27, R61 ;  /* 0x0000003d001b7202 */ /* 0x000fc60000000f00 */
[----:B------:R0:W-:Y:S04]  /*df70*/  STL.64 [R1+0x768], R44 ;  /* 0x0007682c01007387 */ /* 0x0001e80000100a00 */
[----:B------:R-:W3:Y:S04]  /*df80*/  LDL.LU R14, [R1+0x350] ;  /* 0x00035000010e7983 */ /* 0x000ee80000300800 */
[----:B------:R-:W4:Y:S04]  /*df90*/  LDL.LU R18, [R1+0x344] ;  /* 0x0003440001127983 */ /* 0x000f280000300800 */
[----:B------:R-:W2:Y:S04]  /*dfa0*/  LDL.LU R26, [R1+0x208] ;  /* 0x00020800011a7983 */ /* 0x000ea80000300800 */
[----:B------:R-:W2:Y:S04]  /*dfb0*/  LDL.LU R61, [R1+0x83c] ;  /* 0x00083c00013d7983 */ /* 0x000ea80000300800 */
[----:B0-----:R-:W2:Y:S01]  /*dfc0*/  LDL.LU R44, [R1+0x210] ;  /* 0x00021000012c7983 */ /* 0x001ea20000300800 */
[----:B-1----:R-:W-:-:S03]  /*dfd0*/  IMAD.MOV.U32 R33, RZ, RZ, R50 ;  /* 0x000000ffff217224 */ /* 0x002fc600078e0032 */
[----:B------:R-:W2:Y:S01]  /*dfe0*/  LDL.LU R45, [R1+0x214] ;  /* 0x00021400012d7983 */ /* 0x000ea20000300800 */
[----:B------:R-:W-:-:S03]  /*dff0*/  MOV R32, R51 ;  /* 0x0000003300207202 */ /* 0x000fc60000000f00 */
[----:B------:R-:W2:Y:S04]  /*e000*/  LDL.LU R46, [R1+0x218] ;  /* 0x00021800012e7983 */ /* 0x000ea80000300800 */
[----:B------:R-:W2:Y:S04]  /*e010*/  LDL.LU R47, [R1+0x21c] ;  /* 0x00021c00012f7983 */ /* 0x000ea80000300800 */
[----:B------:R-:W2:Y:S04]  /*e020*/  LDL.LU R10, [R1+0x354] ;  /* 0x00035400010a7983 */ /* 0x000ea80000300800 */
[----:B------:R-:W2:Y:S04]  /*e030*/  LDL.LU R15, [R1+0x33c] ;  /* 0x00033c00010f7983 */ /* 0x000ea80000300800 */
[----:B------:R-:W2:Y:S04]  /*e040*/  LDL.LU R6, [R1+0x34c] ;  /* 0x00034c0001067983 */ /* 0x000ea80000300800 */
[----:B------:R-:W2:Y:S04]  /*e050*/  LDL.LU R11, [R1+0x340] ;  /* 0x00034000010b7983 */ /* 0x000ea80000300800 */
[----:B------:R-:W2:Y:S04]  /*e060*/  LDL.LU R7, [R1+0x330] ;  /* 0x0003300001077983 */ /* 0x000ea80000300800 */
[----:B------:R0:W-:Y:S04]  /*e070*/  STL.64 [R1+0x7f8], R32 ;  /* 0x0007f82001007387 */ /* 0x0001e80000100a00 */
[----:B0-----:R-:W2:Y:S04]  /*e080*/  LDL.LU R32, [R1+0xb0] ;  /* 0x0000b00001207983 */ /* 0x001ea80000300800 */
[----:B------:R-:W2:Y:S04]  /*e090*/  LDL.LU R33, [R1+0xb4] ;  /* 0x0000b40001217983 */ /* 0x000ea80000300800 */
[----:B------:R-:W2:Y:S04]  /*e0a0*/  LDL.LU R34, [R1+0xb8] ;  /* 0x0000b80001227983 */ /* 0x000ea80000300800 */
[----:B------:R-:W2:Y:S02]  /*e0b0*/  LDL.LU R35, [R1+0xbc] ;  /* 0x0000bc0001237983 */ /* 0x000ea40000300800 */
[----:B--2---:R-:W-:Y:S02]  /*e0c0*/  HMMA.16816.F32 R48, R40, R48, R32 ;  /* 0x000000302830723c */ /* 0x004fe40000001820 */
[----:B------:R-:W0:Y:S11]  /*e0d0*/  LDSM.16.M88.4 R32, [R19+0x27800] ;  /* 0x027800001320783b */ /* 0x000e360000000200 */
[----:B------:R-:W-:Y:S10]  /*e0e0*/  @!UPT UIADD3 URZ, URZ, URZ, URZ ;  /* 0x0000003f3f3ff290 */ /* 0x000ff4000fffe03f */
[----:B------:R-:W-:Y:S04]  /*e0f0*/  STL.64 [R1+0x780], R50 ;  /* 0x0007803201007387 */ /* 0x000fe80000100a00 */
[----:B------:R1:W-:Y:S04]  /*e100*/  STL.64 [R1+0x778], R48 ;  /* 0x0007783001007387 */ /* 0x0003e80000100a00 */
[----:B-1----:R-:W2:Y:S04]  /*e110*/  LDL.LU R48, [R1+0xa0] ;  /* 0x0000a00001307983 */ /* 0x002ea80000300800 */
[----:B------:R-:W2:Y:S04]  /*e120*/  LDL.LU R49, [R1+0xa4] ;  /* 0x0000a40001317983 */ /* 0x000ea80000300800 */
[----:B------:R-:W2:Y:S04]  /*e130*/  LDL.LU R50, [R1+0xa8] ;  /* 0x0000a80001327983 */ /* 0x000ea80000300800 */
[----:B------:R-:W2:Y:S01]  /*e140*/  LDL.LU R51, [R1+0xac] ;  /* 0x0000ac0001337983 */ /* 0x000ea20000300800 */
[----:B------:R-:W-:Y:S01]  /*e150*/  IMAD.MOV.U32 R36, RZ, RZ, R55 ;  /* 0x000000ffff247224 */ /* 0x000fe200078e0037 */
[----:B------:R-:W-:Y:S01]  /*e160*/  MOV R37, R54 ;  /* 0x0000003600257202 */ /* 0x000fe20000000f00 */
[----:B------:R-:W-:Y:S01]  /*e170*/  FADD R16, R3, R53 ;  /* 0x0000003503107221 */ /* 0x000fe20000000000 */
[----:B0-----:R-:W-:Y:S01]  /*e180*/  MOV R3, R35 ;  /* 0x0000002300037202 */ /* 0x001fe20000000f00 */
[----:B------:R-:W-:-:S02]  /*e190*/  FADD R61, R61, R52 ;  /* 0x000000343d3d7221 */ /* 0x000fc40000000000 */
[----:B------:R-:W-:Y:S02]  /*e1a0*/  IMAD.MOV.U32 R0, RZ, RZ, R34 ;  /* 0x000000ffff007224 */ /* 0x000fe400078e0022 */
[----:B------:R-:W-:Y:S01]  /*e1b0*/  HMMA.16816.F32 R24, R28, R26, R36 ;  /* 0x0000001a1c18723c */ /* 0x000fe20000001824 */
[----:B---3--:R-:W-:-:S04]  /*e1c0*/  FADD R14, R14, R16 ;  /* 0x000000100e0e7221 */ /* 0x008fc80000000000 */
[----:B------:R-:W-:-:S04]  /*e1d0*/  FADD R10, R10, R14 ;  /* 0x0000000e0a0a7221 */ /* 0x000fc80000000000 */
[----:B------:R-:W-:-:S04]  /*e1e0*/  FADD R6, R6, R10 ;  /* 0x0000000a06067221 */ /* 0x000fc80000000000 */
[----:B------:R-:W-:Y:S01]  /*e1f0*/  FADD R22, R7, R6 ;  /* 0x0000000607167221 */ /* 0x000fe20000000000 */
[C---:B--2---:R-:W-:Y:S01]  /*e200*/  HMMA.16816.F32 R52, R40.reuse, R32, R48 ;  /* 0x000000202834723c */ /* 0x044fe20000001830 */
[----:B------:R-:W0:Y:S07]  /*e210*/  LDSM.16.M88.4 R32, [R19+0x27c00] ;  /* 0x027c00001320783b */ /* 0x000e2e0000000200 */
[----:B0-----:R-:W-:Y:S01]  /*e220*/  HMMA.16816.F32 R40, R40, R32, R44 ;  /* 0x000000202828723c */ /* 0x001fe2000000182c */
[----:B------:R-:W-:Y:S01]  /*e230*/  IMAD.MOV.U32 R58, RZ, RZ, R34 ;  /* 0x000000ffff3a7224 */ /* 0x000fe200078e0022 */
[----:B------:R-:W-:Y:S11]  /*e240*/  MOV R59, R35 ;  /* 0x00000023003b7202 */ /* 0x000ff60000000f00 */
[----:B------:R-:W-:Y:S02]  /*e250*/  @!UPT UIADD3 URZ, URZ, URZ, URZ ;  /* 0x0000003f3f3ff290 */ /* 0x000fe4000fffe03f */
[----:B------:R-:W-:Y:S04]  /*e260*/  STL.64 [R1+0x790], R54 ;  /* 0x0007903601007387 */ /* 0x000fe80000100a00 */
[----:B------:R-:W-:Y:S04]  /*e270*/  STL.64 [R1+0x788], R52 ;  /* 0x0007883401007387 */ /* 0x000fe80000100a00 */
[----:B------:R0:W-:Y:S04]  /*e280*/  STL.64 [R1+0x7a0], R58 ;  /* 0x0007a03a01007387 */ /* 0x0001e80000100a00 */
[----:B------:R-:W-:Y:S04]  /*e290*/  STL.64 [R1+0x798], R56 ;  /* 0x0007983801007387 */ /* 0x000fe80000100a00 */
[----:B------:R-:W-:Y:S04]  /*e2a0*/  STL.64 [R1+0x7b0], R42 ;  /* 0x0007b02a01007387 */ /* 0x000fe80000100a00 */
[----:B------:R1:W-:Y:S04]  /*e2b0*/  STL.64 [R1+0x7a8], R40 ;  /* 0x0007a82801007387 */ /* 0x0003e80000100a00 */
[----:B------:R-:W2:Y:S04]  /*e2c0*/  LDL.LU R6, [R1+0x178] ;  /* 0x0001780001067983 */ /* 0x000ea80000300800 */
[----:B------:R-:W-:Y:S04]  /*e2d0*/  STL.64 [R1+0x240], R24 ;  /* 0x0002401801007387 */ /* 0x000fe80000100a00 */
[----:B------:R-:W-:Y:S04]  /*e2e0*/  STL.64 [R1+0x248], R26 ;  /* 0x0002481a01007387 */ /* 0x000fe80000100a00 */
[----:B------:R-:W2:Y:S04]  /*e2f0*/  LDL.LU R7, [R1+0x17c] ;  /* 0x00017c0001077983 */ /* 0x000ea80000300800 */
[----:B--2---:R2:W-:Y:S04]  /*e300*/  STL.64 [R1+0x7b8], R6 ;  /* 0x0007b80601007387 */ /* 0x0045e80000100a00 */
[----:B------:R-:W3:Y:S04]  /*e310*/  LDL.LU R44, [R1] ;  /* 0x00000000012c7983 */ /* 0x000ee80000300800 */
[----:B------:R-:W3:Y:S04]  /*e320*/  LDL.LU R45, [R1+0x4] ;  /* 0x00000400012d7983 */ /* 0x000ee80000300800 */
[----:B------:R-:W2:Y:S04]  /*e330*/  LDL.LU R46, [R1+0x8] ;  /* 0x00000800012e7983 */ /* 0x000ea80000300800 */
[----:B------:R-:W2:Y:S04]  /*e340*/  LDL.LU R47, [R1+0xc] ;  /* 0x00000c00012f7983 */ /* 0x000ea80000300800 */
[----:B--2---:R-:W-:Y:S04]  /*e350*/  STL.64 [R1+0x7c8], R46 ;  /* 0x0007c82e01007387 */ /* 0x004fe80000100a00 */
[----:B---3--:R2:W-:Y:S04]  /*e360*/  STL.64 [R1+0x7c0], R44 ;  /* 0x0007c02c01007387 */ /* 0x0085e80000100a00 */
[----:B------:R-:W3:Y:S04]  /*e370*/  LDL.LU R50, [R1+0x188] ;  /* 0x0001880001327983 */ /* 0x000ee80000300800 */
[----:B------:R-:W3:Y:S04]  /*e380*/  LDL.LU R51, [R1+0x18c] ;  /* 0x00018c0001337983 */ /* 0x000ee80000300800 */
[----:B---3--:R3:W-:Y:S04]  /*e390*/  STL.64 [R1+0x7d0], R50 ;  /* 0x0007d03201007387 */ /* 0x0087e80000100a00 */
[----:B0-----:R-:W2:Y:S04]  /*e3a0*/  LDL.LU R58, [R1+0x198] ;  /* 0x00019800013a7983 */ /* 0x001ea80000300800 */
[----:B------:R-:W2:Y:S04]  /*e3b0*/  LDL.LU R59, [R1+0x19c] ;  /* 0x00019c00013b7983 */ /* 0x000ea80000300800 */
[----:B--2---:R-:W-:Y:S04]  /*e3c0*/  STL.64 [R1+0x7d8], R58 ;  /* 0x0007d83a01007387 */ /* 0x004fe80000100a00 */
[----:B-1----:R-:W2:Y:S04]  /*e3d0*/  LDL.LU R40, [R1+0x20] ;  /* 0x0000200001287983 */ /* 0x002ea80000300800 */
[----:B------:R-:W2:Y:S04]  /*e3e0*/  LDL.LU R41, [R1+0x24] ;  /* 0x0000240001297983 */ /* 0x000ea80000300800 */
[----:B------:R-:W2:Y:S04]  /*e3f0*/  LDL.LU R42, [R1+0x28] ;  /* 0x00002800012a7983 */ /* 0x000ea80000300800 */
[----:B------:R-:W2:Y:S04]  /*e400*/  LDL.LU R43, [R1+0x2c] ;  /* 0x00002c00012b7983 */ /* 0x000ea80000300800 */
[----:B--2---:R-:W-:Y:S04]  /*e410*/  STL.64 [R1+0x7f0], R42 ;  /* 0x0007f02a01007387 */ /* 0x004fe80000100a00 */
[----:B------:R-:W-:Y:S04]  /*e420*/  STL.64 [R1+0x7e8], R40 ;  /* 0x0007e82801007387 */ /* 0x000fe80000100a00 */
[----:B------:R-:W2:Y:S04]  /*e430*/  LDL.LU R6, [R1+0x1a8] ;  /* 0x0001a80001067983 */ /* 0x000ea80000300800 */
[----:B------:R-:W2:Y:S04]  /*e440*/  LDL.LU R7, [R1+0x1ac] ;  /* 0x0001ac0001077983 */ /* 0x000ea80000300800 */
[----:B--2---:R-:W-:Y:S04]  /*e450*/  STL.64 [R1+0x808], R6 ;  /* 0x0008080601007387 */ /* 0x004fe80000100a00 */
[----:B------:R0:W-:Y:S04]  /*e460*/  STL.64 [R1+0x800], R4 ;  /* 0x0008000401007387 */ /* 0x0001e80000100a00 */
[----:B------:R-:W2:Y:S04]  /*e470*/  LDL.LU R44, [R1+0x30] ;  /* 0x00003000012c7983 */ /* 0x000ea80000300800 */
[----:B------:R-:W2:Y:S04]  /*e480*/  LDL.LU R45, [R1+0x34] ;  /* 0x00003400012d7983 */ /* 0x000ea80000300800 */
[----:B------:R-:W2:Y:S04]  /*e490*/  LDL.LU R46, [R1+0x38] ;  /* 0x00003800012e7983 */ /* 0x000ea80000300800 */
[----:B------:R-:W2:Y:S04]  /*e4a0*/  LDL.LU R47, [R1+0x3c] ;  /* 0x00003c00012f7983 */ /* 0x000ea80000300800 */
[----:B--2---:R1:W-:Y:S04]  /*e4b0*/  STL.64 [R1+0x818], R46 ;  /* 0x0008182e01007387 */ /* 0x0043e80000100a00 */
[----:B------:R-:W-:Y:S04]  /*e4c0*/  STL.64 [R1+0x810], R44 ;  /* 0x0008102c01007387 */ /* 0x000fe80000100a00 */
[----:B---3--:R-:W2:Y:S04]  /*e4d0*/  LDL.LU R50, [R1+0x1b8] ;  /* 0x0001b80001327983 */ /* 0x008ea80000300800 */
[----:B------:R-:W2:Y:S04]  /*e4e0*/  LDL.LU R51, [R1+0x1bc] ;  /* 0x0001bc0001337983 */ /* 0x000ea80000300800 */
[----:B--2---:R-:W-:Y:S04]  /*e4f0*/  STL.64 [R1+0x820], R50 ;  /* 0x0008203201007387 */ /* 0x004fe80000100a00 */
[----:B------:R-:W2:Y:S04]  /*e500*/  LDL.LU R38, [R1+0x1c8] ;  /* 0x0001c80001267983 */ /* 0x000ea80000300800 */
[----:B------:R-:W2:Y:S04]  /*e510*/  LDL.LU R39, [R1+0x1cc] ;  /* 0x0001cc0001277983 */ /* 0x000ea80000300800 */
[----:B--2---:R2:W-:Y:S04]  /*e520*/  STL.64 [R1+0x828], R38 ;  /* 0x0008282601007387 */ /* 0x0045e80000100a00 */
[----:B------:R-:W3:Y:S04]  /*e530*/  LDL.LU R34, [R1+0x1d8] ;  /* 0x0001d80001227983 */ /* 0x000ee80000300800 */
[----:B------:R-:W3:Y:S01]  /*e540*/  LDL.LU R35, [R1+0x1dc] ;  /* 0x0001dc0001237983 */ /* 0x000ee20000300800 */
[----:B----4-:R-:W-:-:S04]  /*e550*/  FADD R61, R18, R61 ;  /* 0x0000003d123d7221 */ /* 0x010fc80000000000 */
[----:B------:R-:W-:Y:S01]  /*e560*/  FADD R61, R15, R61 ;  /* 0x0000003d0f3d7221 */ /* 0x000fe20000000000 */
[----:B---3--:R3:W-:Y:S04]  /*e570*/  STL.64 [R1+0x830], R34 ;  /* 0x0008302201007387 */ /* 0x0087e80000100a00 */
[----:B0-----:R-:W4:Y:S04]  /*e580*/  LDL.LU R4, [R1+0x60] ;  /* 0x0000600001047983 */ /* 0x001f280000300800 */
[----:B------:R-:W4:Y:S04]  /*e590*/  LDL.LU R5, [R1+0x64] ;  /* 0x0000640001057983 */ /* 0x000f280000300800 */
[----:B------:R-:W4:Y:S04]  /*e5a0*/  LDL.LU R6, [R1+0x68] ;  /* 0x0000680001067983 */ /* 0x000f280000300800 */
[----:B------:R-:W4:Y:S04]  /*e5b0*/  LDL.LU R7, [R1+0x6c] ;  /* 0x00006c0001077983 */ /* 0x000f280000300800 */
[----:B------:R-:W4:Y:S04]  /*e5c0*/  LDL.LU R15, [R1+0x320] ;  /* 0x00032000010f7983 */ /* 0x000f280000300800 */
[----:B-1----:R-:W4:Y:S04]  /*e5d0*/  LDL.LU R46, [R1+0x1e8] ;  /* 0x0001e800012e7983 */ /* 0x002f280000300800 */
[----:B------:R-:W4:Y:S04]  /*e5e0*/  LDL.LU R47, [R1+0x1ec] ;  /* 0x0001ec00012f7983 */ /* 0x000f280000300800 */
[----:B--2---:R-:W2:Y:S04]  /*e5f0*/  LDL.LU R38, [R1+0x1f8] ;  /* 0x0001f80001267983 */ /* 0x004ea80000300800 */
[----:B------:R-:W2:Y:S04]  /*e600*/  LDL.LU R39, [R1+0x1fc] ;  /* 0x0001fc0001277983 */ /* 0x000ea80000300800 */
[----:B------:R-:W2:Y:S04]  /*e610*/  LDL.LU R23, [R1+0x32c] ;  /* 0x00032c0001177983 */ /* 0x000ea80000300800 */
[----:B------:R-:W2:Y:S04]  /*e620*/  LDL.LU R26, [R1+0x31c] ;  /* 0x00031c00011a7983 */ /* 0x000ea80000300800 */
[----:B------:R-:W2:Y:S04]  /*e630*/  LDL.LU R32, [R1+0x80] ;  /* 0x0000800001207983 */ /* 0x000ea80000300800 */
[----:B------:R-:W2:Y:S04]  /*e640*/  LDL.LU R33, [R1+0x84] ;  /* 0x0000840001217983 */ /* 0x000ea80000300800 */
[----:B---3--:R-:W3:Y:S04]  /*e650*/  LDL.LU R34, [R1+0x88] ;  /* 0x0000880001227983 */ /* 0x008ee80000300800 */
[----:B------:R-:W3:Y:S04]  /*e660*/  LDL.LU R35, [R1+0x8c] ;  /* 0x00008c0001237983 */ /* 0x000ee80000300800 */
        /* <DEDUP_REMOVED lines=13> */
[----:B------:R-:W3:Y:S01]  /*e740*/  LDL.LU R58, [R1+0x48] ;  /* 0x00004800013a7983 */ /* 0x000ee20000300800 */
[----:B------:R-:W-:-:S03]  /*e750*/  FADD R61, R11, R61 ;  /* 0x0000003d0b3d7221 */ /* 0x000fc60000000000 */
        /* <DEDUP_REMOVED lines=8> */
[----:B----4-:R-:W-:-:S03]  /*e7e0*/  FADD R61, R15, R61 ;  /* 0x0000003d0f3d7221 */ /* 0x010fc60000000000 */
[----:B------:R-:W4:Y:S04]  /*e7f0*/  LDL.LU R15, [R1+0x15c] ;  /* 0x00015c00010f7983 */ /* 0x000f280000300800 */
[----:B------:R-:W4:Y:S04]  /*e800*/  LDL.LU R18, [R1+0x148] ;  /* 0x0001480001127983 */ /* 0x000f280000300800 */
[----:B------:R-:W4:Y:S01]  /*e810*/  LDL.LU R19, [R1+0x14c] ;  /* 0x00014c0001137983 */ /* 0x000f220000300800 */
[----:B--2---:R-:W-:-:S03]  /*e820*/  FADD R25, R23, R22 ;  /* 0x0000001617197221 */ /* 0x004fc60000000000 */
[----:B------:R-:W2:Y:S01]  /*e830*/  LDL.LU R22, [R1+0x138] ;  /* 0x0001380001167983 */ /* 0x000ea20000300800 */
[----:B------:R-:W-:-:S03]  /*e840*/  IMAD.MOV.U32 R23, RZ, RZ, R60 ;  /* 0x000000ffff177224 */ /* 0x000fc600078e003c */
[----:B------:R-:W2:Y:S01]  /*e850*/  LDL.LU R60, [R1+0x838] ;  /* 0x00083800013c7983 */ /* 0x000ea20000300800 */
[C---:B---3--:R-:W-:Y:S03]  /*e860*/  HMMA.16816.F32 R36, R28.reuse, R38, R32 ;  /* 0x000000261c24723c */ /* 0x048fe60000001820 */
[----:B------:R-:W3:Y:S11]  /*e870*/  LDL.LU.64 R34, [R1+0x830] ;  /* 0x0008300001227983 */ /* 0x000ef60000300a00 */
[----:B------:R-:W-:Y:S09]  /*e880*/  @!UPT UIADD3 URZ, URZ, URZ, URZ ;  /* 0x0000003f3f3ff290 */ /* 0x000ff2000fffe03f */
[----:B------:R-:W-:Y:S01]  /*e890*/  STL.64 [R1+0x210], R36 ;  /* 0x0002102401007387 */ /* 0x000fe20000100a00 */
[C---:B------:R-:W-:Y:S03]  /*e8a0*/  HMMA.16816.F32 R44, R28.reuse, R46, R48 ;  /* 0x0000002e1c2c723c */ /* 0x040fe60000001830 */
[----:B------:R0:W-:Y:S04]  /*e8b0*/  STL.64 [R1+0x218], R38 ;  /* 0x0002182601007387 */ /* 0x0001e80000100a00 */
[----:B0-----:R-:W2:Y:S04]  /*e8c0*/  LDL.LU.64 R38, [R1+0x828] ;  /* 0x0008280001267983 */ /* 0x001ea80000300a00 */
[----:B------:R-:W4:Y:S11]  /*e8d0*/  LDL.LU.64 R50, [R1+0x820] ;  /* 0x0008200001327983 */ /* 0x000f360000300a00 */
[----:B------:R-:W-:Y:S01]  /*e8e0*/  @!UPT UIADD3 URZ, URZ, URZ, URZ ;  /* 0x0000003f3f3ff290 */ /* 0x000fe2000fffe03f */
[----:B------:R-:W-:Y:S04]  /*e8f0*/  STL.64 [R1+0x90], R44 ;  /* 0x0000902c01007387 */ /* 0x000fe80000100a00 */
[----:B------:R0:W-:Y:S04]  /*e900*/  STL.64 [R1+0x98], R46 ;  /* 0x0000982e01007387 */ /* 0x0001e80000100a00 */
[----:B0-----:R-:W4:Y:S04]  /*e910*/  LDL.LU.64 R46, [R1+0x818] ;  /* 0x00081800012e7983 */ /* 0x001f280000300a00 */
[----:B------:R-:W4:Y:S01]  /*e920*/  LDL.LU.64 R44, [R1+0x810] ;  /* 0x00081000012c7983 */ /* 0x000f220000300a00 */
[C---:B---3--:R-:W-:Y:S03]  /*e930*/  HMMA.16816.F32 R32, R28.reuse, R34, R4 ;  /* 0x000000221c20723c */ /* 0x048fe60000001804 */
[----:B------:R-:W3:Y:S04]  /*e940*/  LDL.LU.64 R6, [R1+0x808] ;  /* 0x0008080001067983 */ /* 0x000ee80000300a00 */
[----:B------:R-:W3:Y:S01]  /*e950*/  LDL.LU.64 R4, [R1+0x800] ;  /* 0x0008000001047983 */ /* 0x000ee20000300a00 */
[C---:B--2---:R-:W-:Y:S11]  /*e960*/  HMMA.16816.F32 R36, R28.reuse, R38, R40 ;  /* 0x000000261c24723c */ /* 0x044ff60000001828 */
[----:B------:R-:W-:Y:S04]  /*e970*/  @!UPT UIADD3 URZ, URZ, URZ, URZ ;  /* 0x0000003f3f3ff290 */ /* 0x000fe8000fffe03f */
[----:B------:R0:W-:Y:S04]  /*e980*/  STL.64 [R1+0x230], R32 ;  /* 0x0002302001007387 */ /* 0x0001e80000100a00 */
[----:B------:R-:W-:Y:S01]  /*e990*/  STL.64 [R1+0x238], R34 ;  /* 0x0002382201007387 */ /* 0x000fe20000100a00 */
[----:B----4-:R-:W-:Y:S03]  /*e9a0*/  HMMA.16816.F32 R48, R28, R50, R56 ;  /* 0x000000321c30723c */ /* 0x010fe60000001838 */
[----:B0-----:R-:W2:Y:S04]  /*e9b0*/  LDL.LU.64 R32, [R1+0x7f8] ;  /* 0x0007f80001207983 */ /* 0x001ea80000300a00 */
[----:B------:R-:W4:Y:S04]  /*e9c0*/  LDL.LU.64 R42, [R1+0x7f0] ;  /* 0x0007f000012a7983 */ /* 0x000f280000300a00 */
[----:B------:R-:W4:Y:S04]  /*e9d0*/  LDL.LU.64 R40, [R1+0x7e8] ;  /* 0x0007e80001287983 */ /* 0x000f280000300a00 */
[----:B------:R0:W-:Y:S04]  /*e9e0*/  STL.64 [R1+0x220], R36 ;  /* 0x0002202401007387 */ /* 0x0001e80000100a00 */
[----:B------:R-:W-:Y:S04]  /*e9f0*/  STL.64 [R1+0x228], R38 ;  /* 0x0002282601007387 */ /* 0x000fe80000100a00 */
[----:B0-----:R-:W2:Y:S04]  /*ea00*/  LDL.LU.64 R36, [R1+0x7e0] ;  /* 0x0007e00001247983 */ /* 0x001ea80000300a00 */
[----:B------:R-:W4:Y:S04]  /*ea10*/  LDL.LU.64 R58, [R1+0x7d8] ;  /* 0x0007d800013a7983 */ /* 0x000f280000300a00 */
[----:B------:R-:W-:Y:S04]  /*ea20*/  STL.64 [R1+0x60], R48 ;  /* 0x0000603001007387 */ /* 0x000fe80000100a00 */
[----:B------:R0:W-:Y:S04]  /*ea30*/  STL.64 [R1+0x68], R50 ;  /* 0x0000683201007387 */ /* 0x0001e80000100a00 */
[----:B0-----:R-:W2:Y:S01]  /*ea40*/  LDL.LU.64 R50, [R1+0x7d0] ;  /* 0x0007d00001327983 */ /* 0x001ea20000300a00 */
[----:B---3--:R-:W-:Y:S01]  /*ea50*/  MOV R38, R5 ;  /* 0x0000000500267202 */ /* 0x008fe20000000f00 */
[----:B------:R-:W-:-:S02]  /*ea60*/  IMAD.MOV.U32 R39, RZ, RZ, R4 ;  /* 0x000000ffff277224 */ /* 0x000fc400078e0004 */
[C---:B------:R-:W-:Y:S01]  /*ea70*/  HMMA.16816.F32 R4, R28.reuse, R6, R44 ;  /* 0x000000061c04723c */ /* 0x040fe2000000182c */
[----:B------:R-:W3:Y:S04]  /*ea80*/  LDL.LU.64 R46, [R1+0x7c8] ;  /* 0x0007c800012e7983 */ /* 0x000ee80000300a00 */
[----:B------:R-:W3:Y:S11]  /*ea90*/  LDL.LU.64 R44, [R1+0x7c0] ;  /* 0x0007c000012c7983 */ /* 0x000ef60000300a00 */
[----:B------:R-:W-:Y:S07]  /*eaa0*/  @!UPT UIADD3 URZ, URZ, URZ, URZ ;  /* 0x0000003f3f3ff290 */ /* 0x000fee000fffe03f */
[----:B------:R-:W-:Y:S04]  /*eab0*/  STL.64 [R1+0x260], R4 ;  /* 0x0002600401007387 */ /* 0x000fe80000100a00 */
[----:B------:R0:W-:Y:S04]  /*eac0*/  STL.64 [R1+0x268], R6 ;  /* 0x0002680601007387 */ /* 0x0001e80000100a00 */
[----:B0-----:R-:W3:Y:S01]  /*ead0*/  LDL.LU.64 R6, [R1+0x7b8] ;  /* 0x0007b80001067983 */ /* 0x001ee20000300a00 */
[C---:B----4-:R-:W-:Y:S03]  /*eae0*/  HMMA.16816.F32 R56, R28.reuse, R58, R40 ;  /* 0x0000003a1c38723c */ /* 0x050fe60000001828 */
[----:B------:R-:W4:Y:S04]  /*eaf0*/  LDL.LU.64 R42, [R1+0x7b0] ;  /* 0x0007b000012a7983 */ /* 0x000f280000300a00 */
[----:B------:R-:W4:Y:S01]  /*eb00*/  LDL.LU.64 R40, [R1+0x7a8] ;  /* 0x0007a80001287983 */ /* 0x000f220000300a00 */
[C---:B--2---:R-:W-:Y:S11]  /*eb10*/  HMMA.16816.F32 R48, R28.reuse, R50, R52 ;  /* 0x000000321c30723c */ /* 0x044ff60000001834 */
[----:B------:R-:W-:Y:S04]  /*eb20*/  @!UPT UIADD3 URZ, URZ, URZ, URZ ;  /* 0x0000003f3f3ff290 */ /* 0x000fe8000fffe03f */
        /* <DEDUP_REMOVED lines=10> */
[C---:B---3--:R-:W-:Y:S03]  /*ebd0*/  HMMA.16816.F32 R4, R28.reuse, R6, R44 ;  /* 0x000000061c04723c */ /* 0x048fe6000000182c */
[----:B------:R-:W3:Y:S04]  /*ebe0*/  LDL.LU.64 R46, [R1+0x770] ;  /* 0x00077000012e7983 */ /* 0x000ee80000300a00 */
[----:B------:R-:W3:Y:S11]  /*ebf0*/  LDL.LU.64 R44, [R1+0x768] ;  /* 0x00076800012c7983 */ /* 0x000ef60000300a00 */
[----:B------:R-:W-:Y:S05]  /*ec00*/  @!UPT UIADD3 URZ, URZ, URZ, URZ ;  /* 0x0000003f3f3ff290 */ /* 0x000fea000fffe03f */
[----:B------:R-:W-:Y:S04]  /*ec10*/  STL.64 [R1+0x320], R4 ;  /* 0x0003200401007387 */ /* 0x000fe80000100a00 */
[----:B------:R0:W-:Y:S04]  /*ec20*/  STL.64 [R1+0x328], R6 ;  /* 0x0003280601007387 */ /* 0x0001e80000100a00 */
[----:B0-----:R-:W2:Y:S04]  /*ec30*/  LDL.LU.64 R6, [R1+0x760] ;  /* 0x0007600001067983 */ /* 0x001ea80000300a00 */
[----:B------:R-:W2:Y:S01]  /*ec40*/  LDL.LU.64 R4, [R1+0x758] ;  /* 0x0007580001047983 */ /* 0x000ea20000300a00 */
[----:B------:R-:W-:Y:S01]  /*ec50*/  MOV R34, R9 ;  /* 0x0000000900227202 */ /* 0x000fe20000000f00 */
[----:B------:R-:W-:Y:S01]  /*ec60*/  IMAD.MOV.U32 R35, RZ, RZ, R8 ;  /* 0x000000ffff237224 */ /* 0x000fe200078e0008 */
        /* <DEDUP_REMOVED lines=8> */
[----:B--2---:R-:W-:Y:S01]  /*ecf0*/  HMMA.16816.F32 R8, R28, R14, R8 ;  /* 0x0000000e1c08723c */ /* 0x004fe20000001808 */
[----:B------:R-:W2:Y:S04]  /*ed00*/  LDL.LU.64 R14, [R1+0x740] ;  /* 0x00074000010e7983 */ /* 0x000ea80000300a00 */
[----:B------:R-:W2:Y:S01]  /*ed10*/  LDL.LU.64 R12, [R1+0x738] ;  /* 0x00073800010c7983 */ /* 0x000ea20000300a00 */
[----:B------:R-:W-:-:S02]  /*ed20*/  FADD R24, R26, R61 ;  /* 0x0000003d1a187221 */ /* 0x000fc40000000000 */
[----:B------:R-:W-:Y:S02]  /*ed30*/  FADD R61, R27, R25 ;  /* 0x000000191b3d7221 */ /* 0x000fe40000000000 */
[----:B------:R-:W-:Y:S02]  /*ed40*/  FADD R16, R16, R24 ;  /* 0x0000001810107221 */ /* 0x000fe40000000000 */
[----:B------:R-:W-:Y:S02]  /*ed50*/  FADD R25, R21, R61 ;  /* 0x0000003d15197221 */ /* 0x000fe40000000000 */
[----:B------:R-:W-:Y:S02]  /*ed60*/  IMAD.MOV.U32 R27, RZ, RZ, R17 ;  /* 0x000000ffff1b7224 */ /* 0x000fe400078e0011 */
[----:B------:R-:W-:-:S07]  /*ed70*/  FADD R61, R60, R16 ;  /* 0x000000103c3d7221 */ /* 0x000fce0000000000 */
[----:B------:R-:W-:Y:S04]  /*ed80*/  STL.64 [R1+0x370], R8 ;  /* 0x0003700801007387 */ /* 0x000fe80000100a00 */
[----:B------:R0:W-:Y:S04]  /*ed90*/  STL.64 [R1+0x378], R10 ;  /* 0x0003780a01007387 */ /* 0x0001e80000100a00 */
[----:B0-----:R-:W3:Y:S01]  /*eda0*/  LDL.LU R11, [R1+0x310] ;  /* 0x00031000010b7983 */ /* 0x001ee20000300800 */
[C---:B--2---:R-:W-:Y:S03]  /*edb0*/  HMMA.16816.F32 R12, R28.reuse, R18, R12 ;  /* 0x000000121c0c723c */ /* 0x044fe6000000180c */
[----:B------:R-:W2:Y:S04]  /*edc0*/  LDL.LU.64 R18, [R1+0x730] ;  /* 0x0007300001127983 */ /* 0x000ea80000300a00 */
[----:B------:R-:W2:Y:S01]  /*edd0*/  LDL.LU.64 R16, [R1+0x728] ;  /* 0x0007280001107983 */ /* 0x000ea20000300a00 */
[----:B------:R-:W-:Y:S11]  /*ede0*/  MOV R26, R20 ;  /* 0x00000014001a7202 */ /* 0x000ff60000000f00 */
[----:B------:R-:W-:Y:S04]  /*edf0*/  @!UPT UIADD3 URZ, URZ, URZ, URZ ;  /* 0x0000003f3f3ff290 */ /* 0x000fe8000fffe03f */
[----:B------:R-:W-:Y:S04]  /*ee00*/  STL.64 [R1+0x360], R12 ;  /* 0x0003600c01007387 */ /* 0x000fe80000100a00 */
[----:B------:R0:W-:Y:S04]  /*ee10*/  STL.64 [R1+0x368], R14 ;  /* 0x0003680e01007387 */ /* 0x0001e80000100a00 */
[----:B0-----:R-:W3:Y:S04]  /*ee20*/  LDL.LU R14, [R1+0x300] ;  /* 0x00030000010e7983 */ /* 0x001ee80000300800 */
[----:B------:R-:W3:Y:S01]  /*ee30*/  LDL.LU R15, [R1+0x304] ;  /* 0x00030400010f7983 */ /* 0x000ee20000300800 */
[C---:B--2---:R-:W-:Y:S03]  /*ee40*/  HMMA.16816.F32 R16, R28.reuse, R22, R16 ;  /* 0x000000161c10723c */ /* 0x044fe60000001810 */
[----:B------:R-:W2:Y:S04]  /*ee50*/  LDL.LU.64 R22, [R1+0x720] ;  /* 0x0007200001167983 */ /* 0x000ea80000300a00 */
[----:B------:R-:W2:Y:S11]  /*ee60*/  LDL.LU.64 R20, [R1+0x718] ;  /* 0x0007180001147983 */ /* 0x000eb60000300a00 */
[----:B------:R-:W-:Y:S05]  /*ee70*/  @!UPT UIADD3 URZ, URZ, URZ, URZ ;  /* 0x0000003f3f3ff290 */ /* 0x000fea000fffe03f */
[----:B------:R-:W-:Y:S04]  /*ee80*/  STL.64 [R1+0x350], R16 ;  /* 0x0003501001007387 */ /* 0x000fe80000100a00 */
[----:B------:R0:W-:Y:S02]  /*ee90*/  STL.64 [R1+0x358], R18 ;  /* 0x0003581201007387 */ /* 0x0001e40000100a00 */
[----:B0-----:R-:W-:Y:S01]  /*eea0*/  MOV R18, R58 ;  /* 0x0000003a00127202 */ /* 0x001fe20000000f00 */
[----:B------:R-:W-:Y:S01]  /*eeb0*/  IMAD.MOV.U32 R19, RZ, RZ, R59 ;  /* 0x000000ffff137224 */ /* 0x000fe200078e003b */
[----:B------:R-:W3:Y:S04]  /*eec0*/  LDL.LU R58, [R1+0x710] ;  /* 0x00071000013a7983 */ /* 0x000ee80000300800 */
[----:B------:R-:W3:Y:S04]  /*eed0*/  LDL.LU R59, [R1+0x70c] ;  /* 0x00070c00013b7983 */ /* 0x000ee80000300800 */
[----:B------:R-:W0:Y:S04]  /*eee0*/  SHFL.BFLY PT, R60, R25, 0x2, 0x1f ;  /* 0x0c401f00193c7f89 */ /* 0x000e2800000e0000 */
[----:B------:R-:W1:Y:S04]  /*eef0*/  SHFL.BFLY PT, R24, R61, 0x2, 0x1f ;  /* 0x0c401f003d187f89 */ /* 0x000e6800000e0000 */
[----:B------:R-:W4:Y:S01]  /*ef00*/  LDL.LU R12, [R1+0x4a0] ;  /* 0x0004a000010c7983 */ /* 0x000f220000300800 */
[----:B--2---:R-:W-:Y:S07]  /*ef10*/  HMMA.16816.F32 R4, R28, R6, R20 ;  /* 0x000000061c04723c */ /* 0x004fee0000001814 */
[----:B------:R-:W-:-:S02]  /*ef20*/  MOV R22, R0 ;  /* 0x0000000000167202 */ /* 0x000fc40000000f00 */
[----:B------:R-:W2:Y:S01]  /*ef30*/  LDL.LU R0, [R1+0x708] ;  /* 0x0007080001007983 */ /* 0x000ea20000300800 */
[----:B------:R-:W-:Y:S11]  /*ef40*/  IMAD.MOV.U32 R23, RZ, RZ, R3 ;  /* 0x000000ffff177224 */ /* 0x000ff600078e0003 */
[----:B------:R-:W-:Y:S02]  /*ef50*/  @!UPT UIADD3 URZ, URZ, URZ, URZ ;  /* 0x0000003f3f3ff290 */ /* 0x000fe4000fffe03f */
[----:B------:R0:W-:Y:S04]  /*ef60*/  STL.64 [R1+0x3e0], R4 ;  /* 0x0003e00401007387 */ /* 0x0001e80000100a00 */
[----:B------:R-:W-:Y:S04]  /*ef70*/  STL.64 [R1+0x3e8], R6 ;  /* 0x0003e80601007387 */ /* 0x000fe80000100a00 */
[----:B------:R-:W2:Y:S01]  /*ef80*/  LDL.LU R3, [R1+0x704] ;  /* 0x0007040001037983 */ /* 0x000ea20000300800 */
[----:B0-----:R-:W-:-:S03]  /*ef90*/  FADD R4, R25, R60 ;  /* 0x0000003c19047221 */ /* 0x001fc60000000000 */
[----:B------:R-:W2:Y:S01]  /*efa0*/  LDL.LU R60, [R1+0x700] ;  /* 0x00070000013c7983 */ /* 0x000ea20000300800 */
[----:B-1----:R-:W-:Y:S01]  /*efb0*/  FADD R5, R61, R24 ;  /* 0x000000183d057221 */ /* 0x002fe20000000000 */
[C---:B---3--:R-:W-:Y:S02]  /*efc0*/  HMMA.16816.F32 R56, R28.reuse, R26, R56 ;  /* 0x0000001a1c38723c */ /* 0x048fe40000001838 */
[----:B------:R-:W3:Y:S04]  /*efd0*/  LDL.LU.64 R26, [R1+0x6f8] ;  /* 0x0006f800011a7983 */ /* 0x000ee80000300a00 */
[----:B------:R-:W3:Y:S11]  /*efe0*/  LDL.LU.64 R24, [R1+0x6f0] ;  /* 0x0006f00001187983 */ /* 0x000ef60000300a00 */
[----:B------:R-:W-:Y:S06]  /*eff0*/  @!UPT UIADD3 URZ, URZ, URZ, URZ ;  /* 0x0000003f3f3ff290 */ /* 0x000fec000fffe03f */
[----:B------:R-:W-:Y:S04]  /*f000*/  STL.64 [R1+0x340], R56 ;  /* 0x0003403801007387 */ /* 0x000fe80000100a00 */
[----:B------:R0:W-:Y:S04]  /*f010*/  STL.64 [R1+0x348], R58 ;  /* 0x0003483a01007387 */ /* 0x0001e80000100a00 */
[----:B------:R-:W2:Y:S04]  /*f020*/  LDL.LU R10, [R1+0x4a8] ;  /* 0x0004a800010a7983 */ /* 0x000ea80000300800 */
[----:B------:R-:W2:Y:S01]  /*f030*/  LDL.LU R9, [R1+0x4ac] ;  /* 0x0004ac0001097983 */ /* 0x000ea20000300800 */
[----:B0-----:R-:W-:Y:S01]  /*f040*/  MOV R58, R33 ;  /* 0x00000021003a7202 */ /* 0x001fe20000000f00 */
[----:B------:R-:W-:Y:S01]  /*f050*/  IMAD.MOV.U32 R59, RZ, RZ, R32 ;  /* 0x000000ffff3b7224 */ /* 0x000fe200078e0020 */
[C---:B---3--:R-:W-:Y:S01]  /*f060*/  HMMA.16816.F32 R24, R28.reuse, R34, R24 ;  /* 0x000000221c18723c */ /* 0x048fe20000001818 */
[----:B------:R-:W3:Y:S04]  /*f070*/  LDL.LU.64 R34, [R1+0x6e8] ;  /* 0x0006e80001227983 */ /* 0x000ee80000300a00 */
[----:B------:R-:W3:Y:S11]  /*f080*/  LDL.LU.64 R32, [R1+0x6e0] ;  /* 0x0006e00001207983 */ /* 0x000ef60000300a00 */
[----:B------:R-:W-:Y:S07]  /*f090*/  @!UPT UIADD3 URZ, URZ, URZ, URZ ;  /* 0x0000003f3f3ff290 */ /* 0x000fee000fffe03f */
[----:B------:R-:W-:Y:S04]  /*f0a0*/  STL.64 [R1+0x70], R24 ;  /* 0x0000701801007387 */ /* 0x000fe80000100a00 */
[----:B------:R0:W-:Y:S02]  /*f0b0*/  STL.64 [R1+0x78], R26 ;  /* 0x0000781a01007387 */ /* 0x0001e40000100a00 */
        /* <DEDUP_REMOVED lines=8> */
[----:B--2---:R-:W-:Y:S01]  /*f140*/  MOV R34, R0 ;  /* 0x0000000000227202 */ /* 0x004fe20000000f00 */
[----:B------:R-:W-:Y:S01]  /*f150*/  IMAD.MOV.U32 R35, RZ, RZ, R2 ;  /* 0x000000ffff237224 */ /* 0x000fe200078e0002 */
[----:B------:R0:W5:Y:S04]  /*f160*/  LDL.LU R0, [R1+0x6cc] ;  /* 0x0006cc0001007983 */ /* 0x0001680000300800 */
[----:B------:R-:W2:Y:S01]  /*f170*/  LDL.LU R2, [R1+0x6c8] ;  /* 0x0006c80001027983 */ /* 0x000ea20000300800 */
[C---:B------:R-:W-:Y:S03]  /*f180*/  HMMA.16816.F32 R20, R28.reuse, R22, R52 ;  /* 0x000000161c14723c */ /* 0x040fe60000001834 */
[----:B------:R-:W1:Y:S04]  /*f190*/  SHFL.BFLY PT, R6, R4, 0x1, 0x1f ;  /* 0x0c201f0004067f89 */ /* 0x000e6800000e0000 */
[----:B------:R-:W0:Y:S01]  /*f1a0*/  SHFL.BFLY PT, R7, R5, 0x1, 0x1f ;  /* 0x0c201f0005077f89 */ /* 0x000e2200000e0000 */
[----:B----4-:R-:W-:Y:S01]  /*f1b0*/  HMMA.16816.F32 R16, R28, R18, R40 ;  /* 0x000000121c10723c */ /* 0x010fe20000001828 */
[----:B------:R-:W-:-:S02]  /*f1c0*/  MOV R8, 0x40 ;  /* 0x0000004000087802 */ /* 0x000fc40000000f00 */
[----:B------:R-:W-:-:S03]  /*f1d0*/  IADD3 R12, R12, 0x40, RZ ;  /* 0x000000400c0c7810 */ /* 0x000fc60007ffe0ff */
[C---:B------:R-:W-:Y:S02]  /*f1e0*/  IMAD R14, R8.reuse, c[0x0][0x1b4], R14 ;  /* 0x00006d00080e7a24 */ /* 0x040fe400078e020e */
[----:B------:R-:W-:Y:S02]  /*f1f0*/  IMAD R15, R8, c[0x0][0x1a4], R15 ;  /* 0x00006900080f7a24 */ /* 0x000fe400078e020f */
[----:B-1----:R-:W-:Y:S02]  /*f200*/  FADD R6, R4, R6 ;  /* 0x0000000604067221 */ /* 0x002fe40000000000 */
[----:B0-----:R-:W-:Y:S02]  /*f210*/  FADD R7, R5, R7 ;  /* 0x0000000705077221 */ /* 0x001fe40000000000 */
[----:B------:R-:W-:Y:S01]  /*f220*/  FFMA R10, R11, R10, R6 ;  /* 0x0000000a0b0a7223 */ /* 0x000fe20000000006 */
[----:B------:R-:W-:Y:S01]  /*f230*/  ISETP.GE.AND P0, PT, R12, c[0x0][0x1d0], PT ;  /* 0x000074000c007a0c */ /* 0x000fe20003f06270 */
[C---:B---3--:R-:W-:Y:S08]  /*f240*/  HMMA.16816.F32 R36, R28.reuse, R34, R36 ;  /* 0x000000221c24723c */ /* 0x048ff00000001824 */
[C---:B------:R-:W-:Y:S08]  /*f250*/  HMMA.16816.F32 R32, R28.reuse, R26, R44 ;  /* 0x0000001a1c20723c */ /* 0x040ff0000000182c */
[----:B------:R-:W-:Y:S07]  /*f260*/  HMMA.16816.F32 R24, R28, R58, R48 ;  /* 0x0000003a1c18723c */ /* 0x000fee0000001830 */
[----:B------:R0:W-:Y:S04]  /*f270*/  STL.64 [R1+0x380], R36 ;  /* 0x0003802401007387 */ /* 0x0001e80000100a00 */
[----:B------:R0:W-:Y:S04]  /*f280*/  STL.64 [R1+0x388], R38 ;  /* 0x0003882601007387 */ /* 0x0001e80000100a00 */
[----:B------:R0:W-:Y:S04]  /*f290*/  STL.64 [R1+0x3a0], R32 ;  /* 0x0003a02001007387 */ /* 0x0001e80000100a00 */
[----:B------:R0:W-:Y:S04]  /*f2a0*/  STL.64 [R1+0x3a8], R34 ;  /* 0x0003a82201007387 */ /* 0x0001e80000100a00 */
[----:B------:R0:W-:Y:S04]  /*f2b0*/  STL.64 [R1+0x3d0], R24 ;  /* 0x0003d01801007387 */ /* 0x0001e80000100a00 */
[----:B------:R0:W-:Y:S04]  /*f2c0*/  STL.64 [R1+0x3d8], R26 ;  /* 0x0003d81a01007387 */ /* 0x0001e80000100a00 */
[----:B------:R0:W-:Y:S04]  /*f2d0*/  STL.64 [R1+0x3c0], R20 ;  /* 0x0003c01401007387 */ /* 0x0001e80000100a00 */
[----:B------:R0:W-:Y:S01]  /*f2e0*/  STL.64 [R1+0x3c8], R22 ;  /* 0x0003c81601007387 */ /* 0x0001e20000100a00 */
[----:B--2---:R-:W-:-:S03]  /*f2f0*/  FFMA R9, R2, R9, R7 ;  /* 0x0000000902097223 */ /* 0x004fc60000000007 */
[----:B------:R0:W-:Y:S04]  /*f300*/  STL.64 [R1+0x3b0], R16 ;  /* 0x0003b01001007387 */ /* 0x0001e80000100a00 */
[----:B------:R0:W-:Y:S04]  /*f310*/  STL.64 [R1+0x3b8], R18 ;  /* 0x0003b81201007387 */ /* 0x0001e80000100a00 */
[----:B------:R0:W-:Y:S04]  /*f320*/  STL [R1+0x4a0], R12 ;  /* 0x0004a00c01007387 */ /* 0x0001e80000100800 */
[----:B------:R0:W-:Y:S04]  /*f330*/  STL [R1+0x300], R14 ;  /* 0x0003000e01007387 */ /* 0x0001e80000100800 */
[----:B------:R0:W5:Y:S04]  /*f340*/  LDL.LU R2, [R1+0x6c4] ;  /* 0x0006c40001027983 */ /* 0x0001680000300800 */
[----:B------:R0:W-:Y:S04]  /*f350*/  STL [R1+0x304], R15 ;  /* 0x0003040f01007387 */ /* 0x0001e80000100800 */
[----:B------:R0:W-:Y:S04]  /*f360*/  STL [R1+0x4a8], R10 ;  /* 0x0004a80a01007387 */ /* 0x0001e80000100800 */
[----:B------:R0:W-:Y:S04]  /*f370*/  STL [R1+0x80], R60 ;  /* 0x0000803c01007387 */ /* 0x0001e80000100800 */
[----:B------:R0:W-:Y:S04]  /*f380*/  STL [R1+0x4ac], R9 ;  /* 0x0004ac0901007387 */ /* 0x0001e80000100800 */
[----:B------:R0:W-:Y:S01]  /*f390*/  STL [R1+0x84], R3 ;  /* 0x0000840301007387 */ /* 0x0001e20000100800 */
[----:B------:R-:W-:Y:S01]  /*f3a0*/  @P0 CALL.REL.NOINC `(.L_x_1) ;  /* 0x0000001000000944 */ /* 0x000fe20003c00000 */
[----:B------:R-:W-:Y:S05]  /*f3b0*/  BRA `(.L_x_2) ;  /* 0xffff651000007947 */ /* 0x000fea000383ffff */
.L_x_1:
[----:B------:R1:W-:Y:S04]  /*f3c0*/  STL [R1+0x180], R60 ;  /* 0x0001803c01007387 */ /* 0x0003e80000100800 */
[----:B------:R1:W-:Y:S02]  /*f3d0*/  STL [R1+0x17c], R3 ;  /* 0x00017c0301007387 */ /* 0x0003e40000100800 */
.L_x_0:
[----:B------:R-:W2:Y:S04]  /*f3e0*/  LDL.LU R8, [R1+0x4ac] ;  /* 0x0004ac0001087983 */ /* 0x000ea80000300800 */
[----:B------:R-:W3:Y:S01]  /*f3f0*/  LDL.LU R6, [R1+0x4a8] ;  /* 0x0004a80001067983 */ /* 0x000ee20000300800 */
[----:B------:R-:W-:-:S03]  /*f400*/  MOV R5, 0x3dc6b27f ;  /* 0x3dc6b27f00057802 */ /* 0x000fc60000000f00 */
[----:B------:R-:W-:Y:S01]  /*f410*/  BAR.SYNC.DEFER_BLOCKING 0x0 ;  /* 0x0000000000007b1d */ /* 0x000fe20000010000 */
[C---:B0--3-5:R-:W-:Y:S01]  /*f420*/  FMUL R2, R6.reuse, 8388608 ;  /* 0x4b00000006027820 */ /* 0x069fe20000400000 */
[----:B------:R-:W-:-:S04]  /*f430*/  FSETP.GEU.AND P0, PT, R6, 1.175494350822287508e-38, PT ;  /* 0x008000000600780b */ /* 0x000fc80003f0e000 */
[----:B------:R0:W-:Y:S01]  /*f440*/  STL [R1+0x760], R6 ;  /* 0x0007600601007387 */ /* 0x0001e20000100800 */
[----:B------:R-:W-:Y:S02]  /*f450*/  FSEL R2, R2, R6, !P0 ;  /* 0x0000000602027208 */ /* 0x000fe40004000000 */
[----:B-1----:R-:W-:Y:S02]  /*f460*/  FSEL R3, RZ, -23, P0 ;  /* 0xc1b80000ff037808 */ /* 0x002fe40000000000 */
[C---:B------:R-:W-:Y:S02]  /*f470*/  IADD3 R0, R2.reuse, -0x3f3504f3, RZ ;  /* 0xc0cafb0d02007810 */ /* 0x040fe40007ffe0ff */
[----:B------:R-:W-:Y:S02]  /*f480*/  ISETP.GE.U32.AND P0, PT, R2, 0x7f800000, PT ;  /* 0x7f8000000200780c */ /* 0x000fe40003f06070 */
[----:B------:R-:W-:-:S04]  /*f490*/  LOP3.LUT R0, R0, 0xff800000, RZ, 0xc0, !PT ;  /* 0xff80000000007812 */ /* 0x000fc800078ec0ff */
[----:B------:R1:W3:Y:S02]  /*f4a0*/  I2F R4, R0 ;  /* 0x0000000000047306 */ /* 0x0002e40000201400 */
[----:B-1----:R-:W-:-:S04]  /*f4b0*/  IMAD.IADD R0, R2, 0x1, -R0 ;  /* 0x0000000102007824 */ /* 0x002fc800078e0a00 */
[----:B------:R-:W-:Y:S02]  /*f4c0*/  FADD R0, R0, -1 ;  /* 0xbf80000000007421 */ /* 0x000fe40000000000 */
[----:B---3--:R-:W-:Y:S02]  /*f4d0*/  FFMA.FTZ R4, R4, 1.1920928955078125e-07, R3 ;  /* 0x3400000004047823 */ /* 0x008fe40000010003 */
[----:B------:R-:W-:-:S04]  /*f4e0*/  FFMA.FTZ R3, R0, R5, -0.16845393180847167969 ;  /* 0xbe2c7f3000037423 */ /* 0x000fc80000010005 */
[----:B------:R-:W-:-:S04]  /*f4f0*/  FFMA.FTZ R3, R0, R3, 0.1716887056827545166 ;  /* 0x3e2fcf2a00037423 */ /* 0x000fc80000010003 */
[----:B------:R-:W-:-:S04]  /*f500*/  FFMA.FTZ R3, R0, R3, -0.17900948226451873779 ;  /* 0xbe374e4300037423 */ /* 0x000fc80000010003 */
[----:B------:R-:W-:-:S04]  /*f510*/  FFMA.FTZ R3, R0, R3, 0.20512372255325317383 ;  /* 0x3e520bf400037423 */ /* 0x000fc80000010003 */
[----:B------:R-:W-:-:S04]  /*f520*/  FFMA.FTZ R3, R0, R3, -0.24046532809734344482 ;  /* 0xbe763c8b00037423 */ /* 0x000fc80000010003 */
[----:B------:R-:W-:-:S04]  /*f530*/  FFMA.FTZ R3, R0, R3, 0.28857114911079406738 ;  /* 0x3e93bf9900037423 */ /* 0x000fc80000010003 */
[----:B------:R-:W-:-:S04]  /*f540*/  FFMA.FTZ R3, R0, R3, -0.36067417263984680176 ;  /* 0xbeb8aa4900037423 */ /* 0x000fc80000010003 */
[----:B------:R-:W-:-:S04]  /*f550*/  FFMA.FTZ R3, R0, R3, 0.48089820146560668945 ;  /* 0x3ef6384a00037423 */ /* 0x000fc80000010003 */
[----:B------:R-:W-:-:S04]  /*f560*/  FFMA.FTZ R3, R0, R3, -0.72134751081466674805 ;  /* 0xbf38aa3b00037423 */ /* 0x000fc80000010003 */
[----:B------:R-:W-:-:S04]  /*f570*/  FMUL R3, R0, R3 ;  /* 0x0000000300037220 */ /* 0x000fc80000400000 */
[----:B------:R-:W-:-:S04]  /*f580*/  FMUL R3, R0, R3 ;  /* 0x0000000300037220 */ /* 0x000fc80000400000 */
[----:B------:R-:W-:Y:S02]  /*f590*/  FFMA.FTZ R0, R0, 1.4426950216293334961, R3 ;  /* 0x3fb8aa3b00007823 */ /* 0x000fe40000010003 */
[----:B------:R-:W-:Y:S02]  /*f5a0*/  @P0 IMAD.MOV.U32 R3, RZ, RZ, 0x7f800000 ;  /* 0x7f800000ff030424 */ /* 0x000fe400078e00ff */
[----:B------:R-:W-:Y:S01]  /*f5b0*/  FADD R7, R4, R0 ;  /* 0x0000000004077221 */ /* 0x000fe20000000000 */
[----:B--2---:R-:W-:Y:S01]  /*f5c0*/  MOV R0, R8 ;  /* 0x0000000800007202 */ /* 0x004fe20000000f00 */
[C---:B------:R-:W-:Y:S01]  /*f5d0*/  @P0 FFMA.FTZ R7, R2.reuse, R3, +INF ;  /* 0x7f80000002070423 */ /* 0x040fe20000010003 */
[----:B------:R-:W-:Y:S02]  /*f5e0*/  FSETP.NEU.AND P0, PT, R2, RZ, PT ;  /* 0x000000ff0200720b */ /* 0x000fe40003f0d000 */
[C---:B------:R-:W-:Y:S01]  /*f5f0*/  FSETP.GEU.AND P1, PT, R0.reuse, 1.175494350822287508e-38, PT ;  /* 0x008000000000780b */ /* 0x040fe20003f2e000 */
[----:B------:R-:W-:Y:S01]  /*f600*/  FMUL R2, R0, 8388608 ;  /* 0x4b00000000027820 */ /* 0x000fe20000400000 */
[----:B------:R-:W-:Y:S02]  /*f610*/  STL [R1+0x178], R7 ;  /* 0x0001780701007387 */ /* 0x000fe40000100800 */
[----:B------:R-:W-:-:S02]  /*f620*/  FSEL R3, RZ, -23, P1 ;  /* 0xc1b80000ff037808 */ /* 0x000fc40000800000 */
[----:B0-----:R-:W-:-:S04]  /*f630*/  FSEL R6, R2, R0, !P1 ;  /* 0x0000000002067208 */ /* 0x001fc80004800000 */
[----:B------:R-:W-:Y:S01]  /*f640*/  IADD3 R2, R6, -0x3f3504f3, RZ ;  /* 0xc0cafb0d06027810 */ /* 0x000fe20007ffe0ff */
[----:B------:R0:W-:Y:S03]  /*f650*/  STL [R1+0x14], R6 ;  /* 0x0000140601007387 */ /* 0x0001e60000100800 */
[----:B------:R-:W-:-:S04]  /*f660*/  LOP3.LUT R2, R2, 0xff800000, RZ, 0xc0, !PT ;  /* 0xff80000002027812 */ /* 0x000fc800078ec0ff */
[----:B------:R1:W2:Y:S02]  /*f670*/  I2F R4, R2 ;  /* 0x0000000200047306 */ /* 0x0002a40000201400 */
[----:B-1----:R-:W-:Y:S02]  /*f680*/  IMAD.IADD R2, R6, 0x1, -R2 ;  /* 0x0000000106027824 */ /* 0x002fe400078e0a02 */
[----:B0-----:R-:W3:Y:S02]  /*f690*/  LDL.LU R6, [R1+0x2e8] ;  /* 0x0002e80001067983 */ /* 0x001ee40000300800 */
[----:B------:R-:W-:Y:S02]  /*f6a0*/  FADD R2, R2, -1 ;  /* 0xbf80000002027421 */ /* 0x000fe40000000000 */
[----:B--2---:R-:W-:Y:S02]  /*f6b0*/  FFMA.FTZ R4, R4, 1.1920928955078125e-07, R3 ;  /* 0x3400000004047823 */ /* 0x004fe40000010003 */
        /* <DEDUP_REMOVED lines=11> */
[----:B------:R-:W-:-:S04]  /*f770*/  FFMA.FTZ R2, R2, 1.4426950216293334961, R3 ;  /* 0x3fb8aa3b02027823 */ /* 0x000fc80000010003 */
[----:B------:R-:W-:-:S05]  /*f780*/  FADD R2, R4, R2 ;  /* 0x0000000204027221 */ /* 0x000fca0000000000 */
[----:B------:R-:W-:Y:S04]  /*f790*/  STL [R1+0x174], R2 ;  /* 0x0001740201007387 */ /* 0x000fe80000100800 */
[----:B---3--:R0:W-:Y:S04]  /*f7a0*/  STL [R1+0x774], R6 ;  /* 0x0007740601007387 */ /* 0x0081e80000100800 */
[----:B0-----:R-:W2:Y:S04]  /*f7b0*/  LDL.LU R6, [R1+0x2ec] ;  /* 0x0002ec0001067983 */ /* 0x001ea80000300800 */
[----:B--2---:R0:W-:Y:S04]  /*f7c0*/  STL [R1+0x778], R6 ;  /* 0x0007780601007387 */ /* 0x0041e80000100800 */
[----:B0-----:R-:W2:Y:S04]  /*f7d0*/  LDL.LU R6, [R1+0x3f8] ;  /* 0x0003f80001067983 */ /* 0x001ea80000300800 */
[----:B--2---:R0:W-:Y:S04]  /*f7e0*/  STL [R1+0x77c], R6 ;  /* 0x00077c0601007387 */ /* 0x0041e80000100800 */
[----:B0-----:R-:W2:Y:S01]  /*f7f0*/  LDL.LU R6, [R1+0x3fc] ;  /* 0x0003fc0001067983 */ /* 0x001ea20000300800 */
[----:B------:R-:W-:-:S03]  /*f800*/  FSETP.GT.AND P1, PT, |R0|, 8.50705917302346158658e+37, PT ;  /* 0x7e8000000000780b */ /* 0x000fc60003f24200 */
[----:B--2---:R0:W-:Y:S04]  /*f810*/  STL [R1+0x780], R6 ;  /* 0x0007800601007387 */ /* 0x0041e80000100800 */
[----:B0-----:R-:W2:Y:S04]  /*f820*/  LDL.LU R6, [R1+0x2f8] ;  /* 0x0002f80001067983 */ /* 0x001ea80000300800 */
[----:B------:R-:W3:Y:S04]  /*f830*/  LDL.LU R61, [R1+0x2fc] ;  /* 0x0002fc00013d7983 */ /* 0x000ee80000300800 */
[----:B------:R-:W4:Y:S04]  /*f840*/  LDL.LU R60, [R1+0x428] ;  /* 0x00042800013c7983 */ /* 0x000f280000300800 */
        /* <DEDUP_REMOVED lines=57> */
[----:B--2---:R-:W-:-:S05]  /*fbe0*/  @P1 FMUL R6, R6, 0.25 ;  /* 0x3e80000006061820 */ /* 0x004fca0000400000 */
[----:B------:R0:W-:Y:S04]  /*fbf0*/  STL [R1], R6 ;  /* 0x0000000601007387 */ /* 0x0001e80000100800 */
[----:B0-----:R-:W2:Y:S02]  /*fc00*/  LDL.LU R6, [R1+0x780] ;  /* 0x0007800001067983 */ /* 0x001ea40000300800 */
[----:B--2---:R-:W-:-:S05]  /*fc10*/  @P1 FMUL R6, R6, 0.25 ;  /* 0x3e80000006061820 */ /* 0x004fca0000400000 */
[----:B------:R0:W-:Y:S04]  /*fc20*/  STL [R1+0x4], R6 ;  /* 0x0000040601007387 */ /* 0x0001e80000100800 */
        /* <DEDUP_REMOVED lines=9> */
[----:B0-----:R-:W2:Y:S04]  /*fcc0*/  LDL R6, [R1+0xc] ;  /* 0x00000c0001067983 */ /* 0x001ea80000100800 */
[----:B--2---:R0:W-:Y:S04]  /*fcd0*/  STL [R1+0x768], R6 ;  /* 0x0007680601007387 */ /* 0x0041e80000100800 */
[----:B0-----:R-:W2:Y:S04]  /*fce0*/  LDL R6, [R1+0x8] ;  /* 0x0000080001067983 */ /* 0x001ea80000100800 */
[----:B--2---:R0:W-:Y:S04]  /*fcf0*/  STL [R1+0x76c], R6 ;  /* 0x00076c0601007387 */ /* 0x0041e80000100800 */
[----:B0-----:R-:W2:Y:S01]  /*fd00*/  LDL R6, [R1+0x4] ;  /* 0x0000040001067983 */ /* 0x001ea20000100800 */
[----:B------:R-:W-:-:S03]  /*fd10*/  FSETP.GEU.AND P2, PT, |R0|, 1.175494350822287508e-38, PT ;  /* 0x008000000000780b */ /* 0x000fc60003f4e200 */
[----:B--2---:R0:W-:Y:S04]  /*fd20*/  STL [R1+0x770], R6 ;  /* 0x0007700601007387 */ /* 0x0041e80000100800 */
[----:B0-----:R-:W2:Y:S06]  /*fd30*/  LDL R6, [R1] ;  /* 0x0000000001067983 */ /* 0x001eac0000100800 */
[----:B--2---:R-:W-:-:S05]  /*fd40*/  @!P2 FMUL R6, R6, 16777216 ;  /* 0x4b8000000606a820 */ /* 0x004fca0000400000 */
[----:B------:R0:W-:Y:S04]  /*fd50*/  @!P2 STL [R1], R6 ;  /* 0x000000060100a387 */ /* 0x0001e80000100800 */
[----:B0-----:R-:W2:Y:S02]  /*fd60*/  LDL.LU R6, [R1+0x770] ;  /* 0x0007700001067983 */ /* 0x001ea40000300800 */
[----:B--2---:R-:W-:-:S05]  /*fd70*/  @!P2 FMUL R6, R6, 16777216 ;  /* 0x4b8000000606a820 */ /* 0x004fca0000400000 */
[----:B------:R0:W-:Y:S04]  /*fd80*/  @!P2 STL [R1+0x4], R6 ;  /* 0x000004060100a387 */ /* 0x0001e80000100800 */
[----:B0-----:R-:W2:Y:S01]  /*fd90*/  LDL.LU R6, [R1+0x76c] ;  /* 0x00076c0001067983 */ /* 0x001ea20000300800 */
[----:B------:R-:W-:-:S04]  /*fda0*/  @P1 FMUL R0, R0, 0.25 ;  /* 0x3e80000000001820 */ /* 0x000fc80000400000 */
[----:B------:R-:W-:Y:S02]  /*fdb0*/  @!P2 FMUL R0, R0, 16777216 ;  /* 0x4b8000000000a820 */ /* 0x000fe40000400000 */
[----:B--2---:R-:W-:-:S05]  /*fdc0*/  @!P2 FMUL R6, R6, 16777216 ;  /* 0x4b8000000606a820 */ /* 0x004fca0000400000 */
[----:B------:R0:W-:Y:S04]  /*fdd0*/  @!P2 STL [R1+0x8], R6 ;  /* 0x000008060100a387 */ /* 0x0001e80000100800 */
[----:B0-----:R-:W2:Y:S01]  /*fde0*/  LDL.LU R6, [R1+0x768] ;  /* 0x0007680001067983 */ /* 0x001ea20000300800 */
[----:B------:R-:W0:Y:S01]  /*fdf0*/  MUFU.RCP R0, R0 ;  /* 0x0000000000007308 */ /* 0x000e220000001000 */
[----:B---3--:R-:W-:Y:S02]  /*fe00*/  @P1 FMUL R5, R5, 0.25 ;  /* 0x3e80000005051820 */ /* 0x008fe40000400000 */
[----:B------:R-:W-:Y:S02]  /*fe10*/  @P1 FMUL R4, R4, 0.25 ;  /* 0x3e80000004041820 */ /* 0x000fe40000400000 */
[----:B------:R-:W-:-:S02]  /*fe20*/  @!P2 FMUL R5, R5, 16777216 ;  /* 0x4b8000000505a820 */ /* 0x000fc40000400000 */
[----:B------:R-:W-:Y:S02]  /*fe30*/  @P1 FMUL R3, R3, 0.25 ;  /* 0x3e80000003031820 */ /* 0x000fe40000400000 */
[----:B------:R-:W-:Y:S02]  /*fe40*/  @P1 FMUL R2, R2, 0.25 ;  /* 0x3e80000002021820 */ /* 0x000fe40000400000 */
[----:B------:R-:W-:Y:S02]  /*fe50*/  @!P2 FMUL R4, R4, 16777216 ;  /* 0x4b8000000404a820 */ /* 0x000fe40000400000 */
[----:B------:R-:W-:Y:S02]  /*fe60*/  @P1 FMUL R7, R7, 0.25 ;  /* 0x3e80000007071820 */ /* 0x000fe40000400000 */
[----:B0-----:R-:W-:Y:S02]  /*fe70*/  FMUL R5, R0, R5 ;  /* 0x0000000500057220 */ /* 0x001fe40000400000 */
[----:B------:R-:W-:-:S02]  /*fe80*/  @!P2 FMUL R3, R3, 16777216 ;  /* 0x4b8000000303a820 */ /* 0x000fc40000400000 */
[----:B------:R-:W-:Y:S02]  /*fe90*/  @P1 FMUL R8, R8, 0.25 ;  /* 0x3e80000008081820 */ /* 0x000fe40000400000 */
[----:B------:R-:W-:Y:S02]  /*fea0*/  @!P2 FMUL R2, R2, 16777216 ;  /* 0x4b8000000202a820 */ /* 0x000fe40000400000 */
[----:B------:R-:W-:Y:S02]  /*feb0*/  FMUL R4, R0, R4 ;  /* 0x0000000400047220 */ /* 0x000fe40000400000 */
[----:B------:R-:W-:Y:S02]  /*fec0*/  @P1 FMUL R9, R9, 0.25 ;  /* 0x3e80000009091820 */ /* 0x000fe40000400000 */
[----:B------:R-:W-:Y:S02]  /*fed0*/  @!P2 FMUL R7, R7, 16777216 ;  /* 0x4b8000000707a820 */ /* 0x000fe40000400000 */
[----:B------:R-:W-:-:S02]  /*fee0*/  @P1 FMUL R10, R10, 0.25 ;  /* 0x3e8000000a0a1820 */ /* 0x000fc40000400000 */
[----:B------:R-:W-:Y:S02]  /*fef0*/  @!P2 FMUL R8, R8, 16777216 ;  /* 0x4b8000000808a820 */ /* 0x000fe40000400000 */
[----:B------:R-:W-:Y:S02]  /*ff00*/  @P1 FMUL R11, R11, 0.25 ;  /* 0x3e8000000b0b1820 */ /* 0x000fe40000400000 */
[----:B------:R-:W-:Y:S02]  /*ff10*/  @!P2 FMUL R9, R9, 16777216 ;  /* 0x4b8000000909a820 */ /* 0x000fe40000400000 */
        /* <DEDUP_REMOVED lines=46> */
[----:B------:R-:W-:Y:S02]  /*10200*/  @!P2 FMUL R33, R33, 16777216 ;  /* 0x4b8000002121a820 */ /* 0x000fe40000400000 */
[----:B------:R-:W-:Y:S02]  /*10210*/  @!P2 FMUL R34, R34, 16777216 ;  /* 0x4b8000002222a820 */ /* 0x000fe40000400000 */
[----:B--2---:R-:W-:-:S05]  /*10220*/  @!P2 FMUL R6, R6, 16777216 ;  /* 0x4b8000000606a820 */ /* 0x004fca0000400000 */
[----:B------:R0:W-:Y:S04]  /*10230*/  @!P2 STL [R1+0xc], R6 ;  /* 0x00000c060100a387 */ /* 0x0001e80000100800 */
[----:B0-----:R-:W2:Y:S04]  /*10240*/  LDL.LU R6, [R1+0x764] ;  /* 0x0007640001067983 */ /* 0x001ea80000300800 */
[----:B------:R0:W-:Y:S04]  /*10250*/  STL [R1+0x16c], R5 ;  /* 0x00016c0501007387 */ /* 0x0001e80000100800 */
[----:B------:R1:W-:Y:S01]  /*10260*/  STL [R1+0x164], R4 ;  /* 0x0001640401007387 */ /* 0x0003e20000100800 */
[----:B0-----:R-:W-:-:S02]  /*10270*/  FMUL R5, R0, R3 ;  /* 0x0000000300057220 */ /* 0x001fc40000400000 */
[C---:B------:R-:W-:Y:S02]  /*10280*/  FMUL R3, R0.reuse, R2 ;  /* 0x0000000200037220 */ /* 0x040fe40000400000 */
[C---:B-1----:R-:W-:Y:S01]  /*10290*/  FMUL R4, R0.reuse, R7 ;  /* 0x0000000700047220 */ /* 0x042fe20000400000 */
[----:B------:R-:W-:Y:S01]  /*102a0*/  STL [R1+0x168], R5 ;  /* 0x0001680501007387 */ /* 0x000fe20000100800 */
[----:B------:R-:W-:-:S03]  /*102b0*/  FMUL R2, R0, R8 ;  /* 0x0000000800027220 */ /* 0x000fc60000400000 */
[----:B------:R0:W-:Y:S04]  /*102c0*/  STL [R1+0x160], R3 ;  /* 0x0001600301007387 */ /* 0x0001e80000100800 */
[----:B------:R1:W-:Y:S01]  /*102d0*/  STL [R1+0x15c], R4 ;  /* 0x00015c0401007387 */ /* 0x0003e20000100800 */
[----:B0-----:R-:W-:-:S03]  /*102e0*/  FMUL R3, R0, R9 ;  /* 0x0000000900037220 */ /* 0x001fc60000400000 */
[----:B------:R0:W-:Y:S01]  /*102f0*/  STL [R1+0x154], R2 ;  /* 0x0001540201007387 */ /* 0x0001e20000100800 */
[----:B-1----:R-:W-:-:S03]  /*10300*/  FMUL R4, R0, R10 ;  /* 0x0000000a00047220 */ /* 0x002fc60000400000 */
        /* <DEDUP_REMOVED lines=48> */
[----:B0-----:R-:W3:Y:S04]  /*10610*/  LDL.LU R2, [R1] ;  /* 0x0000000001027983 */ /* 0x001ee80000300800 */
[----:B------:R0:W-:Y:S04]  /*10620*/  STL [R1+0xe8], R3 ;  /* 0x0000e80301007387 */ /* 0x0001e80000100800 */
[----:B0-----:R-:W3:Y:S04]  /*10630*/  LDL.LU R3, [R1+0x4] ;  /* 0x0000040001037983 */ /* 0x001ee80000300800 */
[----:B------:R0:W-:Y:S04]  /*10640*/  STL [R1+0xe4], R4 ;  /* 0x0000e40401007387 */ /* 0x0001e80000100800 */
[----:B0-----:R-:W3:Y:S04]  /*10650*/  LDL.LU R4, [R1+0x8] ;  /* 0x0000080001047983 */ /* 0x001ee80000300800 */
[----:B------:R-:W3:Y:S01]  /*10660*/  LDL.LU R5, [R1+0xc] ;  /* 0x00000c0001057983 */ /* 0x000ee20000300800 */
[----:B------:R-:W-:-:S02]  /*10670*/  @P1 FMUL R35, R35, 0.25 ;  /* 0x3e80000023231820 */ /* 0x000fc40000400000 */
[----:B------:R-:W-:Y:S02]  /*10680*/  @P1 FMUL R36, R36, 0.25 ;  /* 0x3e80000024241820 */ /* 0x000fe40000400000 */
[----:B------:R-:W-:Y:S02]  /*10690*/  @!P2 FMUL R35, R35, 16777216 ;  /* 0x4b8000002323a820 */ /* 0x000fe40000400000 */
[----:B------:R-:W-:Y:S02]  /*106a0*/  @P1 FMUL R37, R37, 0.25 ;  /* 0x3e80000025251820 */ /* 0x000fe40000400000 */
[----:B------:R-:W-:Y:S02]  /*106b0*/  @P1 FMUL R38, R38, 0.25 ;  /* 0x3e80000026261820 */ /* 0x000fe40000400000 */
[----:B------:R-:W-:Y:S02]  /*106c0*/  @!P2 FMUL R36, R36, 16777216 ;  /* 0x4b8000002424a820 */ /* 0x000fe40000400000 */
[----:B------:R-:W-:-:S02]  /*106d0*/  FMUL R7, R0, R35 ;  /* 0x0000002300077220 */ /* 0x000fc40000400000 */
[----:B------:R-:W-:Y:S02]  /*106e0*/  @!P2 FMUL R37, R37, 16777216 ;  /* 0x4b8000002525a820 */ /* 0x000fe40000400000 */
[----:B------:R-:W-:Y:S02]  /*106f0*/  @P1 FMUL R39, R39, 0.25 ;  /* 0x3e80000027271820 */ /* 0x000fe40000400000 */
[----:B------:R-:W-:Y:S02]  /*10700*/  @!P2 FMUL R38, R38, 16777216 ;  /* 0x4b8000002626a820 */ /* 0x000fe40000400000 */
[----:B------:R-:W-:Y:S01]  /*10710*/  @P1 FMUL R40, R40, 0.25 ;  /* 0x3e80000028281820 */ /* 0x000fe20000400000 */
[----:B------:R0:W-:Y:S01]  /*10720*/  STL [R1+0xe0], R7 ;  /* 0x0000e00701007387 */ /* 0x0001e20000100800 */
[----:B------:R-:W-:Y:S02]  /*10730*/  @P1 FMUL R41, R41, 0.25 ;  /* 0x3e80000029291820 */ /* 0x000fe40000400000 */
[----:B------:R-:W-:-:S02]  /*10740*/  FMUL R9, R0, R36 ;  /* 0x0000002400097220 */ /* 0x000fc40000400000 */
[----:B------:R-:W-:Y:S02]  /*10750*/  FMUL R8, R0, R37 ;  /* 0x0000002500087220 */ /* 0x000fe40000400000 */
[----:B------:R-:W-:Y:S02]  /*10760*/  @!P2 FMUL R39, R39, 16777216 ;  /* 0x4b8000002727a820 */ /* 0x000fe40000400000 */
[----:B------:R-:W-:Y:S02]  /*10770*/  @!P2 FMUL R40, R40, 16777216 ;  /* 0x4b8000002828a820 */ /* 0x000fe40000400000 */
[----:B0-----:R-:W-:Y:S01]  /*10780*/  FMUL R7, R0, R38 ;  /* 0x0000002600077220 */ /* 0x001fe20000400000 */
[----:B------:R0:W-:Y:S01]  /*10790*/  STL [R1+0xdc], R9 ;  /* 0x0000dc0901007387 */ /* 0x0001e20000100800 */
[----:B------:R-:W-:Y:S02]  /*107a0*/  @P1 FMUL R42, R42, 0.25 ;  /* 0x3e8000002a2a1820 */ /* 0x000fe40000400000 */
[----:B------:R-:W-:Y:S01]  /*107b0*/  @!P2 FMUL R41, R41, 16777216 ;  /* 0x4b8000002929a820 */ /* 0x000fe20000400000 */
[----:B------:R1:W-:Y:S01]  /*107c0*/  STL [R1+0xd8], R8 ;  /* 0x0000d80801007387 */ /* 0x0003e20000100800 */
[----:B------:R-:W-:-:S02]  /*107d0*/  @P1 FMUL R43, R43, 0.25 ;  /* 0x3e8000002b2b1820 */ /* 0x000fc40000400000 */
[----:B------:R-:W-:Y:S01]  /*107e0*/  @P1 FMUL R44, R44, 0.25 ;  /* 0x3e8000002c2c1820 */ /* 0x000fe20000400000 */
[----:B------:R4:W-:Y:S01]  /*107f0*/  STL [R1+0xd4], R7 ;  /* 0x0000d40701007387 */ /* 0x0009e20000100800 */
[----:B0-----:R-:W-:Y:S02]  /*10800*/  FMUL R9, R0, R39 ;  /* 0x0000002700097220 */ /* 0x001fe40000400000 */
[----:B------:R-:W-:Y:S02]  /*10810*/  @!P2 FMUL R42, R42, 16777216 ;  /* 0x4b8000002a2aa820 */ /* 0x000fe40000400000 */
[C---:B-1----:R-:W-:Y:S02]  /*10820*/  FMUL R8, R0.reuse, R40 ;  /* 0x0000002800087220 */ /* 0x042fe40000400000 */
[----:B------:R-:W-:Y:S02]  /*10830*/  @!P2 FMUL R43, R43, 16777216 ;  /* 0x4b8000002b2ba820 */ /* 0x000fe40000400000 */
[----:B----4-:R-:W-:Y:S01]  /*10840*/  FMUL R7, R0, R41 ;  /* 0x0000002900077220 */ /* 0x010fe20000400000 */
[----:B------:R0:W-:Y:S01]  /*10850*/  STL [R1+0xd0], R9 ;  /* 0x0000d00901007387 */ /* 0x0001e20000100800 */
[----:B------:R-:W-:-:S02]  /*10860*/  @P1 FMUL R45, R45, 0.25 ;  /* 0x3e8000002d2d1820 */ /* 0x000fc40000400000 */
[----:B------:R-:W-:Y:S01]  /*10870*/  @!P2 FMUL R44, R44, 16777216 ;  /* 0x4b8000002c2ca820 */ /* 0x000fe20000400000 */
[----:B------:R1:W-:Y:S01]  /*10880*/  STL [R1+0xcc], R8 ;  /* 0x0000cc0801007387 */ /* 0x0003e20000100800 */
[----:B------:R-:W-:Y:S02]  /*10890*/  @P1 FMUL R46, R46, 0.25 ;  /* 0x3e8000002e2e1820 */ /* 0x000fe40000400000 */
[----:B------:R-:W-:Y:S01]  /*108a0*/  @P1 FMUL R47, R47, 0.25 ;  /* 0x3e8000002f2f1820 */ /* 0x000fe20000400000 */
[----:B------:R4:W-:Y:S01]  /*108b0*/  STL [R1+0xc8], R7 ;  /* 0x0000c80701007387 */ /* 0x0009e20000100800 */
[C---:B0-----:R-:W-:Y:S02]  /*108c0*/  FMUL R9, R0.reuse, R42 ;  /* 0x0000002a00097220 */ /* 0x041fe40000400000 */
[----:B------:R-:W-:Y:S02]  /*108d0*/  @!P2 FMUL R45, R45, 16777216 ;  /* 0x4b8000002d2da820 */ /* 0x000fe40000400000 */
[----:B-1----:R-:W-:-:S02]  /*108e0*/  FMUL R8, R0, R43 ;  /* 0x0000002b00087220 */ /* 0x002fc40000400000 */
[----:B------:R-:W-:Y:S02]  /*108f0*/  @!P2 FMUL R46, R46, 16777216 ;  /* 0x4b8000002e2ea820 */ /* 0x000fe40000400000 */
[----:B----4-:R-:W-:Y:S01]  /*10900*/  FMUL R7, R0, R44 ;  /* 0x0000002c00077220 */ /* 0x010fe20000400000 */
[----:B------:R0:W-:Y:S01]  /*10910*/  STL [R1+0xc4], R9 ;  /* 0x0000c40901007387 */ /* 0x0001e20000100800 */
[----:B------:R-:W-:Y:S02]  /*10920*/  @P1 FMUL R48, R48, 0.25 ;  /* 0x3e80000030301820 */ /* 0x000fe40000400000 */
[----:B------:R-:W-:Y:S01]  /*10930*/  @!P2 FMUL R47, R47, 16777216 ;  /* 0x4b8000002f2fa820 */ /* 0x000fe20000400000 */
[----:B------:R1:W-:Y:S01]  /*10940*/  STL [R1+0xc0], R8 ;  /* 0x0000c00801007387 */ /* 0x0003e20000100800 */
[----:B------:R-:W-:Y:S02]  /*10950*/  @P1 FMUL R49, R49, 0.25 ;  /* 0x3e80000031311820 */ /* 0x000fe40000400000 */
[----:B------:R-:W-:Y:S01]  /*10960*/  @P1 FMUL R50, R50, 0.25 ;  /* 0x3e80000032321820 */ /* 0x000fe20000400000 */
[----:B------:R4:W-:Y:S01]  /*10970*/  STL [R1+0xbc], R7 ;  /* 0x0000bc0701007387 */ /* 0x0009e20000100800 */
[----:B0-----:R-:W-:-:S02]  /*10980*/  FMUL R9, R0, R45 ;  /* 0x0000002d00097220 */ /* 0x001fc40000400000 */
[----:B------:R-:W-:Y:S02]  /*10990*/  @!P2 FMUL R48, R48, 16777216 ;  /* 0x4b8000003030a820 */ /* 0x000fe40000400000 */
[C---:B-1----:R-:W-:Y:S02]  /*109a0*/  FMUL R8, R0.reuse, R46 ;  /* 0x0000002e00087220 */ /* 0x042fe40000400000 */
[----:B------:R-:W-:Y:S02]  /*109b0*/  @!P2 FMUL R49, R49, 16777216 ;  /* 0x4b8000003131a820 */ /* 0x000fe40000400000 */
[----:B----4-:R-:W-:Y:S01]  /*109c0*/  FMUL R7, R0, R47 ;  /* 0x0000002f00077220 */ /* 0x010fe20000400000 */
[----:B------:R0:W-:Y:S01]  /*109d0*/  STL [R1+0xb8], R9 ;  /* 0x0000b80901007387 */ /* 0x0001e20000100800 */
[----:B------:R-:W-:Y:S02]  /*109e0*/  @P1 FMUL R51, R51, 0.25 ;  /* 0x3e80000033331820 */ /* 0x000fe40000400000 */
[----:B------:R-:W-:Y:S01]  /*109f0*/  @!P2 FMUL R50, R50, 16777216 ;  /* 0x4b8000003232a820 */ /* 0x000fe20000400000 */
[----:B------:R1:W-:Y:S01]  /*10a00*/  STL [R1+0xb4], R8 ;  /* 0x0000b40801007387 */ /* 0x0003e20000100800 */
[----:B------:R-:W-:-:S02]  /*10a10*/  @P1 FMUL R52, R52, 0.25 ;  /* 0x3e80000034341820 */ /* 0x000fc40000400000 */
[----:B------:R-:W-:Y:S01]  /*10a20*/  @P1 FMUL R53, R53, 0.25 ;  /* 0x3e80000035351820 */ /* 0x000fe20000400000 */
[----:B------:R4:W-:Y:S01]  /*10a30*/  STL [R1+0xb0], R7 ;  /* 0x0000b00701007387 */ /* 0x0009e20000100800 */
[C---:B0-----:R-:W-:Y:S02]  /*10a40*/  FMUL R9, R0.reuse, R48 ;  /* 0x0000003000097220 */ /* 0x041fe40000400000 */
[----:B------:R-:W-:Y:S02]  /*10a50*/  @!P2 FMUL R51, R51, 16777216 ;  /* 0x4b8000003333a820 */ /* 0x000fe40000400000 */
[----:B-1----:R-:W-:Y:S02]  /*10a60*/  FMUL R8, R0, R49 ;  /* 0x0000003100087220 */ /* 0x002fe40000400000 */
        /* <DEDUP_REMOVED lines=9> */
[----:B0-----:R-:W-:Y:S02]  /*10b00*/  FMUL R9, R0, R51 ;  /* 0x0000003300097220 */ /* 0x001fe40000400000 */
        /* <DEDUP_REMOVED lines=13> */
[----:B-1----:R-:W-:Y:S02]  /*10be0*/  FMUL R8, R0, R55 ;  /* 0x0000003700087220 */ /* 0x002fe40000400000 */
[----:B------:R-:W-:Y:S02]  /*10bf0*/  @!P2 FMUL R58, R58, 16777216 ;  /* 0x4b8000003a3aa820 */ /* 0x000fe40000400000 */
[----:B----4-:R-:W-:Y:S01]  /*10c00*/  FMUL R7, R0, R56 ;  /* 0x0000003800077220 */ /* 0x010fe20000400000 */
[----:B------:R0:W-:Y:S01]  /*10c10*/  STL [R1+0x8c], R9 ;  /* 0x00008c0901007387 */ /* 0x0001e20000100800 */
[----:B------:R-:W-:Y:S02]  /*10c20*/  @P1 FMUL R60, R60, 0.25 ;  /* 0x3e8000003c3c1820 */ /* 0x000fe40000400000 */
[----:B------:R-:W-:Y:S01]  /*10c30*/  @!P2 FMUL R59, R59, 16777216 ;  /* 0x4b8000003b3ba820 */ /* 0x000fe20000400000 */
[----:B------:R1:W-:Y:S01]  /*10c40*/  STL [R1+0x88], R8 ;  /* 0x0000880801007387 */ /* 0x0003e20000100800 */
[----:B------:R-:W-:-:S02]  /*10c50*/  @P1 FMUL R61, R61, 0.25 ;  /* 0x3e8000003d3d1820 */ /* 0x000fc40000400000 */
[----:B------:R-:W-:Y:S01]  /*10c60*/  @!P2 FMUL R60, R60, 16777216 ;  /* 0x4b8000003c3ca820 */ /* 0x000fe20000400000 */
[----:B------:R4:W-:Y:S01]  /*10c70*/  STL [R1+0x80], R7 ;  /* 0x0000800701007387 */ /* 0x0009e20000100800 */
[C---:B0-----:R-:W-:Y:S02]  /*10c80*/  FMUL R9, R0.reuse, R57 ;  /* 0x0000003900097220 */ /* 0x041fe40000400000 */
[----:B------:R-:W-:Y:S02]  /*10c90*/  @!P2 FMUL R61, R61, 16777216 ;  /* 0x4b8000003d3da820 */ /* 0x000fe40000400000 */
[C---:B-1----:R-:W-:Y:S01]  /*10ca0*/  FMUL R8, R0.reuse, R58 ;  /* 0x0000003a00087220 */ /* 0x042fe20000400000 */
[----:B------:R0:W-:Y:S01]  /*10cb0*/  STL [R1+0x7c], R9 ;  /* 0x00007c0901007387 */ /* 0x0001e20000100800 */
[----:B----4-:R-:W-:-:S03]  /*10cc0*/  FMUL R7, R0, R59 ;  /* 0x0000003b00077220 */ /* 0x010fc60000400000 */
[----:B------:R1:W-:Y:S04]  /*10cd0*/  STL [R1+0x78], R8 ;  /* 0x0000780801007387 */ /* 0x0003e80000100800 */
[----:B------:R3:W-:Y:S01]  /*10ce0*/  STL [R1+0x68], R7 ;  /* 0x0000680701007387 */ /* 0x0007e20000100800 */
[C---:B0-----:R-:W-:Y:S02]  /*10cf0*/  FMUL R9, R0.reuse, R60 ;  /* 0x0000003c00097220 */ /* 0x041fe40000400000 */
[----:B-1----:R-:W-:-:S03]  /*10d00*/  FMUL R8, R0, R61 ;  /* 0x0000003d00087220 */ /* 0x002fc60000400000 */
[----:B------:R-:W-:Y:S01]  /*10d10*/  STL [R1+0x58], R9 ;  /* 0x0000580901007387 */ /* 0x000fe20000100800 */
[----:B--2---:R-:W-:-:S03]  /*10d20*/  @!P2 FMUL R6, R6, 16777216 ;  /* 0x4b8000000606a820 */ /* 0x004fc60000400000 */
[----:B------:R-:W-:Y:S01]  /*10d30*/  STL [R1+0x54], R8 ;  /* 0x0000540801007387 */ /* 0x000fe20000100800 */
[----:B---3--:R-:W-:-:S05]  /*10d40*/  FMUL R7, R0, R2 ;  /* 0x0000000200077220 */ /* 0x008fca0000400000 */
[----:B------:R-:W-:Y:S01]  /*10d50*/  STL [R1+0x4c], R7 ;  /* 0x00004c0701007387 */ /* 0x000fe20000100800 */
[----:B------:R-:W-:-:S05]  /*10d60*/  FMUL R2, R0, R3 ;  /* 0x0000000300027220 */ /* 0x000fca0000400000 */
[----:B------:R0:W-:Y:S01]  /*10d70*/  STL [R1+0x3c], R2 ;  /* 0x00003c0201007387 */ /* 0x0001e20000100800 */
[C---:B------:R-:W-:Y:S02]  /*10d80*/  FMUL R4, R0.reuse, R4 ;  /* 0x0000000400047220 */ /* 0x040fe40000400000 */
[C---:B0-----:R-:W-:Y:S02]  /*10d90*/  FMUL R2, R0.reuse, R6 ;  /* 0x0000000600027220 */ /* 0x041fe40000400000 */
[----:B------:R-:W-:Y:S01]  /*10da0*/  FMUL R3, R0, R5 ;  /* 0x0000000500037220 */ /* 0x000fe20000400000 */
[----:B------:R-:W-:Y:S04]  /*10db0*/  STL [R1+0x34], R4 ;  /* 0x0000340401007387 */ /* 0x000fe80000100800 */
[----:B------:R-:W2:Y:S04]  /*10dc0*/  LDL.LU R6, [R1+0x760] ;  /* 0x0007600001067983 */ /* 0x000ea80000300800 */
[----:B------:R-:W-:Y:S04]  /*10dd0*/  STL [R1+0x30], R3 ;  /* 0x0000300301007387 */ /* 0x000fe80000100800 */
[----:B------:R-:W3:Y:S04]  /*10de0*/  LDL.LU R0, [R1+0x2e0] ;  /* 0x0002e00001007983 */ /* 0x000ee80000300800 */
[----:B------:R0:W-:Y:S04]  /*10df0*/  STL [R1+0x28], R2 ;  /* 0x0000280201007387 */ /* 0x0001e80000100800 */
[----:B0-----:R-:W4:Y:S04]  /*10e00*/  LDL.LU R2, [R1+0x2e4] ;  /* 0x0002e40001027983 */ /* 0x001f280000300800 */
[----:B---3--:R0:W-:Y:S04]  /*10e10*/  STL [R1+0xc], R0 ;  /* 0x00000c0001007387 */ /* 0x0081e80000100800 */
[----:B0-----:R-:W3:Y:S04]  /*10e20*/  LDL.LU R0, [R1+0x3f0] ;  /* 0x0003f00001007983 */ /* 0x001ee80000300800 */
[----:B----4-:R0:W-:Y:S04]  /*10e30*/  STL [R1+0x8], R2 ;  /* 0x0000080201007387 */ /* 0x0101e80000100800 */
[----:B0-----:R-:W4:Y:S01]  /*10e40*/  LDL.LU R2, [R1+0x3f4] ;  /* 0x0003f40001027983 */ /* 0x001f220000300800 */
[----:B--2---:R-:W-:-:S02]  /*10e50*/  FSETP.GT.AND P1, PT, |R6|, 8.50705917302346158658e+37, PT ;  /* 0x7e8000000600780b */ /* 0x004fc40003f24200 */
[----:B------:R-:W-:Y:S01]  /*10e60*/  FSETP.GEU.AND P2, PT, |R6|, 1.175494350822287508e-38, PT ;  /* 0x008000000600780b */ /* 0x000fe20003f4e200 */
[----:B---3--:R0:W-:Y:S04]  /*10e70*/  STL [R1+0x4], R0 ;  /* 0x0000040001007387 */ /* 0x0081e80000100800 */
[----:B0-----:R-:W2:Y:S04]  /*10e80*/  LDL.LU R0, [R1+0x2f0] ;  /* 0x0002f00001007983 */ /* 0x001ea80000300800 */
[----:B----4-:R0:W-:Y:S04]  /*10e90*/  STL [R1], R2 ;  /* 0x0000000201007387 */ /* 0x0101e80000100800 */
[----:B0-----:R-:W2:Y:S04]  /*10ea0*/  LDL.LU R2, [R1+0x2f4] ;  /* 0x0002f40001027983 */ /* 0x001ea80000300800 */
[----:B------:R-:W4:Y:S04]  /*10eb0*/  LDL.LU R3, [R1+0x420] ;  /* 0x0004200001037983 */ /* 0x000f280000300800 */
[----:B------:R-:W2:Y:S04]  /*10ec0*/  LDL.LU R4, [R1+0x424] ;  /* 0x0004240001047983 */ /* 0x000ea80000300800 */
        /* <DEDUP_REMOVED lines=56> */
[----:B------:R0:W-:Y:S04]  /*11250*/  STL [R1+0x750], R6 ;  /* 0x0007500601007387 */ /* 0x0001e80000100800 */
[----:B0-----:R-:W2:Y:S04]  /*11260*/  LDL R6, [R1+0xc] ;  /* 0x00000c0001067983 */ /* 0x001ea80000100800 */
[----:B--2---:R0:W-:Y:S04]  /*11270*/  STL [R1+0x754], R6 ;  /* 0x0007540601007387 */ /* 0x0041e80000100800 */
[----:B0-----:R-:W2:Y:S04]  /*11280*/  LDL R6, [R1+0x8] ;  /* 0x0000080001067983 */ /* 0x001ea80000100800 */
[----:B--2---:R0:W-:Y:S04]  /*11290*/  STL [R1+0x758], R6 ;  /* 0x0007580601007387 */ /* 0x0041e80000100800 */
[----:B0-----:R-:W2:Y:S04]  /*112a0*/  LDL R6, [R1+0x4] ;  /* 0x0000040001067983 */ /* 0x001ea80000100800 */
[----:B--2---:R0:W-:Y:S04]  /*112b0*/  STL [R1+0x75c], R6 ;  /* 0x00075c0601007387 */ /* 0x0041e80000100800 */
[----:B0-----:R-:W2:Y:S02]  /*112c0*/  LDL R6, [R1] ;  /* 0x0000000001067983 */ /* 0x001ea40000100800 */
[----:B--2---:R-:W-:-:S05]  /*112d0*/  @P1 FMUL R6, R6, 0.25 ;  /* 0x3e80000006061820 */ /* 0x004fca0000400000 */
[----:B------:R0:W-:Y:S04]  /*112e0*/  @P1 STL [R1], R6 ;  /* 0x0000000601001387 */ /* 0x0001e80000100800 */
[----:B0-----:R-:W2:Y:S02]  /*112f0*/  LDL.LU R6, [R1+0x75c] ;  /* 0x00075c0001067983 */ /* 0x001ea40000300800 */
[----:B--2---:R-:W-:-:S05]  /*11300*/  @P1 FMUL R6, R6, 0.25 ;  /* 0x3e80000006061820 */ /* 0x004fca0000400000 */
[----:B------:R0:W-:Y:S04]  /*11310*/  @P1 STL [R1+0x4], R6 ;  /* 0x0000040601001387 */ /* 0x0001e80000100800 */
[----:B0-----:R-:W2:Y:S02]  /*11320*/  LDL.LU R6, [R1+0x758] ;  /* 0x0007580001067983 */ /* 0x001ea40000300800 */
[----:B--2---:R-:W-:-:S05]  /*11330*/  @P1 FMUL R6, R6, 0.25 ;  /* 0x3e80000006061820 */ /* 0x004fca0000400000 */
[----:B------:R0:W-:Y:S04]  /*11340*/  @P1 STL [R1+0x8], R6 ;  /* 0x0000080601001387 */ /* 0x0001e80000100800 */
[----:B0-----:R-:W2:Y:S01]  /*11350*/  LDL.LU R6, [R1+0x754] ;  /* 0x0007540001067983 */ /* 0x001ea20000300800 */
[----:B------:R-:W-:-:S04]  /*11360*/  @P1 FMUL R58, R58, 0.25 ;  /* 0x3e8000003a3a1820 */ /* 0x000fc80000400000 */
[----:B------:R-:W-:Y:S02]  /*11370*/  @!P2 FMUL R58, R58, 16777216 ;  /* 0x4b8000003a3aa820 */ /* 0x000fe40000400000 */
[----:B--2---:R-:W-:-:S05]  /*11380*/  @P1 FMUL R6, R6, 0.25 ;  /* 0x3e80000006061820 */ /* 0x004fca0000400000 */
[----:B------:R0:W-:Y:S04]  /*11390*/  @P1 STL [R1+0xc], R6 ;  /* 0x00000c0601001387 */ /* 0x0001e80000100800 */
[----:B0-----:R-:W2:Y:S04]  /*113a0*/  LDL.LU R6, [R1+0x750] ;  /* 0x0007500001067983 */ /* 0x001ea80000300800 */
        /* <DEDUP_REMOVED lines=8> */
[----:B--2---:R-:W-:-:S05]  /*11430*/  @!P2 FMUL R58, R58, 16777216 ;  /* 0x4b8000003a3aa820 */ /* 0x004fca0000400000 */
[----:B------:R0:W-:Y:S04]  /*11440*/  @!P2 STL [R1], R58 ;  /* 0x0000003a0100a387 */ /* 0x0001e80000100800 */
[----:B0-----:R-:W2:Y:S02]  /*11450*/  LDL.LU R58, [R1+0x74c] ;  /* 0x00074c00013a7983 */ /* 0x001ea40000300800 */
[----:B--2---:R-:W-:-:S05]  /*11460*/  @!P2 FMUL R58, R58, 16777216 ;  /* 0x4b8000003a3aa820 */ /* 0x004fca0000400000 */
[----:B------:R0:W-:Y:S04]  /*11470*/  @!P2 STL [R1+0x4], R58 ;  /* 0x0000043a0100a387 */ /* 0x0001e80000100800 */
        /* <DEDUP_REMOVED lines=10> */
[----:B------:R-:W-:Y:S02]  /*11520*/  @P1 FMUL R59, R59, 0.25 ;  /* 0x3e8000003b3b1820 */ /* 0x000fe40000400000 */
[----:B------:R-:W-:Y:S02]  /*11530*/  @P1 FMUL R60, R60, 0.25 ;  /* 0x3e8000003c3c1820 */ /* 0x000fe40000400000 */
[----:B------:R-:W-:-:S02]  /*11540*/  @!P2 FMUL R59, R59, 16777216 ;  /* 0x4b8000003b3ba820 */ /* 0x000fc40000400000 */
[----:B------:R-:W-:Y:S02]  /*11550*/  @P1 FMUL R61, R61, 0.25 ;  /* 0x3e8000003d3d1820 */ /* 0x000fe40000400000 */
[----:B------:R-:W-:Y:S02]  /*11560*/  @P1 FMUL R57, R57, 0.25 ;  /* 0x3e80000039391820 */ /* 0x000fe40000400000 */
[----:B------:R-:W-:Y:S02]  /*11570*/  @P1 FMUL R56, R56, 0.25 ;  /* 0x3e80000038381820 */ /* 0x000fe40000400000 */
        /* <DEDUP_REMOVED lines=14> */
[----:B0-----:R-:W-:-:S02]  /*11660*/  FMUL R57, R6, R57 ;  /* 0x0000003906397220 */ /* 0x001fc40000400000 */
[----:B------:R-:W-:Y:S02]  /*11670*/  @P1 FMUL R48, R48, 0.25 ;  /* 0x3e80000030301820 */ /* 0x000fe40000400000 */
[----:B------:R-:W-:Y:S02]  /*11680*/  @!P2 FMUL R52, R52, 16777216 ;  /* 0x4b8000003434a820 */ /* 0x000fe40000400000 */
[C---:B------:R-:W-:Y:S02]  /*11690*/  FMUL R56, R6.reuse, R56 ;  /* 0x0000003806387220 */ /* 0x040fe40000400000 */
[----:B------:R-:W-:Y:S02]  /*116a0*/  @P1 FMUL R47, R47, 0.25 ;  /* 0x3e8000002f2f1820 */ /* 0x000fe40000400000 */
[----:B------:R-:W-:Y:S02]  /*116b0*/  @!P2 FMUL R51, R51, 16777216 ;  /* 0x4b8000003333a820 */ /* 0x000fe40000400000 */
[----:B------:R-:W-:-:S02]  /*116c0*/  FMUL R55, R6, R55 ;  /* 0x0000003706377220 */ /* 0x000fc40000400000 */
[----:B------:R-:W-:Y:S02]  /*116d0*/  @P1 FMUL R46, R46, 0.25 ;  /* 0x3e8000002e2e1820 */ /* 0x000fe40000400000 */
[----:B------:R-:W-:Y:S02]  /*116e0*/  @!P2 FMUL R50, R50, 16777216 ;  /* 0x4b8000003232a820 */ /* 0x000fe40000400000 */
[C---:B------:R-:W-:Y:S02]  /*116f0*/  FMUL R54, R6.reuse, R54 ;  /* 0x0000003606367220 */ /* 0x040fe40000400000 */
[----:B------:R-:W-:Y:S02]  /*11700*/  @!P2 FMUL R49, R49, 16777216 ;  /* 0x4b8000003131a820 */ /* 0x000fe40000400000 */
[----:B------:R-:W-:Y:S02]  /*11710*/  FMUL R53, R6, R53 ;  /* 0x0000003506357220 */ /* 0x000fe40000400000 */
[----:B------:R-:W-:-:S02]  /*11720*/  @P1 FMUL R45, R45, 0.25 ;  /* 0x3e8000002d2d1820 */ /* 0x000fc40000400000 */
[----:B------:R-:W-:Y:S02]  /*11730*/  @!P2 FMUL R48, R48, 16777216 ;  /* 0x4b8000003030a820 */ /* 0x000fe40000400000 */
[C---:B------:R-:W-:Y:S02]  /*11740*/  FMUL R52, R6.reuse, R52 ;  /* 0x0000003406347220 */ /* 0x040fe40000400000 */
[----:B------:R-:W-:Y:S02]  /*11750*/  @!P2 FMUL R47, R47, 16777216 ;  /* 0x4b8000002f2fa820 */ /* 0x000fe40000400000 */
[----:B------:R-:W-:Y:S02]  /*11760*/  FMUL R51, R6, R51 ;  /* 0x0000003306337220 */ /* 0x000fe40000400000 */
[----:B------:R-:W-:Y:S02]  /*11770*/  @P1 FMUL R44, R44, 0.25 ;  /* 0x3e8000002c2c1820 */ /* 0x000fe40000400000 */
[----:B------:R-:W-:-:S02]  /*11780*/  @!P2 FMUL R46, R46, 16777216 ;  /* 0x4b8000002e2ea820 */ /* 0x000fc40000400000 */
[C---:B------:R-:W-:Y:S02]  /*11790*/  FMUL R50, R6.reuse, R50 ;  /* 0x0000003206327220 */ /* 0x040fe40000400000 */
[C---:B------:R-:W-:Y:S02]  /*117a0*/  FMUL R49, R6.reuse, R49 ;  /* 0x0000003106317220 */ /* 0x040fe40000400000 */
[----:B------:R-:W-:Y:S02]  /*117b0*/  @!P2 FMUL R45, R45, 16777216 ;  /* 0x4b8000002d2da820 */ /* 0x000fe40000400000 */
[C---:B------:R-:W-:Y:S02]  /*117c0*/  FMUL R48, R6.reuse, R48 ;  /* 0x0000003006307220 */ /* 0x040fe40000400000 */
[----:B------:R-:W-:Y:S02]  /*117d0*/  FMUL R47, R6, R47 ;  /* 0x0000002f062f7220 */ /* 0x000fe40000400000 */
[----:B------:R-:W-:-:S02]  /*117e0*/  @!P2 FMUL R44, R44, 16777216 ;  /* 0x4b8000002c2ca820 */ /* 0x000fc40000400000 */
[C---:B------:R-:W-:Y:S02]  /*117f0*/  FMUL R46, R6.reuse, R46 ;  /* 0x0000002e062e7220 */ /* 0x040fe40000400000 */
[C---:B------:R-:W-:Y:S02]  /*11800*/  FMUL R45, R6.reuse, R45 ;  /* 0x0000002d062d7220 */ /* 0x040fe40000400000 */
[C---:B------:R-:W-:Y:S02]  /*11810*/  FMUL R44, R6.reuse, R44 ;  /* 0x0000002c062c7220 */ /* 0x040fe40000400000 */
[----:B--2---:R-:W-:-:S05]  /*11820*/  FMUL R58, R6, R58 ;  /* 0x0000003a063a7220 */ /* 0x004fca0000400000 */
[----:B------:R0:W-:Y:S02]  /*11830*/  STL [R1+0x84], R58 ;  /* 0x0000843a01007387 */ /* 0x0001e40000100800 */
[C---:B0-----:R-:W-:Y:S02]  /*11840*/  FMUL R58, R6.reuse, R59 ;  /* 0x0000003b063a7220 */ /* 0x041fe40000400000 */
[----:B------:R-:W-:-:S03]  /*11850*/  FMUL R59, R6, R60 ;  /* 0x0000003c063b7220 */ /* 0x000fc60000400000 */
[----:B------:R0:W-:Y:S04]  /*11860*/  STL [R1+0x74], R58 ;  /* 0x0000743a01007387 */ /* 0x0001e80000100800 */
[----:B------:R-:W-:Y:S01]  /*11870*/  STL [R1+0x70], R59 ;  /* 0x0000703b01007387 */ /* 0x000fe20000100800 */
[----:B0-----:R-:W-:-:S05]  /*11880*/  FMUL R58, R6, R61 ;  /* 0x0000003d063a7220 */ /* 0x001fca0000400000 */
[----:B------:R-:W-:Y:S04]  /*11890*/  STL [R1+0x6c], R58 ;  /* 0x00006c3a01007387 */ /* 0x000fe80000100800 */
[----:B------:R0:W-:Y:S04]  /*118a0*/  STL [R1+0x64], R57 ;  /* 0x0000643901007387 */ /* 0x0001e80000100800 */
[----:B------:R-:W-:Y:S04]  /*118b0*/  STL [R1+0x60], R56 ;  /* 0x0000603801007387 */ /* 0x000fe80000100800 */
[----:B------:R1:W-:Y:S04]  /*118c0*/  STL [R1+0x5c], R55 ;  /* 0x00005c3701007387 */ /* 0x0003e80000100800 */
[----:B------:R2:W-:Y:S04]  /*118d0*/  STL [R1+0x50], R54 ;  /* 0x0000503601007387 */ /* 0x0005e80000100800 */
[----:B------:R-:W-:Y:S04]  /*118e0*/  STL [R1+0x48], R53 ;  /* 0x0000483501007387 */ /* 0x000fe80000100800 */
[----:B------:R-:W-:Y:S04]  /*118f0*/  STL [R1+0x44], R52 ;  /* 0x0000443401007387 */ /* 0x000fe80000100800 */
[----:B------:R0:W-:Y:S04]  /*11900*/  STL [R1+0x40], R51 ;  /* 0x0000403301007387 */ /* 0x0001e80000100800 */
[----:B------:R-:W-:Y:S04]  /*11910*/  STL [R1+0x38], R50 ;  /* 0x0000383201007387 */ /* 0x000fe80000100800 */
[----:B------:R-:W-:Y:S04]  /*11920*/  STL [R1+0x2c], R49 ;  /* 0x00002c3101007387 */ /* 0x000fe80000100800 */
[----:B------:R-:W-:Y:S04]  /*11930*/  STL [R1+0x24], R48 ;  /* 0x0000243001007387 */ /* 0x000fe80000100800 */
[----:B------:R-:W-:Y:S04]  /*11940*/  STL [R1+0x20], R47 ;  /* 0x0000202f01007387 */ /* 0x000fe80000100800 */
[----:B------:R-:W-:Y:S04]  /*11950*/  STL [R1+0x1c], R46 ;  /* 0x00001c2e01007387 */ /* 0x000fe80000100800 */
[----:B0-----:R-:W3:Y:S04]  /*11960*/  LDL.LU R57, [R1+0x4] ;  /* 0x0000040001397983 */ /* 0x001ee80000300800 */
[----:B------:R-:W-:Y:S04]  /*11970*/  STL [R1+0x18], R45 ;  /* 0x0000182d01007387 */ /* 0x000fe80000100800 */
[----:B------:R-:W3:Y:S04]  /*11980*/  LDL.LU R60, [R1+0xc] ;  /* 0x00000c00013c7983 */ /* 0x000ee80000300800 */
[----:B------:R0:W-:Y:S04]  /*11990*/  STL [R1+0x10], R44 ;  /* 0x0000102c01007387 */ /* 0x0001e80000100800 */
[----:B------:R-:W3:Y:S04]  /*119a0*/  LDL.LU R59, [R1] ;  /* 0x00000000013b7983 */ /* 0x000ee80000300800 */
[----:B------:R-:W3:Y:S01]  /*119b0*/  LDL.LU R58, [R1+0x8] ;  /* 0x00000800013a7983 */ /* 0x000ee20000300800 */
[----:B------:R-:W-:-:S02]  /*119c0*/  @P1 FMUL R43, R43, 0.25 ;  /* 0x3e8000002b2b1820 */ /* 0x000fc40000400000 */
[----:B------:R-:W-:Y:S02]  /*119d0*/  @P1 FMUL R42, R42, 0.25 ;  /* 0x3e8000002a2a1820 */ /* 0x000fe40000400000 */
[----:B------:R-:W-:Y:S02]  /*119e0*/  @P1 FMUL R41, R41, 0.25 ;  /* 0x3e80000029291820 */ /* 0x000fe40000400000 */
[----:B------:R-:W-:Y:S02]  /*119f0*/  @P1 FMUL R40, R40, 0.25 ;  /* 0x3e80000028281820 */ /* 0x000fe40000400000 */
[----:B------:R-:W-:Y:S02]  /*11a00*/  @!P2 FMUL R43, R43, 16777216 ;  /* 0x4b8000002b2ba820 */ /* 0x000fe40000400000 */
[----:B------:R-:W-:Y:S02]  /*11a10*/  @!P2 FMUL R42, R42, 16777216 ;  /* 0x4b8000002a2aa820 */ /* 0x000fe40000400000 */
[----:B------:R-:W-:-:S02]  /*11a20*/  @!P2 FMUL R41, R41, 16777216 ;  /* 0x4b8000002929a820 */ /* 0x000fc40000400000 */
[----:B------:R-:W-:Y:S02]  /*11a30*/  @P1 FMUL R33, R33, 0.25 ;  /* 0x3e80000021211820 */ /* 0x000fe40000400000 */
[----:B------:R-:W-:Y:S02]  /*11a40*/  @!P2 FMUL R40, R40, 16777216 ;  /* 0x4b8000002828a820 */ /* 0x000fe40000400000 */
[----:B------:R-:W-:Y:S02]  /*11a50*/  @P1 FMUL R31, R31, 0.25 ;  /* 0x3e8000001f1f1820 */ /* 0x000fe40000400000 */
[----:B------:R-:W-:Y:S02]  /*11a60*/  FMUL R61, R6, R43 ;  /* 0x0000002b063d7220 */ /* 0x000fe40000400000 */
[----:B------:R-:W-:Y:S02]  /*11a70*/  @P1 FMUL R39, R39, 0.25 ;  /* 0x3e80000027271820 */ /* 0x000fe40000400000 */
[----:B------:R-:W-:-:S02]  /*11a80*/  @P1 FMUL R34, R34, 0.25 ;  /* 0x3e80000022221820 */ /* 0x000fc40000400000 */
[----:B------:R-:W-:Y:S02]  /*11a90*/  @P1 FMUL R29, R29, 0.25 ;  /* 0x3e8000001d1d1820 */ /* 0x000fe40000400000 */
[----:B-1----:R-:W-:Y:S02]  /*11aa0*/  FMUL R55, R6, R42 ;  /* 0x0000002a06377220 */ /* 0x002fe40000400000 */
[----:B------:R-:W-:Y:S02]  /*11ab0*/  @P1 FMUL R35, R35, 0.25 ;  /* 0x3e80000023231820 */ /* 0x000fe40000400000 */
[----:B------:R-:W-:Y:S02]  /*11ac0*/  @P1 FMUL R32, R32, 0.25 ;  /* 0x3e80000020201820 */ /* 0x000fe40000400000 */
[----:B------:R-:W-:Y:S02]  /*11ad0*/  @P1 FMUL R26, R26, 0.25 ;  /* 0x3e8000001a1a1820 */ /* 0x000fe40000400000 */
[----:B------:R-:W-:-:S02]  /*11ae0*/  @P1 FMUL R10, R10, 0.25 ;  /* 0x3e8000000a0a1820 */ /* 0x000fc40000400000 */
[----:B--2---:R-:W-:Y:S02]  /*11af0*/  FMUL R54, R6, R41 ;  /* 0x0000002906367220 */ /* 0x004fe40000400000 */
[----:B------:R-:W-:Y:S02]  /*11b00*/  @P1 FMUL R38, R38, 0.25 ;  /* 0x3e80000026261820 */ /* 0x000fe40000400000 */
[----:B------:R-:W-:Y:S02]  /*11b10*/  @P1 FMUL R37, R37, 0.25 ;  /* 0x3e80000025251820 */ /* 0x000fe40000400000 */
[----:B------:R-:W-:Y:S02]  /*11b20*/  @P1 FMUL R30, R30, 0.25 ;  /* 0x3e8000001e1e1820 */ /* 0x000fe40000400000 */
[----:B------:R-:W-:Y:S02]  /*11b30*/  @P1 FMUL R25, R25, 0.25 ;  /* 0x3e80000019191820 */ /* 0x000fe40000400000 */
[----:B------:R-:W-:-:S02]  /*11b40*/  @P1 FMUL R18, R18, 0.25 ;  /* 0x3e80000012121820 */ /* 0x000fc40000400000 */
[----:B------:R-:W-:Y:S02]  /*11b50*/  @P1 FMUL R9, R9, 0.25 ;  /* 0x3e80000009091820 */ /* 0x000fe40000400000 */
[----:B------:R-:W-:Y:S02]  /*11b60*/  @!P2 FMUL R33, R33, 16777216 ;  /* 0x4b8000002121a820 */ /* 0x000fe40000400000 */
[----:B------:R-:W-:Y:S01]  /*11b70*/  FMUL R51, R6, R40 ;  /* 0x0000002806337220 */ /* 0x000fe20000400000 */
[----:B------:R-:W-:Y:S01]  /*11b80*/  STL [R1+0x730], R61 ;  /* 0x0007303d01007387 */ /* 0x000fe20000100800 */
[----:B------:R-:W-:Y:S02]  /*11b90*/  @P1 FMUL R24, R24, 0.25 ;  /* 0x3e80000018181820 */ /* 0x000fe40000400000 */
[----:B------:R-:W-:Y:S02]  /*11ba0*/  @P1 FMUL R21, R21, 0.25 ;  /* 0x3e80000015151820 */ /* 0x000fe40000400000 */
[----:B------:R-:W-:-:S02]  /*11bb0*/  @P1 FMUL R15, R15, 0.25 ;  /* 0x3e8000000f0f1820 */ /* 0x000fc40000400000 */
[----:B------:R-:W-:Y:S02]  /*11bc0*/  @P1 FMUL R14, R14, 0.25 ;  /* 0x3e8000000e0e1820 */ /* 0x000fe40000400000 */
[----:B------:R-:W-:Y:S02]  /*11bd0*/  @P1 FMUL R5, R5, 0.25 ;  /* 0x3e80000005051820 */ /* 0x000fe40000400000 */
[----:B------:R-:W-:Y:S02]  /*11be0*/  @P1 FMUL R4, R4, 0.25 ;  /* 0x3e80000004041820 */ /* 0x000fe40000400000 */
[----:B------:R-:W-:Y:S01]  /*11bf0*/  @!P2 FMUL R31, R31, 16777216 ;  /* 0x4b8000001f1fa820 */ /* 0x000fe20000400000 */
[----:B------:R1:W-:Y:S01]  /*11c00*/  STL [R1+0x734], R55 ;  /* 0x0007343701007387 */ /* 0x0003e20000100800 */
[----:B------:R-:W-:Y:S02]  /*11c10*/  @P1 FMUL R36, R36, 0.25 ;  /* 0x3e80000024241820 */ /* 0x000fe40000400000 */
[----:B------:R-:W-:-:S02]  /*11c20*/  @P1 FMUL R19, R19, 0.25 ;  /* 0x3e80000013131820 */ /* 0x000fc40000400000 */
[----:B------:R-:W-:Y:S02]  /*11c30*/  @P1 FMUL R17, R17, 0.25 ;  /* 0x3e80000011111820 */ /* 0x000fe40000400000 */
[----:B------:R-:W-:Y:S02]  /*11c40*/  @P1 FMUL R13, R13, 0.25 ;  /* 0x3e8000000d0d1820 */ /* 0x000fe40000400000 */
[----:B------:R-:W-:Y:S02]  /*11c50*/  @P1 FMUL R8, R8, 0.25 ;  /* 0x3e80000008081820 */ /* 0x000fe40000400000 */
[----:B----4-:R-:W-:Y:S02]  /*11c60*/  @P1 FMUL R3, R3, 0.25 ;  /* 0x3e80000003031820 */ /* 0x010fe40000400000 */
[----:B------:R-:W-:Y:S02]  /*11c70*/  @!P2 FMUL R39, R39, 16777216 ;  /* 0x4b8000002727a820 */ /* 0x000fe40000400000 */
[----:B------:R-:W-:-:S02]  /*11c80*/  @!P2 FMUL R34, R34, 16777216 ;  /* 0x4b8000002222a820 */ /* 0x000fc40000400000 */
[----:B------:R-:W-:Y:S01]  /*11c90*/  @!P2 FMUL R29, R29, 16777216 ;  /* 0x4b8000001d1da820 */ /* 0x000fe20000400000 */
[----:B------:R2:W-:Y:S01]  /*11ca0*/  STL [R1+0x738], R54 ;  /* 0x0007383601007387 */ /* 0x0005e20000100800 */
[----:B------:R-:W-:Y:S02]  /*11cb0*/  @P1 FMUL R28, R28, 0.25 ;  /* 0x3e8000001c1c1820 */ /* 0x000fe40000400000 */
[----:B------:R-:W-:Y:S02]  /*11cc0*/  @P1 FMUL R27, R27, 0.25 ;  /* 0x3e8000001b1b1820 */ /* 0x000fe40000400000 */
[----:B------:R-:W-:Y:S02]  /*11cd0*/  @P1 FMUL R23, R23, 0.25 ;  /* 0x3e80000017171820 */ /* 0x000fe40000400000 */
[----:B------:R-:W-:Y:S02]  /*11ce0*/  @P1 FMUL R22, R22, 0.25 ;  /* 0x3e80000016161820 */ /* 0x000fe40000400000 */
[----:B------:R-:W-:-:S02]  /*11cf0*/  @P1 FMUL R20, R20, 0.25 ;  /* 0x3e80000014141820 */ /* 0x000fc40000400000 */
[----:B------:R-:W-:Y:S02]  /*11d00*/  @P1 FMUL R16, R16, 0.25 ;  /* 0x3e80000010101820 */ /* 0x000fe40000400000 */
[----:B------:R-:W-:Y:S02]  /*11d10*/  @P1 FMUL R12, R12, 0.25 ;  /* 0x3e8000000c0c1820 */ /* 0x000fe40000400000 */
[----:B------:R-:W-:Y:S02]  /*11d20*/  @P1 FMUL R11, R11, 0.25 ;  /* 0x3e8000000b0b1820 */ /* 0x000fe40000400000 */
[----:B------:R-:W-:Y:S02]  /*11d30*/  @P1 FMUL R7, R7, 0.25 ;  /* 0x3e80000007071820 */ /* 0x000fe40000400000 */
[----:B------:R-:W-:Y:S02]  /*11d40*/  @P1 FMUL R2, R2, 0.25 ;  /* 0x3e80000002021820 */ /* 0x000fe40000400000 */
[----:B------:R-:W-:-:S02]  /*11d50*/  @P1 FMUL R0, R0, 0.25 ;  /* 0x3e80000000001820 */ /* 0x000fc40000400000 */
[----:B------:R-:W-:Y:S02]  /*11d60*/  @!P2 FMUL R35, R35, 16777216 ;  /* 0x4b8000002323a820 */ /* 0x000fe40000400000 */
[----:B------:R-:W-:Y:S02]  /*11d70*/  @!P2 FMUL R32, R32, 16777216 ;  /* 0x4b8000002020a820 */ /* 0x000fe40000400000 */
[----:B------:R-:W-:Y:S02]  /*11d80*/  @!P2 FMUL R26, R26, 16777216 ;  /* 0x4b8000001a1aa820 */ /* 0x000fe40000400000 */
[----:B------:R-:W-:Y:S01]  /*11d90*/  @!P2 FMUL R10, R10, 16777216 ;  /* 0x4b8000000a0aa820 */ /* 0x000fe20000400000 */
[----:B------:R4:W-:Y:S01]  /*11da0*/  STL [R1+0x73c], R51 ;  /* 0x00073c3301007387 */ /* 0x0009e20000100800 */
[----:B------:R-:W-:Y:S02]  /*11db0*/  @!P2 FMUL R38, R38, 16777216 ;  /* 0x4b8000002626a820 */ /* 0x000fe40000400000 */
[----:B------:R-:W-:Y:S01]  /*11dc0*/  @!P2 FMUL R37, R37, 16777216 ;  /* 0x4b8000002525a820 */ /* 0x000fe20000400000 */
[----:B------:R-:W4:Y:S01]  /*11dd0*/  LDL.LU R42, [R1+0x34] ;  /* 0x00003400012a7983 */ /* 0x000f220000300800 */
[----:B------:R-:W-:-:S02]  /*11de0*/  @!P2 FMUL R30, R30, 16777216 ;  /* 0x4b8000001e1ea820 */ /* 0x000fc40000400000 */
[----:B------:R-:W-:Y:S01]  /*11df0*/  @!P2 FMUL R25, R25, 16777216 ;  /* 0x4b8000001919a820 */ /* 0x000fe20000400000 */
[----:B------:R-:W4:Y:S01]  /*11e00*/  LDL.LU R43, [R1+0x28] ;  /* 0x00002800012b7983 */ /* 0x000f220000300800 */
[----:B------:R-:W-:Y:S02]  /*11e10*/  @!P2 FMUL R18, R18, 16777216 ;  /* 0x4b8000001212a820 */ /* 0x000fe40000400000 */
[----:B------:R-:W-:Y:S01]  /*11e20*/  @!P2 FMUL R9, R9, 16777216 ;  /* 0x4b8000000909a820 */ /* 0x000fe20000400000 */
[----:B------:R-:W4:Y:S01]  /*11e30*/  LDL.LU R52, [R1+0x3c] ;  /* 0x00003c0001347983 */ /* 0x000f220000300800 */
[----:B0-----:R-:W-:Y:S02]  /*11e40*/  FMUL R44, R6, R33 ;  /* 0x00000021062c7220 */ /* 0x001fe40000400000 */
[----:B------:R-:W-:Y:S01]  /*11e50*/  @!P2 FMUL R24, R24, 16777216 ;  /* 0x4b8000001818a820 */ /* 0x000fe20000400000 */
[----:B------:R-:W4:Y:S01]  /*11e60*/  LDL.LU R53, [R1+0x30] ;  /* 0x0000300001357983 */ /* 0x000f220000300800 */
[----:B------:R-:W-:-:S02]  /*11e70*/  @!P2 FMUL R21, R21, 16777216 ;  /* 0x4b8000001515a820 */ /* 0x000fc40000400000 */
[----:B------:R-:W-:Y:S01]  /*11e80*/  @!P2 FMUL R15, R15, 16777216 ;  /* 0x4b8000000f0fa820 */ /* 0x000fe20000400000 */
[----:B------:R-:W4:Y:S01]  /*11e90*/  LDL.LU R56, [R1+0x58] ;  /* 0x0000580001387983 */ /* 0x000f220000300800 */
[----:B------:R-:W-:Y:S02]  /*11ea0*/  @!P2 FMUL R14, R14, 16777216 ;  /* 0x4b8000000e0ea820 */ /* 0x000fe40000400000 */
[----:B------:R-:W-:Y:S02]  /*11eb0*/  @!P2 FMUL R5, R5, 16777216 ;  /* 0x4b8000000505a820 */ /* 0x000fe40000400000 */
[----:B------:R-:W-:Y:S02]  /*11ec0*/  @!P2 FMUL R4, R4, 16777216 ;  /* 0x4b8000000404a820 */ /* 0x000fe40000400000 */
[----:B------:R-:W-:Y:S02]  /*11ed0*/  FMUL R33, R6, R31 ;  /* 0x0000001f06217220 */ /* 0x000fe40000400000 */
[----:B------:R-:W-:-:S02]  /*11ee0*/  @!P2 FMUL R36, R36, 16777216 ;  /* 0x4b8000002424a820 */ /* 0x000fc40000400000 */
[----:B------:R-:W-:Y:S02]  /*11ef0*/  @!P2 FMUL R19, R19, 16777216 ;  /* 0x4b8000001313a820 */ /* 0x000fe40000400000 */
[----:B------:R-:W-:Y:S02]  /*11f00*/  @!P2 FMUL R17, R17, 16777216 ;  /* 0x4b8000001111a820 */ /* 0x000fe40000400000 */
[----:B------:R-:W-:Y:S02]  /*11f10*/  @!P2 FMUL R13, R13, 16777216 ;  /* 0x4b8000000d0da820 */ /* 0x000fe40000400000 */
[----:B------:R-:W-:Y:S02]  /*11f20*/  @!P2 FMUL R8, R8, 16777216 ;  /* 0x4b8000000808a820 */ /* 0x000fe40000400000 */
[----:B------:R-:W-:Y:S02]  /*11f30*/  @!P2 FMUL R3, R3, 16777216 ;  /* 0x4b8000000303a820 */ /* 0x000fe40000400000 */
[----:B------:R-:W-:-:S02]  /*11f40*/  FMUL R50, R6, R39 ;  /* 0x0000002706327220 */ /* 0x000fc40000400000 */
[C---:B------:R-:W-:Y:S02]  /*11f50*/  FMUL R45, R6.reuse, R34 ;  /* 0x00000022062d7220 */ /* 0x040fe40000400000 */
[----:B------:R-:W-:Y:S02]  /*11f60*/  FMUL R31, R6, R29 ;  /* 0x0000001d061f7220 */ /* 0x000fe40000400000 */
[----:B------:R-:W-:Y:S02]  /*11f70*/  @!P2 FMUL R28, R28, 16777216 ;  /* 0x4b8000001c1ca820 */ /* 0x000fe40000400000 */
[----:B------:R-:W-:Y:S02]  /*11f80*/  @!P2 FMUL R27, R27, 16777216 ;  /* 0x4b8000001b1ba820 */ /* 0x000fe40000400000 */
[----:B------:R-:W-:Y:S02]  /*11f90*/  @!P2 FMUL R23, R23, 16777216 ;  /* 0x4b8000001717a820 */ /* 0x000fe40000400000 */
[----:B------:R-:W-:-:S02]  /*11fa0*/  @!P2 FMUL R22, R22, 16777216 ;  /* 0x4b8000001616a820 */ /* 0x000fc40000400000 */
[----:B------:R-:W-:Y:S02]  /*11fb0*/  @!P2 FMUL R20, R20, 16777216 ;  /* 0x4b8000001414a820 */ /* 0x000fe40000400000 */
[----:B------:R-:W-:Y:S02]  /*11fc0*/  @!P2 FMUL R16, R16, 16777216 ;  /* 0x4b8000001010a820 */ /* 0x000fe40000400000 */
[----:B------:R-:W-:Y:S02]  /*11fd0*/  @!P2 FMUL R12, R12, 16777216 ;  /* 0x4b8000000c0ca820 */ /* 0x000fe40000400000 */
[----:B------:R-:W-:Y:S02]  /*11fe0*/  @!P2 FMUL R11, R11, 16777216 ;  /* 0x4b8000000b0ba820 */ /* 0x000fe40000400000 */
[----:B------:R-:W-:Y:S02]  /*11ff0*/  @!P2 FMUL R7, R7, 16777216 ;  /* 0x4b8000000707a820 */ /* 0x000fe40000400000 */
[----:B------:R-:W-:-:S02]  /*12000*/  @!P2 FMUL R2, R2, 16777216 ;  /* 0x4b8000000202a820 */ /* 0x000fc40000400000 */
[----:B------:R-:W-:Y:S02]  /*12010*/  @!P2 FMUL R0, R0, 16777216 ;  /* 0x4b8000000000a820 */ /* 0x000fe40000400000 */
[C---:B------:R-:W-:Y:S02]  /*12020*/  FMUL R46, R6.reuse, R35 ;  /* 0x00000023062e7220 */ /* 0x040fe40000400000 */
[C---:B------:R-:W-:Y:S02]  /*12030*/  FMUL R34, R6.reuse, R32 ;  /* 0x0000002006227220 */ /* 0x040fe40000400000 */
[C---:B------:R-:W-:Y:S02]  /*12040*/  FMUL R29, R6.reuse, R26 ;  /* 0x0000001a061d7220 */ /* 0x040fe40000400000 */
[C---:B------:R-:W-:Y:S02]  /*12050*/  FMUL R39, R6.reuse, R10 ;  /* 0x0000000a06277220 */ /* 0x040fe40000400000 */
[----:B------:R-:W-:-:S02]  /*12060*/  FMUL R49, R6, R38 ;  /* 0x0000002606317220 */ /* 0x000fc40000400000 */
[C---:B------:R-:W-:Y:S02]  /*12070*/  FMUL R48, R6.reuse, R37 ;  /* 0x0000002506307220 */ /* 0x040fe40000400000 */
        /* <DEDUP_REMOVED lines=27> */
[C---:B---3--:R-:W-:Y:S02]  /*12230*/  FMUL R4, R6.reuse, R57 ;  /* 0x0000003906047220 */ /* 0x048fe40000400000 */
[----:B------:R-:W3:Y:S01]  /*12240*/  LDL.LU R57, [R1+0x4c] ;  /* 0x00004c0001397983 */ /* 0x000ee20000300800 */
[----:B------:R-:W-:-:S02]  /*12250*/  FMUL R3, R6, R60 ;  /* 0x0000003c06037220 */ /* 0x000fc40000400000 */
[C---:B------:R-:W-:Y:S02]  /*12260*/  FMUL R8, R6.reuse, R59 ;  /* 0x0000003b06087220 */ /* 0x040fe40000400000 */
[----:B------:R-:W3:Y:S01]  /*12270*/  LDL.LU R59, [R1+0x68] ;  /* 0x00006800013b7983 */ /* 0x000ee20000300800 */
[----:B------:R-:W-:-:S03]  /*12280*/  FMUL R6, R6, R58 ;  /* 0x0000003a06067220 */ /* 0x000fc60000400000 */
[----:B------:R-:W3:Y:S04]  /*12290*/  LDL.LU R58, [R1+0x54] ;  /* 0x00005400013a7983 */ /* 0x000ee80000300800 */
[----:B-1----:R-:W0:Y:S04]  /*122a0*/  S2R R55, SR_TID.X ;  /* 0x0000000000377919 */ /* 0x002e280000002100 */
[----:B--2---:R-:W1:Y:S04]  /*122b0*/  S2R R54, SR_TID.X ;  /* 0x0000000000367919 */ /* 0x004e680000002100 */
[----:B------:R-:W2:Y:S04]  /*122c0*/  S2R R41, SR_CTAID.X ;  /* 0x0000000000297919 */ /* 0x000ea80000002500 */
[----:B------:R-:W2:Y:S01]  /*122d0*/  S2R R12, SR_CTAID.Y ;  /* 0x00000000000c7919 */ /* 0x000ea20000002600 */
[----:B------:R-:W-:-:S02]  /*122e0*/  F2FP.PACK_AB R4, R4, R3 ;  /* 0x000000030404723e */ /* 0x000fc400000000ff */
[C---:B0-----:R-:W-:Y:S01]  /*122f0*/  SHF.L.U32 R3, R55.reuse, 0xa, RZ ;  /* 0x0000000a37037819 */ /* 0x041fe200000006ff */
[C---:B------:R-:W-:Y:S01]  /*12300*/  IMAD.SHL.U32 R0, R55.reuse, 0x20, RZ ;  /* 0x0000002037007824 */ /* 0x040fe200078e00ff */
[----:B------:R-:W-:Y:S02]  /*12310*/  SHF.L.U32 R40, R55, 0x3, RZ ;  /* 0x0000000337287819 */ /* 0x000fe400000006ff */
[----:B------:R-:W-:Y:S02]  /*12320*/  LOP3.LUT R3, R3, 0x6000, RZ, 0xc0, !PT ;  /* 0x0000600003037812 */ /* 0x000fe400078ec0ff */
[----:B-1----:R-:W-:Y:S01]  /*12330*/  LOP3.LUT R61, R54, 0xff, RZ, 0xc0, !PT ;  /* 0x000000ff363d7812 */ /* 0x002fe200078ec0ff */
[----:B------:R-:W-:Y:S01]  /*12340*/  IMAD.SHL.U32 R16, R55, 0x4, RZ ;  /* 0x0000000437107824 */ /* 0x000fe200078e00ff */
[----:B------:R-:W-:Y:S02]  /*12350*/  LOP3.LUT R3, R3, 0x60, R0, 0xf8, !PT ;  /* 0x0000006003037812 */ /* 0x000fe400078ef800 */
[----:B------:R-:W-:Y:S01]  /*12360*/  LOP3.LUT R0, R40, 0xf00, RZ, 0xc0, !PT ;  /* 0x00000f0028007812 */ /* 0x000fe200078ec0ff */
[----:B--2---:R-:W-:-:S02]  /*12370*/  IMAD R41, R41, 0x100, R61 ;  /* 0x0000010029297824 */ /* 0x004fc400078e023d */
[----:B------:R-:W-:Y:S01]  /*12380*/  IMAD R12, R12, c[0x0][0x1c0], RZ ;  /* 0x000070000c0c7a24 */ /* 0x000fe200078e02ff */
[----:B------:R-:W-:Y:S01]  /*12390*/  LOP3.LUT R0, R0, 0x70, R16, 0xf8, !PT ;  /* 0x0000007000007812 */ /* 0x000fe200078ef810 */
[----:B------:R-:W-:Y:S01]  /*123a0*/  IMAD R2, R41, c[0x0][0x1c4], RZ ;  /* 0x0000710029027a24 */ /* 0x000fe200078e02ff */
[----:B------:R-:W-:Y:S01]  /*123b0*/  SHF.L.U32 R60, R55, 0xc, RZ ;  /* 0x0000000c373c7819 */ /* 0x000fe200000006ff */
[----:B------:R-:W-:Y:S01]  /*123c0*/  IMAD.SHL.U32 R41, R12, 0x2, RZ ;  /* 0x000000020c297824 */ /* 0x000fe200078e00ff */
[----:B------:R-:W-:Y:S01]  /*123d0*/  LOP3.LUT R3, R3, R0, RZ, 0x3c, !PT ;  /* 0x0000000003037212 */ /* 0x000fe200078e3cff */
[----:B------:R-:W2:Y:S01]  /*123e0*/  LDL.LU R61, [R1+0x14] ;  /* 0x00001400013d7983 */ /* 0x000ea20000300800 */
[----:B------:R-:W-:Y:S01]  /*123f0*/  SHF.L.U32 R0, R2, 0x1, RZ ;  /* 0x0000000102007819 */ /* 0x000fe200000006ff */
[----:B------:R-:W-:-:S03]  /*12400*/  IMAD.HI R12, R12, 0x2, RZ ;  /* 0x000000020c0c7827 */ /* 0x000fc600078e02ff */
[----:B------:R-:W-:Y:S01]  /*12410*/  IADD3 R0, P1, P2, R0, c[0x0][0x178], R41 ;  /* 0x00005e0000007a10 */ /* 0x000fe20007a3e029 */
[----:B------:R-:W-:-:S05]  /*12420*/  IMAD.HI R2, R2, 0x2, RZ ;  /* 0x0000000202027827 */ /* 0x000fca00078e02ff */
[----:B------:R-:W-:Y:S02]  /*12430*/  IADD3.X R2, R2, c[0x0][0x17c], R12, P1, P2 ;  /* 0x00005f0002027a10 */ /* 0x000fe40000fe440c */
[----:B------:R-:W-:Y:S02]  /*12440*/  SHF.R.U32.HI R12, RZ, 0x1, R55 ;  /* 0x00000001ff0c7819 */ /* 0x000fe40000011637 */
[----:B----4-:R-:W-:Y:S02]  /*12450*/  LOP3.LUT R51, R54, 0x1ff, RZ, 0xc0, !PT ;  /* 0x000001ff36337812 */ /* 0x010fe400078ec0ff */
[----:B------:R-:W-:Y:S02]  /*12460*/  LOP3.LUT R40, R40, 0x38, RZ, 0xc0, !PT ;  /* 0x0000003828287812 */ /* 0x000fe400078ec0ff */
[----:B------:R-:W-:Y:S02]  /*12470*/  LOP3.LUT R16, R16, 0x3c0, RZ, 0xc0, !PT ;  /* 0x000003c010107812 */ /* 0x000fe400078ec0ff */
[----:B------:R-:W-:-:S02]  /*12480*/  LOP3.LUT R12, R12, 0x4, RZ, 0xc0, !PT ;  /* 0x000000040c0c7812 */ /* 0x000fc400078ec0ff */
[----:B------:R-:W-:Y:S01]  /*12490*/  LOP3.LUT R60, R60, 0x6000, RZ, 0xc0, !PT ;  /* 0x000060003c3c7812 */ /* 0x000fe200078ec0ff */
[----:B------:R0:W-:Y:S01]  /*124a0*/  STL [R1+0x720], R0 ;  /* 0x0007200001007387 */ /* 0x0001e20000100800 */
[----:B------:R-:W-:Y:S02]  /*124b0*/  LOP3.LUT P1, RZ, R55, 0x100, RZ, 0xc0, !PT ;  /* 0x0000010037ff7812 */ /* 0x000fe4000782c0ff */
[----:B------:R-:W-:Y:S01]  /*124c0*/  LEA R60, R51, R60, 0x4 ;  /* 0x0000003c333c7211 */ /* 0x000fe200078e20ff */
[----:B------:R1:W-:Y:S04]  /*124d0*/  STL [R1+0x724], R2 ;  /* 0x0007240201007387 */ /* 0x0003e80000100800 */
[----:B------:R-:W4:Y:S01]  /*124e0*/  LDL.LU R51, [R1+0x80] ;  /* 0x0000800001337983 */ /* 0x000f220000300800 */
[----:B0-----:R-:W-:-:S03]  /*124f0*/  IADD3 R0, R12, R40, R16 ;  /* 0x000000280c007210 */ /* 0x001fc60007ffe010 */
[----:B------:R-:W2:Y:S04]  /*12500*/  LDL.LU R54, [R1+0x9c] ;  /* 0x00009c0001367983 */ /* 0x000ea80000300800 */
[----:B------:R-:W2:Y:S04]  /*12510*/  LDL.LU R55, [R1+0xa0] ;  /* 0x0000a00001377983 */ /* 0x000ea80000300800 */
[----:B------:R0:W-:Y:S04]  /*12520*/  STL [R1+0x170], R0 ;  /* 0x0001700001007387 */ /* 0x0001e80000100800 */
[----:B------:R-:W2:Y:S04]  /*12530*/  LDL.LU R40, [R1+0xbc] ;  /* 0x0000bc0001287983 */ /* 0x000ea80000300800 */
[----:B-1----:R-:W2:Y:S04]  /*12540*/  LDL.LU R2, [R1+0xb4] ;  /* 0x0000b40001027983 */ /* 0x002ea80000300800 */
[----:B0-----:R-:W2:Y:S01]  /*12550*/  LDL.LU R0, [R1+0xc0] ;  /* 0x0000c00001007983 */ /* 0x001ea20000300800 */
[----:B------:R-:W-:-:S03]  /*12560*/  F2FP.PACK_AB R9, R9, R13 ;  /* 0x0000000d0909723e */ /* 0x000fc600000000ff */
[----:B------:R-:W2:Y:S01]  /*12570*/  LDL.LU R41, [R1+0xb8] ;  /* 0x0000b80001297983 */ /* 0x000ea20000300800 */
[----:B------:R-:W-:Y:S02]  /*12580*/  F2FP.PACK_AB R5, R5, R17 ;  /* 0x000000110505723e */ /* 0x000fe400000000ff */
[----:B------:R-:W-:Y:S02]  /*12590*/  F2FP.PACK_AB R8, R8, R6 ;  /* 0x000000060808723e */ /* 0x000fe400000000ff */
[----:B------:R-:W-:Y:S02]  /*125a0*/  F2FP.PACK_AB R6, R14, R18 ;  /* 0x000000120e06723e */ /* 0x000fe400000000ff */
[----:B------:R-:W-:Y:S02]  /*125b0*/  F2FP.PACK_AB R10, R10, R7 ;  /* 0x000000070a0a723e */ /* 0x000fe400000000ff */
[----:B------:R-:W-:Y:S02]  /*125c0*/  F2FP.PACK_AB R12, R42, R43 ;  /* 0x0000002b2a0c723e */ /* 0x000fe400000000ff */
[----:B------:R-:W2:Y:S04]  /*125d0*/  LDL.LU R42, [R1+0xcc] ;  /* 0x0000cc00012a7983 */ /* 0x000ea80000300800 */
[----:B------:R-:W2:Y:S01]  /*125e0*/  LDL.LU R43, [R1+0xc4] ;  /* 0x0000c400012b7983 */ /* 0x000ea20000300800 */
[----:B------:R-:W-:-:S03]  /*125f0*/  F2FP.PACK_AB R16, R52, R53 ;  /* 0x000000353410723e */ /* 0x000fc600000000ff */
[----:B------:R-:W2:Y:S04]  /*12600*/  LDL.LU R52, [R1+0xd0] ;  /* 0x0000d00001347983 */ /* 0x000ea80000300800 */
[----:B------:R-:W2:Y:S01]  /*12610*/  LDL.LU R53, [R1+0xc8] ;  /* 0x0000c80001357983 */ /* 0x000ea20000300800 */
[----:B---3--:R-:W-:-:S03]  /*12620*/  F2FP.PACK_AB R13, R56, R57 ;  /* 0x00000039380d723e */ /* 0x008fc600000000ff */
[----:B------:R-:W3:Y:S04]  /*12630*/  LDL.LU R56, [R1+0xdc] ;  /* 0x0000dc0001387983 */ /* 0x000ee80000300800 */
[----:B------:R-:W3:Y:S01]  /*12640*/  LDL.LU R57, [R1+0xd4] ;  /* 0x0000d40001397983 */ /* 0x000ee20000300800 */
[----:B------:R-:W-:-:S03]  /*12650*/  F2FP.PACK_AB R17, R59, R58 ;  /* 0x0000003a3b11723e */ /* 0x000fc600000000ff */
[----:B------:R-:W2:Y:S04]  /*12660*/  LDL.LU R59, [R1+0xe0] ;  /* 0x0000e000013b7983 */ /* 0x000ea80000300800 */
[----:B------:R-:W2:Y:S04]  /*12670*/  LDL.LU R58, [R1+0xd8] ;  /* 0x0000d800013a7983 */ /* 0x000ea80000300800 */
[----:B------:R-:W4:Y:S04]  /*12680*/  LDL.LU R14, [R1+0x78] ;  /* 0x00007800010e7983 */ /* 0x000f280000300800 */
[----:B------:R-:W2:Y:S04]  /*12690*/  LDL.LU R18, [R1+0x7c] ;  /* 0x00007c0001127983 */ /* 0x000ea80000300800 */
[----:B------:R-:W2:Y:S01]  /*126a0*/  LDL.LU R7, [R1+0x88] ;  /* 0x0000880001077983 */ /* 0x000ea20000300800 */
[----:B------:R-:W-:-:S02]  /*126b0*/  F2FP.PACK_AB R11, R15, R11 ;  /* 0x0000000b0f0b723e */ /* 0x000fc400000000ff */
[----:B----4-:R-:W-:Y:S02]  /*126c0*/  F2FP.PACK_AB R14, R51, R14 ;  /* 0x0000000e330e723e */ /* 0x010fe400000000ff */
[----:B------:R-:W4:Y:S01]  /*126d0*/  LDL.LU R51, [R1+0x73c] ;  /* 0x00073c0001337983 */ /* 0x000f220000300800 */
[----:B--2---:R-:W-:Y:S02]  /*126e0*/  F2FP.PACK_AB R18, R7, R18 ;  /* 0x000000120712723e */ /* 0x004fe400000000ff */
[----:B------:R-:W-:Y:S02]  /*126f0*/  F2FP.PACK_AB R7, R19, R39 ;  /* 0x000000271307723e */ /* 0x000fe400000000ff */
[----:B------:R-:W2:Y:S04]  /*12700*/  LDL.LU R19, [R1+0x98] ;  /* 0x0000980001137983 */ /* 0x000ea80000300800 */
[----:B------:R-:W3:Y:S04]  /*12710*/  LDL.LU R39, [R1+0xa8] ;  /* 0x0000a80001277983 */ /* 0x000ee80000300800 */
[----:B------:R-:W3:Y:S04]  /*12720*/  LDL.LU R15, [R1+0x8c] ;  /* 0x00008c00010f7983 */ /* 0x000ee80000300800 */
[----:B------:R0:W-:Y:S04]  /*12730*/  STS.128 [R3], R4 ;  /* 0x0000000403007388 */ /* 0x0001e80000000c00 */
[----:B------:R1:W-:Y:S01]  /*12740*/  STS.128 [R3+0x1000], R8 ;  /* 0x0010000803007388 */ /* 0x0003e20000000c00 */
[----:B--2---:R-:W-:-:S02]  /*12750*/  F2FP.PACK_AB R19, R55, R19 ;  /* 0x000000133713723e */ /* 0x004fc400000000ff */
[----:B---3--:R-:W-:Y:S02]  /*12760*/  F2FP.PACK_AB R15, R54, R15 ;  /* 0x0000000f360f723e */ /* 0x008fe400000000ff */
[----:B------:R-:W2:Y:S04]  /*12770*/  LDL.LU R54, [R1+0x738] ;  /* 0x0007380001367983 */ /* 0x000ea80000300800 */
[----:B------:R-:W3:Y:S04]  /*12780*/  LDL.LU R55, [R1+0x734] ;  /* 0x0007340001377983 */ /* 0x000ee80000300800 */
[----:B0-----:R-:W2:Y:S04]  /*12790*/  LDL.LU R5, [R1+0xac] ;  /* 0x0000ac0001057983 */ /* 0x001ea80000300800 */
[----:B------:R-:W2:Y:S04]  /*127a0*/  LDL.LU R6, [R1+0xa4] ;  /* 0x0000a40001067983 */ /* 0x000ea80000300800 */
[----:B------:R-:W2:Y:S04]  /*127b0*/  LDL.LU R7, [R1+0xb0] ;  /* 0x0000b00001077983 */ /* 0x000ea80000300800 */
[----:B-1----:R0:W3:Y:S04]  /*127c0*/  LDL R11, [R1+0x174] ;  /* 0x00017400010b7983 */ /* 0x0020e80000100800 */
[----:B------:R-:W-:Y:S04]  /*127d0*/  STS.128 [R3+0x80], R12 ;  /* 0x0000800c03007388 */ /* 0x000fe80000000c00 */
[----:B------:R1:W-:Y:S01]  /*127e0*/  STS.128 [R3+0x1080], R16 ;  /* 0x0010801003007388 */ /* 0x0003e20000000c00 */
[----:B------:R-:W-:-:S02]  /*127f0*/  ISETP.GE.U32.AND P3, PT, R61, 0x7f800000, PT ;  /* 0x7f8000003d00780c */ /* 0x000fc40003f66070 */
[----:B------:R-:W-:-:S11]  /*12800*/  F2FP.PACK_AB R24, R24, R37 ;  /* 0x000000251818723e */ /* 0x000fd600000000ff */
[----:B------:R-:W-:Y:S01]  /*12810*/  @P3 IMAD.MOV.U32 R4, RZ, RZ, 0x7f800000 ;  /* 0x7f800000ff043424 */ /* 0x000fe200078e00ff */
[----:B------:R-:W-:Y:S02]  /*12820*/  FSETP.NEU.AND P2, PT, R61, RZ, PT ;  /* 0x000000ff3d00720b */ /* 0x000fe40003f4d000 */
[----:B-1----:R-:W-:Y:S02]  /*12830*/  LOP3.LUT R18, R60, 0x20, RZ, 0x3c, !PT ;  /* 0x000000203c127812 */ /* 0x002fe400078e3cff */
[----:B------:R-:W-:Y:S02]  /*12840*/  F2FP.PACK_AB R15, R59, R58 ;  /* 0x0000003a3b0f723e */ /* 0x000fe400000000ff */
[----:B------:R-:W-:Y:S02]  /*12850*/  F2FP.PACK_AB R14, R52, R53 ;  /* 0x00000035340e723e */ /* 0x000fe400000000ff */
[----:B------:R-:W-:Y:S02]  /*12860*/  F2FP.PACK_AB R25, R25, R21 ;  /* 0x000000151919723e */ /* 0x000fe400000000ff */
[----:B------:R-:W-:-:S02]  /*12870*/  F2FP.PACK_AB R27, R31, R27 ;  /* 0x0000001b1f1b723e */ /* 0x000fc400000000ff */
[----:B------:R-:W-:Y:S01]  /*12880*/  F2FP.PACK_AB R26, R26, R23 ;  /* 0x000000171a1a723e */ /* 0x000fe200000000ff */
[----:B------:R-:W-:Y:S01]  /*12890*/  BAR.SYNC.DEFER_BLOCKING 0x0 ;  /* 0x0000000000007b1d */ /* 0x000fe20000010000 */
[C---:B------:R-:W-:Y:S02]  /*128a0*/  LOP3.LUT R17, R60.reuse, 0x40, RZ, 0x3c, !PT ;  /* 0x000000403c117812 */ /* 0x040fe400078e3cff */
[----:B------:R-:W-:Y:S02]  /*128b0*/  LOP3.LUT R16, R60, 0x60, RZ, 0x3c, !PT ;  /* 0x000000603c107812 */ /* 0x000fe400078e3cff */
[----:B------:R-:W-:Y:S02]  /*128c0*/  F2FP.PACK_AB R9, R40, R2 ;  /* 0x000000022809723e */ /* 0x000fe400000000ff */
[----:B------:R-:W-:Y:S02]  /*128d0*/  F2FP.PACK_AB R13, R0, R41 ;  /* 0x00000029000d723e */ /* 0x000fe400000000ff */
[----:B------:R-:W-:-:S02]  /*128e0*/  F2FP.PACK_AB R10, R42, R43 ;  /* 0x0000002b2a0a723e */ /* 0x000fc400000000ff */
[----:B------:R-:W-:Y:S01]  /*128f0*/  LDS.128 R40, [R17] ;  /* 0x0000000011287984 */ /* 0x000fe20000000c00 */
[----:B--2---:R-:W-:Y:S01]  /*12900*/  F2FP.PACK_AB R12, R7, R39 ;  /* 0x00000027070c723e */ /* 0x004fe200000000ff */
[----:B---3--:R-:W-:Y:S01]  /*12910*/  @P3 FFMA.FTZ R11, R61, R4, +INF ;  /* 0x7f8000003d0b3423 */ /* 0x008fe20000010004 */
[----:B------:R-:W-:Y:S01]  /*12920*/  F2FP.PACK_AB R4, R36, R38 ;  /* 0x000000262404723e */ /* 0x000fe200000000ff */
[----:B------:R-:W2:Y:S04]  /*12930*/  LDL.LU R61, [R1+0x730] ;  /* 0x00073000013d7983 */ /* 0x000ea80000300800 */
[----:B------:R-:W1:Y:S04]  /*12940*/  LDS.128 R36, [R60] ;  /* 0x000000003c247984 */ /* 0x000e680000000c00 */
[----:B------:R3:W-:Y:S01]  /*12950*/  @P3 STL [R1+0x174], R11 ;  /* 0x0001740b01003387 */ /* 0x0007e20000100800 */
[----:B------:R-:W-:-:S02]  /*12960*/  F2FP.PACK_AB R8, R5, R6 ;  /* 0x000000060508723e */ /* 0x000fc400000000ff */
[----:B------:R-:W-:Y:S02]  /*12970*/  F2FP.PACK_AB R5, R20, R35 ;  /* 0x000000231405723e */ /* 0x000fe400000000ff */
[----:B------:R-:W2:Y:S01]  /*12980*/  LDL.LU R20, [R1+0xe4] ;  /* 0x0000e40001147983 */ /* 0x000ea20000300800 */
[----:B------:R-:W-:-:S03]  /*12990*/  F2FP.PACK_AB R7, R28, R29 ;  /* 0x0000001d1c07723e */ /* 0x000fc600000000ff */
[----:B------:R-:W2:Y:S01]  /*129a0*/  LDL.LU R52, [R1+0xe8] ;  /* 0x0000e80001347983 */ /* 0x000ea20000300800 */
[----:B---3--:R-:W-:-:S03]  /*129b0*/  F2FP.PACK_AB R11, R56, R57 ;  /* 0x00000039380b723e */ /* 0x008fc600000000ff */
[----:B------:R-:W3:Y:S01]  /*129c0*/  LDS.128 R56, [R18] ;  /* 0x0000000012387984 */ /* 0x000ee20000000c00 */
[----:B------:R-:W-:-:S03]  /*129d0*/  F2FP.PACK_AB R6, R30, R22 ;  /* 0x000000161e06723e */ /* 0x000fc600000000ff */
        /* <DEDUP_REMOVED lines=9> */
[----:B-1----:R-:W-:Y:S04]  /*12a70*/  STL.64 [R1], R36 ;  /* 0x0000002401007387 */ /* 0x002fe80000100a00 */
[----:B------:R-:W-:Y:S04]  /*12a80*/  STL.64 [R1+0x8], R38 ;  /* 0x0000082601007387 */ /* 0x000fe80000100a00 */
[----:B------:R-:W1:Y:S04]  /*12a90*/  LDS.128 R36, [R16] ;  /* 0x0000000010247984 */ /* 0x000e680000000c00 */
[----:B------:R-:W-:Y:S06]  /*12aa0*/  BAR.SYNC.DEFER_BLOCKING 0x0 ;  /* 0x0000000000007b1d */ /* 0x000fec0000010000 */
[----:B------:R-:W2:Y:S04]  /*12ab0*/  LDL.LU R19, [R1+0x120] ;  /* 0x0001200001137983 */ /* 0x000ea80000300800 */
[----:B------:R-:W2:Y:S04]  /*12ac0*/  LDL.LU R2, [R1+0x12c] ;  /* 0x00012c0001027983 */ /* 0x000ea80000300800 */
[----:B------:R-:W2:Y:S04]  /*12ad0*/  LDL.LU R0, [R1+0x124] ;  /* 0x0001240001007983 */ /* 0x000ea80000300800 */
[----:B---3--:R3:W-:Y:S04]  /*12ae0*/  STL [R1+0x72c], R58 ;  /* 0x00072c3a01007387 */ /* 0x0087e80000100800 */
[----:B------:R-:W-:Y:S04]  /*12af0*/  STS.128 [R3], R4 ;  /* 0x0000000403007388 */ /* 0x000fe80000000c00 */
[----:B---3--:R-:W3:Y:S04]  /*12b00*/  LDL.LU R58, [R1+0x10] ;  /* 0x00001000013a7983 */ /* 0x008ee80000300800 */
[----:B------:R0:W-:Y:S04]  /*12b10*/  STL [R1+0x728], R59 ;  /* 0x0007283b01007387 */ /* 0x0001e80000100800 */
[----:B0-----:R-:W3:Y:S04]  /*12b20*/  LDL.LU R59, [R1+0xfc] ;  /* 0x0000fc00013b7983 */ /* 0x001ee80000300800 */
[----:B------:R-:W3:Y:S04]  /*12b30*/  LDL.LU R6, [R1+0xec] ;  /* 0x0000ec0001067983 */ /* 0x000ee80000300800 */
[----:B------:R-:W3:Y:S04]  /*12b40*/  LDL.LU R7, [R1+0xf0] ;  /* 0x0000f00001077983 */ /* 0x000ee80000300800 */
[----:B------:R-:W-:Y:S04]  /*12b50*/  STS.128 [R3+0x1000], R24 ;  /* 0x0010001803007388 */ /* 0x000fe80000000c00 */
[----:B------:R0:W-:Y:S04]  /*12b60*/  STS.128 [R3+0x80], R8 ;  /* 0x0000800803007388 */ /* 0x0001e80000000c00 */
[----:B------:R1:W-:Y:S04]  /*12b70*/  STS.128 [R3+0x1080], R12 ;  /* 0x0010800c03007388 */ /* 0x0003e80000000c00 */
[----:B------:R-:W-:Y:S01]  /*12b80*/  BAR.SYNC.DEFER_BLOCKING 0x0 ;  /* 0x0000000000007b1d */ /* 0x000fe20000010000 */
[----:B0-----:R-:W-:-:S02]  /*12b90*/  F2FP.PACK_AB R8, R34, R32 ;  /* 0x000000202208723e */ /* 0x001fc400000000ff */
[----:B-1----:R-:W-:Y:S02]  /*12ba0*/  F2FP.PACK_AB R12, R44, R33 ;  /* 0x000000212c0c723e */ /* 0x002fe400000000ff */
[----:B------:R-:W-:Y:S01]  /*12bb0*/  F2FP.PACK_AB R13, R48, R46 ;  /* 0x0000002e300d723e */ /* 0x000fe200000000ff */
[----:B------:R-:W3:Y:S01]  /*12bc0*/  LDL.LU R44, [R1+0x1c] ;  /* 0x00001c00012c7983 */ /* 0x000ee20000300800 */
[----:B------:R-:W-:Y:S02]  /*12bd0*/  F2FP.PACK_AB R9, R47, R45 ;  /* 0x0000002d2f09723e */ /* 0x000fe400000000ff */
[----:B----4-:R-:W-:Y:S01]  /*12be0*/  F2FP.PACK_AB R10, R51, R49 ;  /* 0x00000031330a723e */ /* 0x010fe200000000ff */
[----:B------:R-:W4:Y:S01]  /*12bf0*/  LDL.LU R48, [R1+0x20] ;  /* 0x0000200001307983 */ /* 0x000f220000300800 */
[----:B------:R-:W-:-:S03]  /*12c00*/  F2FP.PACK_AB R14, R54, R50 ;  /* 0x00000032360e723e */ /* 0x000fc600000000ff */
[----:B------:R-:W4:Y:S04]  /*12c10*/  LDL.LU R45, [R1+0x38] ;  /* 0x00003800012d7983 */ /* 0x000f280000300800 */
[----:B------:R-:W0:Y:S04]  /*12c20*/  LDS.128 R24, [R60] ;  /* 0x000000003c187984 */ /* 0x000e280000000c00 */
[----:B------:R-:W4:Y:S04]  /*12c30*/  LDL.LU R49, [R1+0x40] ;  /* 0x0000400001317983 */ /* 0x000f280000300800 */
[----:B------:R-:W4:Y:S04]  /*12c40*/  LDL.LU R50, [R1+0x60] ;  /* 0x0000600001327983 */ /* 0x000f280000300800 */
[----:B------:R-:W4:Y:S04]  /*12c50*/  LDL.LU R46, [R1+0x50] ;  /* 0x00005000012e7983 */ /* 0x000f280000300800 */
[----:B------:R-:W4:Y:S04]  /*12c60*/  LDL.LU R51, [R1+0x64] ;  /* 0x0000640001337983 */ /* 0x000f280000300800 */
[----:B------:R-:W4:Y:S01]  /*12c70*/  LDL.LU R47, [R1+0x5c] ;  /* 0x00005c00012f7983 */ /* 0x000f220000300800 */
[----:B--2---:R-:W-:-:S03]  /*12c80*/  F2FP.PACK_AB R53, R31, R53 ;  /* 0x000000351f35723e */ /* 0x004fc600000000ff */
[----:B------:R-:W2:Y:S01]  /*12c90*/  LDL.LU R31, [R1+0x74] ;  /* 0x00007400011f7983 */ /* 0x000ea20000300800 */
[----:B------:R-:W-:Y:S02]  /*12ca0*/  F2FP.PACK_AB R15, R23, R61 ;  /* 0x0000003d170f723e */ /* 0x000fe400000000ff */
[----:B------:R-:W-:Y:S02]  /*12cb0*/  F2FP.PACK_AB R22, R29, R22 ;  /* 0x000000161d16723e */ /* 0x000fe400000000ff */
[----:B------:R-:W-:Y:S01]  /*12cc0*/  F2FP.PACK_AB R54, R28, R30 ;  /* 0x0000001e1c36723e */ /* 0x000fe200000000ff */
[----:B------:R-:W2:Y:S04]  /*12cd0*/  LDL.LU R29, [R1+0x6c] ;  /* 0x00006c00011d7983 */ /* 0x000ea80000300800 */
[----:B------:R-:W2:Y:S04]  /*12ce0*/  LDL.LU R28, [R1+0x84] ;  /* 0x00008400011c7983 */ /* 0x000ea80000300800 */
[----:B------:R-:W2:Y:S01]  /*12cf0*/  LDL.LU R30, [R1+0x70] ;  /* 0x00007000011e7983 */ /* 0x000ea20000300800 */
[----:B------:R-:W-:-:S03]  /*12d00*/  F2FP.PACK_AB R23, R35, R19 ;  /* 0x000000132317723e */ /* 0x000fc600000000ff */
[----:B------:R-:W1:Y:S01]  /*12d10*/  LDS.128 R32, [R18] ;  /* 0x0000000012207984 */ /* 0x000e620000000c00 */
[----:B---3--:R-:W-:Y:S02]  /*12d20*/  F2FP.PACK_AB R20, R6, R20 ;  /* 0x000000140614723e */ /* 0x008fe400000000ff */
[----:B------:R-:W-:Y:S02]  /*12d30*/  F2FP.PACK_AB R52, R7, R52 ;  /* 0x000000340734723e */ /* 0x000fe400000000ff */
[----:B------:R-:W3:Y:S04]  /*12d40*/  LDS.128 R4, [R17] ;  /* 0x0000000011047984 */ /* 0x000ee80000000c00 */
[----:B------:R-:W0:Y:S04]  /*12d50*/  LDS.128 R16, [R16] ;  /* 0x0000000010107984 */ /* 0x000e280000000c00 */
[----:B------:R-:W-:Y:S01]  /*12d60*/  BAR.SYNC.DEFER_BLOCKING 0x0 ;  /* 0x0000000000007b1d */ /* 0x000fe20000010000 */
[----:B------:R-:W-:-:S02]  /*12d70*/  F2FP.PACK_AB R11, R58, R55 ;  /* 0x000000373a0b723e */ /* 0x000fc400000000ff */
[----:B------:R-:W-:Y:S02]  /*12d80*/  F2FP.PACK_AB R21, R59, R21 ;  /* 0x000000153b15723e */ /* 0x000fe400000000ff */
[----:B------:R-:W-:Y:S01]  /*12d90*/  F2FP.PACK_AB R55, R2, R0 ;  /* 0x000000000237723e */ /* 0x000fe200000000ff */
[----:B------:R-:W3:Y:S04]  /*12da0*/  LDL.LU R58, [R1+0x138] ;  /* 0x00013800013a7983 */ /* 0x000ee80000300800 */
[----:B------:R-:W3:Y:S04]  /*12db0*/  LDL.LU R59, [R1+0x13c] ;  /* 0x00013c00013b7983 */ /* 0x000ee80000300800 */
[----:B------:R-:W3:Y:S04]  /*12dc0*/  LDL.LU R2, [R1+0x148] ;  /* 0x0001480001027983 */ /* 0x000ee80000300800 */
[----:B------:R-:W3:Y:S04]  /*12dd0*/  LDL.LU R0, [R1+0x14c] ;  /* 0x00014c0001007983 */ /* 0x000ee80000300800 */
[----:B------:R-:W3:Y:S04]  /*12de0*/  LDL.LU R61, [R1+0x154] ;  /* 0x00015400013d7983 */ /* 0x000ee80000300800 */
[----:B------:R0:W-:Y:S04]  /*12df0*/  STS.128 [R3], R8 ;  /* 0x0000000803007388 */ /* 0x0001e80000000c00 */
[----:B0-----:R-:W3:Y:S04]  /*12e00*/  LDL.LU R8, [R1+0x24] ;  /* 0x0000240001087983 */ /* 0x001ee80000300800 */
[----:B------:R-:W3:Y:S04]  /*12e10*/  LDL.LU R9, [R1+0x2c] ;  /* 0x00002c0001097983 */ /* 0x000ee80000300800 */
[----:B------:R-:W3:Y:S04]  /*12e20*/  LDL.LU R10, [R1+0x44] ;  /* 0x00004400010a7983 */ /* 0x000ee80000300800 */
[----:B------:R-:W3:Y:S04]  /*12e30*/  LDL.LU R11, [R1+0x48] ;  /* 0x00004800010b7983 */ /* 0x000ee80000300800 */
[----:B------:R0:W-:Y:S04]  /*12e40*/  STS.128 [R3+0x1000], R12 ;  /* 0x0010000c03007388 */ /* 0x0001e80000000c00 */
[----:B------:R-:W-:Y:S04]  /*12e50*/  STS.128 [R3+0x80], R20 ;  /* 0x0000801403007388 */ /* 0x000fe80000000c00 */
[----:B------:R1:W-:Y:S01]  /*12e60*/  STS.128 [R3+0x1080], R52 ;  /* 0x0010803403007388 */ /* 0x0003e20000000c00 */
[----:B----4-:R-:W-:-:S02]  /*12e70*/  F2FP.PACK_AB R46, R50, R46 ;  /* 0x0000002e322e723e */ /* 0x010fc400000000ff */
[----:B------:R-:W-:Y:S02]  /*12e80*/  F2FP.PACK_AB R50, R51, R47 ;  /* 0x0000002f3332723e */ /* 0x000fe400000000ff */
[----:B0-----:R-:W-:Y:S01]  /*12e90*/  LOP3.LUT R15, R60, 0x60, RZ, 0x3c, !PT ;  /* 0x000000603c0f7812 */ /* 0x001fe200078e3cff */
[----:B------:R-:W-:Y:S06]  /*12ea0*/  BAR.SYNC.DEFER_BLOCKING 0x0 ;  /* 0x0000000000007b1d */ /* 0x000fec0000010000 */
[----:B-1----:R-:W4:Y:S04]  /*12eb0*/  LDL.LU R52, [R1+0x130] ;  /* 0x0001300001347983 */ /* 0x002f280000300800 */
[----:B------:R-:W4:Y:S04]  /*12ec0*/  LDL.LU R53, [R1+0x140] ;  /* 0x0001400001357983 */ /* 0x000f280000300800 */
[----:B------:R-:W4:Y:S04]  /*12ed0*/  LDL.LU R54, [R1+0x150] ;  /* 0x0001500001367983 */ /* 0x000f280000300800 */
[----:B------:R-:W4:Y:S04]  /*12ee0*/  LDL.LU R55, [R1+0x160] ;  /* 0x0001600001377983 */ /* 0x000f280000300800 */
[----:B------:R-:W-:Y:S01]  /*12ef0*/  LDS.128 R12, [R15] ;  /* 0x000000000f0c7984 */ /* 0x000fe20000000c00 */
[----:B--2---:R-:W-:-:S02]  /*12f00*/  F2FP.PACK_AB R47, R31, R29 ;  /* 0x0000001d1f2f723e */ /* 0x004fc400000000ff */
[----:B------:R-:W-:Y:S02]  /*12f10*/  F2FP.PACK_AB R51, R28, R30 ;  /* 0x0000001e1c33723e */ /* 0x000fe400000000ff */
[----:B------:R-:W0:Y:S01]  /*12f20*/  LDS.128 R28, [R60] ;  /* 0x000000003c1c7984 */ /* 0x000e220000000c00 */
[----:B---3--:R-:W-:Y:S02]  /*12f30*/  F2FP.PACK_AB R44, R8, R44 ;  /* 0x0000002c082c723e */ /* 0x008fe400000000ff */
[----:B------:R-:W-:Y:S02]  /*12f40*/  F2FP.PACK_AB R45, R10, R45 ;  /* 0x0000002d0a2d723e */ /* 0x000fe400000000ff */
[C---:B------:R-:W-:Y:S02]  /*12f50*/  LOP3.LUT R10, R60.reuse, 0x20, RZ, 0x3c, !PT ;  /* 0x000000203c0a7812 */ /* 0x040fe400078e3cff */
[----:B------:R-:W-:Y:S02]  /*12f60*/  F2FP.PACK_AB R49, R11, R49 ;  /* 0x000000310b31723e */ /* 0x000fe400000000ff */
[----:B------:R-:W-:Y:S01]  /*12f70*/  LOP3.LUT R11, R60, 0x40, RZ, 0x3c, !PT ;  /* 0x000000403c0b7812 */ /* 0x000fe200078e3cff */
[----:B------:R-:W1:Y:S01]  /*12f80*/  LDS.128 R20, [R10] ;  /* 0x000000000a147984 */ /* 0x000e620000000c00 */
[----:B------:R-:W-:-:S04]  /*12f90*/  F2FP.PACK_AB R48, R9, R48 ;  /* 0x000000300930723e */ /* 0x000fc800000000ff */
[----:B------:R-:W2:Y:S04]  /*12fa0*/  LDS.128 R8, [R11] ;  /* 0x000000000b087984 */ /* 0x000ea80000000c00 */
[----:B------:R-:W-:Y:S06]  /*12fb0*/  BAR.SYNC.DEFER_BLOCKING 0x0 ;  /* 0x0000000000007b1d */ /* 0x000fec0000010000 */
[----:B------:R3:W-:Y:S04]  /*12fc0*/  STS.128 [R3], R44 ;  /* 0x0000002c03007388 */ /* 0x0007e80000000c00 */
[----:B------:R0:W-:Y:S04]  /*12fd0*/  STS.128 [R3+0x1000], R48 ;  /* 0x0010003003007388 */ /* 0x0001e80000000c00 */
[----:B---3--:R-:W3:Y:S04]  /*12fe0*/  LDL.LU R44, [R1+0x134] ;  /* 0x00013400012c7983 */ /* 0x008ee80000300800 */
[----:B------:R-:W2:Y:S04]  /*12ff0*/  LDL.LU R45, [R1+0x144] ;  /* 0x00014400012d7983 */ /* 0x000ea80000300800 */
[----:B------:R-:W2:Y:S04]  /*13000*/  LDL.LU R46, [R1+0x158] ;  /* 0x00015800012e7983 */ /* 0x000ea80000300800 */
[----:B------:R-:W2:Y:S04]  /*13010*/  LDL.LU R47, [R1+0x168] ;  /* 0x00016800012f7983 */ /* 0x000ea80000300800 */
[----:B0-----:R-:W2:Y:S04]  /*13020*/  LDL.LU R48, [R1+0x164] ;  /* 0x0001640001307983 */ /* 0x001ea80000300800 */
[----:B------:R-:W2:Y:S04]  /*13030*/  LDL.LU R49, [R1+0x15c] ;  /* 0x00015c0001317983 */ /* 0x000ea80000300800 */
[----:B------:R-:W2:Y:S01]  /*13040*/  LDL.LU R50, [R1+0x16c] ;  /* 0x00016c0001327983 */ /* 0x000ea20000300800 */
[----:B----4-:R-:W-:-:S02]  /*13050*/  F2FP.PACK_AB R52, R58, R52 ;  /* 0x000000343a34723e */ /* 0x010fc400000000ff */
[----:B------:R-:W-:Y:S01]  /*13060*/  F2FP.PACK_AB R53, R2, R53 ;  /* 0x000000350235723e */ /* 0x000fe200000000ff */
[----:B------:R-:W4:Y:S01]  /*13070*/  LDL.LU R58, [R1+0x72c] ;  /* 0x00072c00013a7983 */ /* 0x000f220000300800 */
[----:B------:R-:W-:-:S03]  /*13080*/  F2FP.PACK_AB R54, R61, R54 ;  /* 0x000000363d36723e */ /* 0x000fc600000000ff */
[----:B------:R-:W0:Y:S01]  /*13090*/  S2R R51, SR_TID.X ;  /* 0x0000000000337919 */ /* 0x000e220000002100 */
[----:B---3--:R-:W-:-:S03]  /*130a0*/  F2FP.PACK_AB R44, R59, R44 ;  /* 0x0000002c3b2c723e */ /* 0x008fc600000000ff */
[----:B------:R-:W3:Y:S01]  /*130b0*/  LDL.LU R59, [R1+0x728] ;  /* 0x00072800013b7983 */ /* 0x000ee20000300800 */
[----:B--2---:R-:W-:-:S03]  /*130c0*/  F2FP.PACK_AB R45, R0, R45 ;  /* 0x0000002d002d723e */ /* 0x004fc600000000ff */
[----:B------:R-:W2:Y:S04]  /*130d0*/  LDL.LU R2, [R1+0x724] ;  /* 0x0007240001027983 */ /* 0x000ea80000300800 */
[----:B------:R-:W2:Y:S01]  /*130e0*/  LDL.LU R0, [R1+0x720] ;  /* 0x0007200001007983 */ /* 0x000ea20000300800 */
[----:B------:R-:W-:Y:S02]  /*130f0*/  F2FP.PACK_AB R55, R48, R55 ;  /* 0x000000373037723e */ /* 0x000fe400000000ff */
[----:B------:R-:W-:-:S03]  /*13100*/  F2FP.PACK_AB R46, R49, R46 ;  /* 0x0000002e312e723e */ /* 0x000fc600000000ff */
[----:B------:R0:W-:Y:S01]  /*13110*/  STS.128 [R3+0x80], R52 ;  /* 0x0000803403007388 */ /* 0x0001e20000000c00 */
[----:B------:R-:W-:-:S05]  /*13120*/  F2FP.PACK_AB R47, R50, R47 ;  /* 0x0000002f322f723e */ /* 0x000fca00000000ff */
[----:B------:R1:W-:Y:S04]  /*13130*/  STS.128 [R3+0x1080], R44 ;  /* 0x0010802c03007388 */ /* 0x0003e80000000c00 */
[----:B0-----:R-:W3:Y:S04]  /*13140*/  LDL.LU R53, [R1+0x4] ;  /* 0x0000040001357983 */ /* 0x001ee80000300800 */
[----:B------:R-:W3:Y:S04]  /*13150*/  LDL.LU R54, [R1+0x8] ;  /* 0x0000080001367983 */ /* 0x000ee80000300800 */
[----:B------:R-:W3:Y:S04]  /*13160*/  LDL.LU R55, [R1+0xc] ;  /* 0x00000c0001377983 */ /* 0x000ee80000300800 */
[----:B-1----:R-:W3:Y:S01]  /*13170*/  LDL.LU R47, [R1] ;  /* 0x00000000012f7983 */ /* 0x002ee20000300800 */
[----:B------:R-:W-:-:S04]  /*13180*/  SHF.R.U32.HI R51, RZ, 0x8, R51 ;  /* 0x00000008ff337819 */ /* 0x000fc80000011633 */
[----:B------:R-:W-:Y:S02]  /*13190*/  SGXT.U32 R51, R51, 0x1 ;  /* 0x000000013333781a */ /* 0x000fe40000000000 */
[----:B------:R-:W-:-:S03]  /*131a0*/  MOV R61, c[0x0][0x1c8] ;  /* 0x00007200003d7a02 */ /* 0x000fc60000000f00 */
[----:B------:R-:W-:-:S04]  /*131b0*/  IMAD R51, R51, c[0x0][0x1c8], RZ ;  /* 0x0000720033337a24 */ /* 0x000fc800078e02ff */
[----:B------:R-:W-:-:S05]  /*131c0*/  IMAD R49, R61, 0x2, R51 ;  /* 0x000000023d317824 */ /* 0x000fca00078e0233 */
[----:B------:R-:W-:-:S05]  /*131d0*/  LEA R52, R61, R49, 0x1 ;  /* 0x000000313d347211 */ /* 0x000fca00078e08ff */
[----:B------:R-:W-:Y:S01]  /*131e0*/  IMAD R3, R61, 0x2, R52 ;  /* 0x000000023d037824 */ /* 0x000fe200078e0234 */
[----:B------:R-:W-:Y:S01]  /*131f0*/  BAR.SYNC.DEFER_BLOCKING 0x0 ;  /* 0x0000000000007b1d */ /* 0x000fe20000010000 */
[-C--:B--2---:R-:W-:Y:S02]  /*13200*/  LEA R50, P3, R51, R0.reuse, 0x1 ;  /* 0x0000000033327211 */ /* 0x084fe400078608ff */
[----:B------:R-:W-:Y:S02]  /*13210*/  LEA R48, P4, R49, R0, 0x1 ;  /* 0x0000000031307211 */ /* 0x000fe400078808ff */
[----:B------:R-:W-:Y:S02]  /*13220*/  LEA.HI.X.SX32 R51, R51, R2, 0x1, P3 ;  /* 0x0000000233337211 */ /* 0x000fe400018f0eff */
[----:B------:R-:W-:Y:S02]  /*13230*/  LEA R44, P3, R52, R0, 0x1 ;  /* 0x00000000342c7211 */ /* 0x000fe400078608ff */
[----:B------:R-:W-:-:S02]  /*13240*/  LEA.HI.X.SX32 R49, R49, R2, 0x1, P4 ;  /* 0x0000000231317211 */ /* 0x000fc400020f0eff */
[----:B------:R-:W-:Y:S02]  /*13250*/  LEA.HI.X.SX32 R45, R52, R2, 0x1, P3 ;  /* 0x00000002342d7211 */ /* 0x000fe400018f0eff */
[----:B------:R-:W-:Y:S01]  /*13260*/  LEA R46, P3, R3, R0, 0x1 ;  /* 0x00000000032e7211 */ /* 0x000fe200078608ff */
[----:B---3--:R0:W-:Y:S04]  /*13270*/  STG.E.U16 [R50.64], R47 ;  /* 0x0000002f32007986 */ /* 0x0081e8000c101504 */
[----:B------:R1:W-:Y:S01]  /*13280*/  STG.E.U16 [R48.64], R56 ;  /* 0x0000003830007986 */ /* 0x0003e2000c101504 */
[----:B0-----:R-:W-:Y:S01]  /*13290*/  IMAD R50, R61, 0x2, R3 ;  /* 0x000000023d327824 */ /* 0x001fe200078e0203 */
[----:B------:R-:W-:Y:S02]  /*132a0*/  MOV R51, R47 ;  /* 0x0000002f00337202 */ /* 0x000fe40000000f00 */
[----:B------:R-:W-:-:S02]  /*132b0*/  LEA.HI.X.SX32 R47, R3, R2, 0x1, P3 ;  /* 0x00000002032f7211 */ /* 0x000fc400018f0eff */
[C---:B-1----:R-:W-:Y:S02]  /*132c0*/  LEA R48, P3, R50.reuse, R0, 0x1 ;  /* 0x0000000032307211 */ /* 0x042fe400078608ff */
[----:B------:R-:W-:Y:S01]  /*132d0*/  LEA R3, R61, R50, 0x1 ;  /* 0x000000323d037211 */ /* 0x000fe200078e08ff */
[----:B------:R0:W-:Y:S01]  /*132e0*/  STG.E.U16 [R44.64], R40 ;  /* 0x000000282c007986 */ /* 0x0001e2000c101504 */
[----:B------:R-:W-:-:S03]  /*132f0*/  LEA.HI.X.SX32 R49, R50, R2, 0x1, P3 ;  /* 0x0000000232317211 */ /* 0x000fc600018f0eff */
[----:B------:R1:W-:Y:S01]  /*13300*/  STG.E.U16 [R46.64], R36 ;  /* 0x000000242e007986 */ /* 0x0003e2000c101504 */
[----:B------:R-:W-:Y:S02]  /*13310*/  PRMT R56, R56, 0x7632, R56 ;  /* 0x0000763238387816 */ /* 0x000fe40000000038 */
[----:B0-----:R-:W-:Y:S01]  /*13320*/  LEA R44, P3, R3, R0, 0x1 ;  /* 0x00000000032c7211 */ /* 0x001fe200078608ff */
[----:B-1----:R-:W-:Y:S01]  /*13330*/  IMAD R47, R61, 0x2, R3 ;  /* 0x000000023d2f7824 */ /* 0x002fe200078e0203 */
[----:B------:R-:W-:Y:S02]  /*13340*/  PRMT R40, R51, 0x7632, R40 ;  /* 0x0000763233287816 */ /* 0x000fe40000000028 */
[----:B------:R-:W-:Y:S02]  /*13350*/  LEA.HI.X.SX32 R45, R3, R2, 0x1, P3 ;  /* 0x00000002032d7211 */ /* 0x000fe400018f0eff */
[----:B------:R-:W-:Y:S02]  /*13360*/  LEA R46, P3, R47, R0, 0x1 ;  /* 0x000000002f2e7211 */ /* 0x000fe400078608ff */
[----:B------:R-:W-:Y:S01]  /*13370*/  LEA R3, R61, R47, 0x1 ;  /* 0x0000002f3d037211 */ /* 0x000fe200078e08ff */
[----:B------:R0:W-:Y:S01]  /*13380*/  STG.E.U16 [R48.64], R40 ;  /* 0x0000002830007986 */ /* 0x0001e2000c101504 */
[----:B------:R-:W-:-:S03]  /*13390*/  LEA.HI.X.SX32 R47, R47, R2, 0x1, P3 ;  /* 0x000000022f2f7211 */ /* 0x000fc600018f0eff */
[----:B------:R1:W-:Y:S01]  /*133a0*/  STG.E.U16 [R44.64], R56 ;  /* 0x000000382c007986 */ /* 0x0003e2000c101504 */
[----:B0-----:R-:W-:Y:S01]  /*133b0*/  PRMT R40, R40, 0x7632, R40 ;  /* 0x0000763228287816 */ /* 0x001fe20000000028 */
[----:B-1----:R-:W-:-:S04]  /*133c0*/  IMAD R45, R61, 0x2, R3 ;  /* 0x000000023d2d7824 */ /* 0x002fc800078e0203 */
[----:B------:R0:W-:Y:S01]  /*133d0*/  STG.E.U16 [R46.64], R40 ;  /* 0x000000282e007986 */ /* 0x0001e2000c101504 */
[C---:B------:R-:W-:Y:S02]  /*133e0*/  LEA R48, P3, R3.reuse, R0, 0x1 ;  /* 0x0000000003307211 */ /* 0x040fe400078608ff */
[----:B------:R-:W-:Y:S02]  /*133f0*/  PRMT R36, R36, 0x7632, R36 ;  /* 0x0000763224247816 */ /* 0x000fe40000000024 */
[----:B------:R-:W-:Y:S02]  /*13400*/  LEA.HI.X.SX32 R49, R3, R2, 0x1, P3 ;  /* 0x0000000203317211 */ /* 0x000fe400018f0eff */
[----:B------:R-:W-:Y:S02]  /*13410*/  LEA R44, P4, R45, R0, 0x1 ;  /* 0x000000002d2c7211 */ /* 0x000fe400078808ff */
[----:B0-----:R-:W-:-:S04]  /*13420*/  LEA R40, R61, R45, 0x1 ;  /* 0x0000002d3d287211 */ /* 0x001fc800078e08ff */
[C---:B------:R-:W-:Y:S01]  /*13430*/  LEA R46, P3, R40.reuse, R0, 0x1 ;  /* 0x00000000282e7211 */ /* 0x040fe200078608ff */
[----:B------:R-:W-:Y:S01]  /*13440*/  IMAD R3, R61, 0x2, R40 ;  /* 0x000000023d037824 */ /* 0x000fe200078e0228 */
[-C--:B------:R-:W-:Y:S01]  /*13450*/  LEA.HI.X.SX32 R45, R45, R2.reuse, 0x1, P4 ;  /* 0x000000022d2d7211 */ /* 0x080fe200020f0eff */
[----:B------:R0:W-:Y:S01]  /*13460*/  STG.E.U16 [R48.64], R36 ;  /* 0x0000002430007986 */ /* 0x0001e2000c101504 */
[----:B------:R-:W-:-:S03]  /*13470*/  LEA.HI.X.SX32 R47, R40, R2, 0x1, P3 ;  /* 0x00000002282f7211 */ /* 0x000fc600018f0eff */
[----:B------:R1:W-:Y:S01]  /*13480*/  STG.E.U16 [R44.64], R53 ;  /* 0x000000352c007986 */ /* 0x0003e2000c101504 */
[----:B0-----:R-:W-:Y:S02]  /*13490*/  LEA R48, P3, R3, R0, 0x1 ;  /* 0x0000000003307211 */ /* 0x001fe400078608ff */
[----:B------:R-:W-:Y:S02]  /*134a0*/  LEA R36, R61, R3, 0x1 ;  /* 0x000000033d247211 */ /* 0x000fe400078e08ff */
[----:B------:R-:W-:Y:S02]  /*134b0*/  LEA.HI.X.SX32 R49, R3, R2, 0x1, P3 ;  /* 0x0000000203317211 */ /* 0x000fe400018f0eff */
[C---:B-1----:R-:W-:Y:S01]  /*134c0*/  LEA R44, P3, R36.reuse, R0, 0x1 ;  /* 0x00000000242c7211 */ /* 0x042fe200078608ff */
[----:B------:R-:W-:Y:S01]  /*134d0*/  IMAD R3, R61, 0x2, R36 ;  /* 0x000000023d037824 */ /* 0x000fe200078e0224 */
[----:B------:R0:W-:Y:S02]  /*134e0*/  STG.E.U16 [R46.64], R57 ;  /* 0x000000392e007986 */ /* 0x0001e4000c101504 */
[----:B------:R-:W-:-:S02]  /*134f0*/  LEA.HI.X.SX32 R45, R36, R2, 0x1, P3 ;  /* 0x00000002242d7211 */ /* 0x000fc400018f0eff */
[----:B------:R-:W-:Y:S01]  /*13500*/  LEA R36, R61, R3, 0x1 ;  /* 0x000000033d247211 */ /* 0x000fe200078e08ff */
[----:B------:R-:W-:Y:S01]  /*13510*/  STG.E.U16 [R48.64], R41 ;  /* 0x0000002930007986 */ /* 0x000fe2000c101504 */
[----:B------:R-:W-:Y:S02]  /*13520*/  PRMT R40, R53, 0x7632, R40 ;  /* 0x0000763235287816 */ /* 0x000fe40000000028 */
[C---:B0-----:R-:W-:Y:S01]  /*13530*/  LEA R46, P3, R3.reuse, R0, 0x1 ;  /* 0x00000000032e7211 */ /* 0x041fe200078608ff */
[----:B------:R0:W-:Y:S03]  /*13540*/  STG.E.U16 [R44.64], R37 ;  /* 0x000000252c007986 */ /* 0x0001e6000c101504 */
[----:B------:R-:W-:Y:S01]  /*13550*/  LEA.HI.X.SX32 R47, R3, R2, 0x1, P3 ;  /* 0x00000002032f7211 */ /* 0x000fe200018f0eff */
[----:B------:R-:W-:-:S04]  /*13560*/  IMAD R3, R61, 0x2, R36 ;  /* 0x000000023d037824 */ /* 0x000fc800078e0224 */
[----:B------:R1:W-:Y:S01]  /*13570*/  STG.E.U16 [R46.64], R40 ;  /* 0x000000282e007986 */ /* 0x0003e2000c101504 */
[----:B0-----:R-:W-:-:S04]  /*13580*/  LEA R44, P3, R36, R0, 0x1 ;  /* 0x00000000242c7211 */ /* 0x001fc800078608ff */
[----:B------:R-:W-:Y:S02]  /*13590*/  LEA.HI.X.SX32 R45, R36, R2, 0x1, P3 ;  /* 0x00000002242d7211 */ /* 0x000fe400018f0eff */
[----:B------:R-:W-:Y:S02]  /*135a0*/  LEA R36, R61, R3, 0x1 ;  /* 0x000000033d247211 */ /* 0x000fe400078e08ff */
[----:B-1----:R-:W-:Y:S02]  /*135b0*/  LEA R40, P3, R3, R0, 0x1 ;  /* 0x0000000003287211 */ /* 0x002fe400078608ff */
[----:B------:R-:W-:Y:S02]  /*135c0*/  PRMT R37, R41, 0x7632, R37 ;  /* 0x0000763229257816 */ /* 0x000fe40000000025 */
[----:B------:R-:W-:Y:S02]  /*135d0*/  PRMT R57, R57, 0x7632, R57 ;  /* 0x0000763239397816 */ /* 0x000fe40000000039 */
[----:B------:R-:W-:Y:S01]  /*135e0*/  LEA.HI.X.SX32 R41, R3, R2, 0x1, P3 ;  /* 0x0000000203297211 */ /* 0x000fe200018f0eff */
[C---:B------:R-:W-:Y:S01]  /*135f0*/  IMAD R3, R61.reuse, 0x2, R36 ;  /* 0x000000023d037824 */ /* 0x040fe200078e0224 */
[C---:B------:R-:W-:Y:S01]  /*13600*/  LEA R46, P3, R36.reuse, R0, 0x1 ;  /* 0x00000000242e7211 */ /* 0x040fe200078608ff */
[----:B------:R0:W-:Y:S03]  /*13610*/  STG.E.U16 [R44.64], R57 ;  /* 0x000000392c007986 */ /* 0x0001e6000c101504 */
[----:B------:R-:W-:Y:S01]  /*13620*/  LEA.HI.X.SX32 R47, R36, R2, 0x1, P3 ;  /* 0x00000002242f7211 */ /* 0x000fe200018f0eff */
[----:B------:R1:W-:Y:S01]  /*13630*/  STG.E.U16 [R40.64], R37 ;  /* 0x0000002528007986 */ /* 0x0003e2000c101504 */
[----:B0-----:R-:W-:-:S02]  /*13640*/  LEA R44, R61, R3, 0x1 ;  /* 0x000000033d2c7211 */ /* 0x001fc400078e08ff */
[----:B-1----:R-:W-:-:S03]  /*13650*/  PRMT R37, R37, 0x7632, R37 ;  /* 0x0000763225257816 */ /* 0x002fc60000000025 */
[----:B------:R-:W-:Y:S01]  /*13660*/  IMAD R45, R61, 0x2, R44 ;  /* 0x000000023d2d7824 */ /* 0x000fe200078e022c */
[CC--:B------:R-:W-:Y:S02]  /*13670*/  LEA R40, P3, R3.reuse, R0.reuse, 0x1 ;  /* 0x0000000003287211 */ /* 0x0c0fe400078608ff */
[----:B------:R-:W-:Y:S01]  /*13680*/  LEA R36, P4, R44, R0, 0x1 ;  /* 0x000000002c247211 */ /* 0x000fe200078808ff */
[----:B------:R0:W-:Y:S01]  /*13690*/  STG.E.U16 [R46.64], R37 ;  /* 0x000000252e007986 */ /* 0x0001e2000c101504 */
[----:B------:R-:W-:Y:S02]  /*136a0*/  LEA.HI.X.SX32 R41, R3, R2, 0x1, P3 ;  /* 0x0000000203297211 */ /* 0x000fe400018f0eff */
[----:B------:R-:W-:-:S03]  /*136b0*/  LEA R3, R61, R45, 0x1 ;  /* 0x0000002d3d037211 */ /* 0x000fc600078e08ff */
[----:B------:R1:W-:Y:S01]  /*136c0*/  STG.E.U16 [R40.64], R54 ;  /* 0x0000003628007986 */ /* 0x0003e2000c101504 */
[----:B0-----:R-:W-:Y:S02]  /*136d0*/  LEA.HI.X.SX32 R37, R44, R2, 0x1, P4 ;  /* 0x000000022c257211 */ /* 0x001fe400020f0eff */
[----:B------:R-:W-:-:S03]  /*136e0*/  LEA R44, P3, R45, R0, 0x1 ;  /* 0x000000002d2c7211 */ /* 0x000fc600078608ff */
[----:B----4-:R0:W-:Y:S01]  /*136f0*/  STG.E.U16 [R36.64], R58 ;  /* 0x0000003a24007986 */ /* 0x0101e2000c101504 */
[----:B------:R-:W-:Y:S02]  /*13700*/  LEA.HI.X.SX32 R45, R45, R2, 0x1, P3 ;  /* 0x000000022d2d7211 */ /* 0x000fe400018f0eff */
[----:B-1----:R-:W-:-:S04]  /*13710*/  LEA R40, P3, R3, R0, 0x1 ;  /* 0x0000000003287211 */ /* 0x002fc800078608ff */
[----:B------:R-:W-:Y:S01]  /*13720*/  LEA.HI.X.SX32 R41, R3, R2, 0x1, P3 ;  /* 0x0000000203297211 */ /* 0x000fe200018f0eff */
[----:B0-----:R-:W-:Y:S01]  /*13730*/  IMAD R37, R61, 0x2, R3 ;  /* 0x000000023d257824 */ /* 0x001fe200078e0203 */
[----:B------:R-:W-:Y:S04]  /*13740*/  STG.E.U16 [R44.64], R42 ;  /* 0x0000002a2c007986 */ /* 0x000fe8000c101504 */
[----:B------:R-:W-:Y:S02]  /*13750*/  LEA R36, P3, R37, R0, 0x1 ;  /* 0x0000000025247211 */ /* 0x000fe400078608ff */
[----:B------:R-:W-:Y:S01]  /*13760*/  LEA R3, R61, R37, 0x1 ;  /* 0x000000253d037211 */ /* 0x000fe200078e08ff */
[----:B------:R0:W-:Y:S01]  /*13770*/  STG.E.U16 [R40.64], R38 ;  /* 0x0000002628007986 */ /* 0x0001e2000c101504 */
[----:B------:R-:W-:-:S02]  /*13780*/  LEA.HI.X.SX32 R37, R37, R2, 0x1, P3 ;  /* 0x0000000225257211 */ /* 0x000fc400018f0eff */
[----:B------:R-:W-:Y:S01]  /*13790*/  PRMT R48, R54, 0x7632, R48 ;  /* 0x0000763236307816 */ /* 0x000fe20000000030 */
[----:B------:R-:W-:Y:S01]  /*137a0*/  IMAD R47, R61, 0x2, R3 ;  /* 0x000000023d2f7824 */ /* 0x000fe200078e0203 */
[----:B------:R-:W-:-:S03]  /*137b0*/  PRMT R46, R58, 0x7632, R46 ;  /* 0x000076323a2e7816 */ /* 0x000fc6000000002e */
[----:B------:R1:W-:Y:S01]  /*137c0*/  STG.E.U16 [R36.64], R48 ;  /* 0x0000003024007986 */ /* 0x0003e2000c101504 */
[----:B0-----:R-:W-:-:S04]  /*137d0*/  LEA R40, P3, R3, R0, 0x1 ;  /* 0x0000000003287211 */ /* 0x001fc800078608ff */
[----:B------:R-:W-:Y:S02]  /*137e0*/  LEA.HI.X.SX32 R41, R3, R2, 0x1, P3 ;  /* 0x0000000203297211 */ /* 0x000fe400018f0eff */
[----:B------:R-:W-:Y:S02]  /*137f0*/  LEA R3, R61, R47, 0x1 ;  /* 0x0000002f3d037211 */ /* 0x000fe400078e08ff */
[----:B-1----:R-:W-:Y:S01]  /*13800*/  LEA R36, P3, R47, R0, 0x1 ;  /* 0x000000002f247211 */ /* 0x002fe200078608ff */
[----:B------:R0:W-:Y:S02]  /*13810*/  STG.E.U16 [R40.64], R46 ;  /* 0x0000002e28007986 */ /* 0x0001e4000c101504 */
[----:B------:R-:W-:Y:S01]  /*13820*/  IMAD R45, R61, 0x2, R3 ;  /* 0x000000023d2d7824 */ /* 0x000fe200078e0203 */
[----:B------:R-:W-:Y:S02]  /*13830*/  LEA.HI.X.SX32 R37, R47, R2, 0x1, P3 ;  /* 0x000000022f257211 */ /* 0x000fe400018f0eff */
[----:B------:R-:W-:-:S02]  /*13840*/  PRMT R50, R42, 0x7632, R50 ;  /* 0x000076322a327816 */ /* 0x000fc40000000032 */
[----:B------:R-:W-:Y:S02]  /*13850*/  LEA R47, R61, R45, 0x1 ;  /* 0x0000002d3d2f7211 */ /* 0x000fe400078e08ff */
[----:B0-----:R-:W-:-:S04]  /*13860*/  LEA R40, P3, R3, R0, 0x1 ;  /* 0x0000000003287211 */ /* 0x001fc800078608ff */
[----:B------:R-:W-:Y:S02]  /*13870*/  LEA.HI.X.SX32 R41, R3, R2, 0x1, P3 ;  /* 0x0000000203297211 */ /* 0x000fe400018f0eff */
[----:B------:R-:W-:Y:S01]  /*13880*/  LEA R44, P3, R45, R0, 0x1 ;  /* 0x000000002d2c7211 */ /* 0x000fe200078608ff */
[----:B------:R0:W-:Y:S01]  /*13890*/  STG.E.U16 [R36.64], R50 ;  /* 0x0000003224007986 */ /* 0x0001e2000c101504 */
[----:B------:R-:W-:Y:S01]  /*138a0*/  PRMT R38, R38, 0x7632, R38 ;  /* 0x0000763226267816 */ /* 0x000fe20000000026 */
[----:B------:R-:W-:Y:S01]  /*138b0*/  IMAD R49, R61, 0x2, R47 ;  /* 0x000000023d317824 */ /* 0x000fe200078e022f */
[----:B------:R-:W-:-:S03]  /*138c0*/  LEA.HI.X.SX32 R45, R45, R2, 0x1, P3 ;  /* 0x000000022d2d7211 */ /* 0x000fc600018f0eff */
[----:B------:R1:W-:Y:S01]  /*138d0*/  STG.E.U16 [R40.64], R38 ;  /* 0x0000002628007986 */ /* 0x0003e2000c101504 */
[----:B0-----:R-:W-:-:S04]  /*138e0*/  LEA R36, P3, R47, R0, 0x1 ;  /* 0x000000002f247211 */ /* 0x001fc800078608ff */
[----:B------:R-:W-:Y:S02]  /*138f0*/  LEA.HI.X.SX32 R37, R47, R2, 0x1, P3 ;  /* 0x000000022f257211 */ /* 0x000fe400018f0eff */
[----:B-1----:R-:W-:Y:S02]  /*13900*/  LEA R40, P3, R49, R0, 0x1 ;  /* 0x0000000031287211 */ /* 0x002fe400078608ff */
[----:B------:R-:W-:Y:S01]  /*13910*/  LEA R47, R61, R49, 0x1 ;  /* 0x000000313d2f7211 */ /* 0x000fe200078e08ff */
[----:B------:R0:W-:Y:S01]  /*13920*/  STG.E.U16 [R44.64], R55 ;  /* 0x000000372c007986 */ /* 0x0001e2000c101504 */
[----:B------:R-:W-:-:S03]  /*13930*/  LEA.HI.X.SX32 R41, R49, R2, 0x1, P3 ;  /* 0x0000000231297211 */ /* 0x000fc600018f0eff */
[----:B------:R1:W-:Y:S01]  /*13940*/  STG.E.U16 [R36.64], R59 ;  /* 0x0000003b24007986 */ /* 0x0003e2000c101504 */
[----:B0-----:R-:W-:Y:S01]  /*13950*/  IMAD R45, R61, 0x2, R47 ;  /* 0x000000023d2d7824 */ /* 0x001fe200078e022f */
[----:B-1----:R-:W-:-:S04]  /*13960*/  LEA R36, P3, R47, R0, 0x1 ;  /* 0x000000002f247211 */ /* 0x002fc800078608ff */
[----:B------:R-:W-:Y:S02]  /*13970*/  LEA.HI.X.SX32 R37, R47, R2, 0x1, P3 ;  /* 0x000000022f257211 */ /* 0x000fe400018f0eff */
[C---:B------:R-:W-:Y:S01]  /*13980*/  LEA R47, R61.reuse, R45, 0x1 ;  /* 0x0000002d3d2f7211 */ /* 0x040fe200078e08ff */
[----:B------:R0:W-:Y:S04]  /*13990*/  STG.E.U16 [R40.64], R43 ;  /* 0x0000002b28007986 */ /* 0x0001e8000c101504 */
[----:B------:R-:W-:Y:S01]  /*139a0*/  IMAD R46, R61, 0x2, R47 ;  /* 0x000000023d2e7824 */ /* 0x000fe200078e022f */
[----:B------:R-:W-:Y:S01]  /*139b0*/  PRMT R3, R55, 0x7632, R3 ;  /* 0x0000763237037816 */ /* 0x000fe20000000003 */
[----:B------:R1:W-:Y:S01]  /*139c0*/  STG.E.U16 [R36.64], R39 ;  /* 0x0000002724007986 */ /* 0x0003e2000c101504 */
[----:B0-----:R-:W-:-:S04]  /*139d0*/  LEA R40, P3, R45, R0, 0x1 ;  /* 0x000000002d287211 */ /* 0x001fc800078608ff */
[----:B------:R-:W-:Y:S02]  /*139e0*/  LEA.HI.X.SX32 R41, R45, R2, 0x1, P3 ;  /* 0x000000022d297211 */ /* 0x000fe400018f0eff */
[C---:B-1----:R-:W-:Y:S02]  /*139f0*/  LEA R36, P3, R46.reuse, R0, 0x1 ;  /* 0x000000002e247211 */ /* 0x042fe400078608ff */
[----:B------:R-:W-:Y:S01]  /*13a00*/  LEA R45, R61, R46, 0x1 ;  /* 0x0000002e3d2d7211 */ /* 0x000fe200078e08ff */
[----:B------:R0:W-:Y:S01]  /*13a10*/  STG.E.U16 [R40.64], R3 ;  /* 0x0000000328007986 */ /* 0x0001e2000c101504 */
[----:B------:R-:W-:Y:S02]  /*13a20*/  LEA R38, P4, R47, R0, 0x1 ;  /* 0x000000002f267211 */ /* 0x000fe400078808ff */
[----:B------:R-:W-:Y:S02]  /*13a30*/  LEA.HI.X.SX32 R37, R46, R2, 0x1, P3 ;  /* 0x000000022e257211 */ /* 0x000fe400018f0eff */
[----:B------:R-:W-:-:S02]  /*13a40*/  PRMT R44, R43, 0x7632, R44 ;  /* 0x000076322b2c7816 */ /* 0x000fc4000000002c */
[----:B------:R-:W-:Y:S02]  /*13a50*/  PRMT R43, R39, 0x7632, R43 ;  /* 0x00007632272b7816 */ /* 0x000fe4000000002b */
[----:B------:R-:W-:Y:S02]  /*13a60*/  PRMT R42, R59, 0x7632, R42 ;  /* 0x000076323b2a7816 */ /* 0x000fe4000000002a */
[----:B0-----:R-:W-:Y:S01]  /*13a70*/  LEA R40, P3, R45, R0, 0x1 ;  /* 0x000000002d287211 */ /* 0x001fe200078608ff */
[----:B------:R-:W-:Y:S01]  /*13a80*/  IMAD R3, R61, 0x2, R45 ;  /* 0x000000023d037824 */ /* 0x000fe200078e022d */
[-C--:B------:R-:W-:Y:S02]  /*13a90*/  LEA.HI.X.SX32 R39, R47, R2.reuse, 0x1, P4 ;  /* 0x000000022f277211 */ /* 0x080fe400020f0eff */
[----:B------:R-:W-:Y:S02]  /*13aa0*/  LEA.HI.X.SX32 R41, R45, R2, 0x1, P3 ;  /* 0x000000022d297211 */ /* 0x000fe400018f0eff */
[C---:B------:R-:W-:Y:S01]  /*13ab0*/  LEA R45, R61.reuse, R3, 0x1 ;  /* 0x000000033d2d7211 */ /* 0x040fe200078e08ff */
[----:B------:R-:W-:Y:S04]  /*13ac0*/  STG.E.U16 [R38.64], R42 ;  /* 0x0000002a26007986 */ /* 0x000fe8000c101504 */
[----:B------:R0:W-:Y:S01]  /*13ad0*/  STG.E.U16 [R36.64], R44 ;  /* 0x0000002c24007986 */ /* 0x0001e2000c101504 */
[----:B------:R-:W-:-:S03]  /*13ae0*/  IMAD R47, R61, 0x2, R45 ;  /* 0x000000023d2f7824 */ /* 0x000fc600078e022d */
[----:B------:R1:W-:Y:S01]  /*13af0*/  STG.E.U16 [R40.64], R43 ;  /* 0x0000002b28007986 */ /* 0x0003e2000c101504 */
[-C--:B0-----:R-:W-:Y:S02]  /*13b00*/  LEA R36, P3, R3, R0.reuse, 0x1 ;  /* 0x0000000003247211 */ /* 0x081fe400078608ff */
[----:B------:R-:W-:Y:S02]  /*13b10*/  LEA R38, P4, R45, R0, 0x1 ;  /* 0x000000002d267211 */ /* 0x000fe400078808ff */
[----:B------:R-:W-:Y:S02]  /*13b20*/  LEA.HI.X.SX32 R37, R3, R2, 0x1, P3 ;  /* 0x0000000203257211 */ /* 0x000fe400018f0eff */
[----:B-1----:R-:W-:Y:S02]  /*13b30*/  LEA R40, P3, R47, R0, 0x1 ;  /* 0x000000002f287211 */ /* 0x002fe400078608ff */
[----:B------:R-:W-:Y:S01]  /*13b40*/  LEA R3, R61, R47, 0x1 ;  /* 0x0000002f3d037211 */ /* 0x000fe200078e08ff */
[----:B------:R0:W-:Y:S01]  /*13b50*/  STG.E.U16 [R36.64], R24 ;  /* 0x0000001824007986 */ /* 0x0001e2000c101504 */
[----:B------:R-:W-:-:S02]  /*13b60*/  LEA.HI.X.SX32 R39, R45, R2, 0x1, P4 ;  /* 0x000000022d277211 */ /* 0x000fc400020f0eff */
[----:B------:R-:W-:Y:S01]  /*13b70*/  LEA.HI.X.SX32 R41, R47, R2, 0x1, P3 ;  /* 0x000000022f297211 */ /* 0x000fe200018f0eff */
[----:B------:R-:W-:Y:S01]  /*13b80*/  IMAD R45, R61, 0x2, R3 ;  /* 0x000000023d2d7824 */ /* 0x000fe200078e0203 */
[C---:B0-----:R-:W-:Y:S01]  /*13b90*/  LEA R36, P3, R3.reuse, R0, 0x1 ;  /* 0x0000000003247211 */ /* 0x041fe200078608ff */
[----:B------:R0:W-:Y:S03]  /*13ba0*/  STG.E.U16 [R38.64], R32 ;  /* 0x0000002026007986 */ /* 0x0001e6000c101504 */
[----:B------:R-:W-:Y:S02]  /*13bb0*/  LEA.HI.X.SX32 R37, R3, R2, 0x1, P3 ;  /* 0x0000000203257211 */ /* 0x000fe400018f0eff */
[C---:B------:R-:W-:Y:S01]  /*13bc0*/  LEA R3, R61.reuse, R45, 0x1 ;  /* 0x0000002d3d037211 */ /* 0x040fe200078e08ff */
[----:B------:R-:W-:Y:S04]  /*13bd0*/  STG.E.U16 [R40.64], R4 ;  /* 0x0000000428007986 */ /* 0x000fe8000c101504 */
[----:B------:R1:W-:Y:S01]  /*13be0*/  STG.E.U16 [R36.64], R16 ;  /* 0x0000001024007986 */ /* 0x0003e2000c101504 */
[----:B------:R-:W-:Y:S01]  /*13bf0*/  IMAD R43, R61, 0x2, R3 ;  /* 0x000000023d2b7824 */ /* 0x000fe200078e0203 */
[----:B0-----:R-:W-:-:S02]  /*13c00*/  LEA R38, P3, R45, R0, 0x1 ;  /* 0x000000002d267211 */ /* 0x001fc400078608ff */
[----:B-1----:R-:W-:-:S04]  /*13c10*/  LEA R36, P4, R3, R0, 0x1 ;  /* 0x0000000003247211 */ /* 0x002fc800078808ff */
[-C--:B------:R-:W-:Y:S02]  /*13c20*/  LEA.HI.X.SX32 R37, R3, R2.reuse, 0x1, P4 ;  /* 0x0000000203257211 */ /* 0x080fe400020f0eff */
[----:B------:R-:W-:Y:S02]  /*13c30*/  LEA R3, R61, R43, 0x1 ;  /* 0x0000002b3d037211 */ /* 0x000fe400078e08ff */
[----:B------:R-:W-:Y:S02]  /*13c40*/  LEA.HI.X.SX32 R39, R45, R2, 0x1, P3 ;  /* 0x000000022d277211 */ /* 0x000fe400018f0eff */
[----:B------:R-:W-:Y:S01]  /*13c50*/  PRMT R24, R24, 0x7632, R24 ;  /* 0x0000763218187816 */ /* 0x000fe20000000018 */
[----:B------:R-:W-:Y:S01]  /*13c60*/  IMAD R45, R61, 0x2, R3 ;  /* 0x000000023d2d7824 */ /* 0x000fe200078e0203 */
[----:B------:R-:W-:-:S03]  /*13c70*/  LEA R40, P4, R3, R0, 0x1 ;  /* 0x0000000003287211 */ /* 0x000fc600078808ff */
[----:B------:R0:W-:Y:S01]  /*13c80*/  STG.E.U16 [R38.64], R24 ;  /* 0x0000001826007986 */ /* 0x0001e2000c101504 */
[----:B------:R-:W-:Y:S02]  /*13c90*/  LEA.HI.X.SX32 R41, R3, R2, 0x1, P4 ;  /* 0x0000000203297211 */ /* 0x000fe400020f0eff */
[----:B------:R-:W-:Y:S02]  /*13ca0*/  LEA R3, R61, R45, 0x1 ;  /* 0x0000002d3d037211 */ /* 0x000fe400078e08ff */
[----:B------:R-:W-:Y:S02]  /*13cb0*/  PRMT R32, R32, 0x7632, R32 ;  /* 0x0000763220207816 */ /* 0x000fe40000000020 */
[----:B0-----:R-:W-:-:S04]  /*13cc0*/  LEA R38, P3, R43, R0, 0x1 ;  /* 0x000000002b267211 */ /* 0x001fc800078608ff */
[----:B------:R-:W-:Y:S01]  /*13cd0*/  LEA.HI.X.SX32 R39, R43, R2, 0x1, P3 ;  /* 0x000000022b277211 */ /* 0x000fe200018f0eff */
[----:B------:R-:W-:Y:S01]  /*13ce0*/  IMAD R43, R61, 0x2, R3 ;  /* 0x000000023d2b7824 */ /* 0x000fe200078e0203 */
[----:B------:R0:W-:Y:S01]  /*13cf0*/  STG.E.U16 [R36.64], R32 ;  /* 0x0000002024007986 */ /* 0x0001e2000c101504 */
[----:B------:R-:W-:-:S03]  /*13d00*/  PRMT R4, R4, 0x7632, R4 ;  /* 0x0000763204047816 */ /* 0x000fc60000000004 */
[----:B------:R-:W-:Y:S02]  /*13d10*/  LEA R47, R61, R43, 0x1 ;  /* 0x0000002b3d2f7211 */ /* 0x000fe400078e08ff */
[----:B------:R-:W-:Y:S02]  /*13d20*/  PRMT R16, R16, 0x7632, R16 ;  /* 0x0000763210107816 */ /* 0x000fe40000000010 */
[----:B0-----:R-:W-:-:S04]  /*13d30*/  LEA R36, P3, R45, R0, 0x1 ;  /* 0x000000002d247211 */ /* 0x001fc800078608ff */
[----:B------:R-:W-:Y:S01]  /*13d40*/  LEA.HI.X.SX32 R37, R45, R2, 0x1, P3 ;  /* 0x000000022d257211 */ /* 0x000fe200018f0eff */
[C---:B------:R-:W-:Y:S01]  /*13d50*/  IMAD R45, R61.reuse, 0x2, R47 ;  /* 0x000000023d2d7824 */ /* 0x040fe200078e022f */
[----:B------:R-:W-:Y:S04]  /*13d60*/  STG.E.U16 [R38.64], R4 ;  /* 0x0000000426007986 */ /* 0x000fe8000c101504 */
[----:B------:R0:W-:Y:S01]  /*13d70*/  STG.E.U16 [R40.64], R16 ;  /* 0x0000001028007986 */ /* 0x0001e2000c101504 */
[----:B------:R-:W-:-:S03]  /*13d80*/  LEA R49, R61, R45, 0x1 ;  /* 0x0000002d3d317211 */ /* 0x000fc600078e08ff */
[----:B------:R1:W-:Y:S01]  /*13d90*/  STG.E.U16 [R36.64], R25 ;  /* 0x0000001924007986 */ /* 0x0003e2000c101504 */
[----:B0-----:R-:W-:-:S04]  /*13da0*/  LEA R40, P3, R3, R0, 0x1 ;  /* 0x0000000003287211 */ /* 0x001fc800078608ff */
[----:B------:R-:W-:Y:S01]  /*13db0*/  LEA.HI.X.SX32 R41, R3, R2, 0x1, P3 ;  /* 0x0000000203297211 */ /* 0x000fe200018f0eff */
[----:B------:R-:W-:Y:S01]  /*13dc0*/  IMAD R3, R61, 0x2, R49 ;  /* 0x000000023d037824 */ /* 0x000fe200078e0231 */
[-C--:B-1----:R-:W-:Y:S02]  /*13dd0*/  LEA R36, P3, R47, R0.reuse, 0x1 ;  /* 0x000000002f247211 */ /* 0x082fe400078608ff */
[----:B------:R-:W-:Y:S02]  /*13de0*/  LEA R38, P4, R43, R0, 0x1 ;  /* 0x000000002b267211 */ /* 0x000fe400078808ff */
[-C--:B------:R-:W-:Y:S02]  /*13df0*/  LEA.HI.X.SX32 R37, R47, R2.reuse, 0x1, P3 ;  /* 0x000000022f257211 */ /* 0x080fe400018f0eff */
[----:B------:R-:W-:Y:S02]  /*13e00*/  LEA R47, R61, R3, 0x1 ;  /* 0x000000033d2f7211 */ /* 0x000fe400078e08ff */
[----:B------:R-:W-:Y:S01]  /*13e10*/  LEA.HI.X.SX32 R39, R43, R2, 0x1, P4 ;  /* 0x000000022b277211 */ /* 0x000fe200020f0eff */
[----:B------:R-:W-:Y:S02]  /*13e20*/  STG.E.U16 [R40.64], R33 ;  /* 0x0000002128007986 */ /* 0x000fe4000c101504 */
[----:B------:R-:W-:-:S02]  /*13e30*/  IMAD R43, R61, 0x2, R47 ;  /* 0x000000023d2b7824 */ /* 0x000fc400078e022f */
[----:B------:R0:W-:Y:S04]  /*13e40*/  STG.E.U16 [R38.64], R5 ;  /* 0x0000000526007986 */ /* 0x0001e8000c101504 */
[----:B------:R1:W-:Y:S01]  /*13e50*/  STG.E.U16 [R36.64], R17 ;  /* 0x0000001124007986 */ /* 0x0003e2000c101504 */
[----:B------:R-:W-:Y:S02]  /*13e60*/  PRMT R4, R25, 0x7632, R4 ;  /* 0x0000763219047816 */ /* 0x000fe40000000004 */
[-C--:B------:R-:W-:Y:S02]  /*13e70*/  LEA R24, P4, R49, R0.reuse, 0x1 ;  /* 0x0000000031187211 */ /* 0x080fe400078808ff */
[----:B0-----:R-:W-:Y:S02]  /*13e80*/  LEA R38, P3, R45, R0, 0x1 ;  /* 0x000000002d267211 */ /* 0x001fe400078608ff */
[----:B-1----:R-:W-:-:S02]  /*13e90*/  LEA R37, R61, R43, 0x1 ;  /* 0x0000002b3d257211 */ /* 0x002fc400078e08ff */
[----:B------:R-:W-:-:S03]  /*13ea0*/  LEA.HI.X.SX32 R39, R45, R2, 0x1, P3 ;  /* 0x000000022d277211 */ /* 0x000fc600018f0eff */
[----:B------:R-:W-:Y:S01]  /*13eb0*/  IMAD R40, R61, 0x2, R37 ;  /* 0x000000023d287824 */ /* 0x000fe200078e0225 */
[----:B------:R-:W-:Y:S01]  /*13ec0*/  LEA.HI.X.SX32 R25, R49, R2, 0x1, P4 ;  /* 0x0000000231197211 */ /* 0x000fe200020f0eff */
[----:B------:R0:W-:Y:S01]  /*13ed0*/  STG.E.U16 [R38.64], R4 ;  /* 0x0000000426007986 */ /* 0x0001e2000c101504 */
[----:B------:R-:W-:-:S05]  /*13ee0*/  PRMT R33, R33, 0x7632, R33 ;  /* 0x0000763221217816 */ /* 0x000fca0000000021 */
[----:B------:R1:W-:Y:S01]  /*13ef0*/  STG.E.U16 [R24.64], R33 ;  /* 0x0000002118007986 */ /* 0x0003e2000c101504 */
[----:B0-----:R-:W-:-:S05]  /*13f00*/  LEA R39, R61, R40, 0x1 ;  /* 0x000000283d277211 */ /* 0x001fca00078e08ff */
[----:B------:R-:W-:Y:S01]  /*13f10*/  IMAD R38, R61, 0x2, R39 ;  /* 0x000000023d267824 */ /* 0x000fe200078e0227 */
[-C--:B-1----:R-:W-:Y:S02]  /*13f20*/  LEA R24, P3, R3, R0.reuse, 0x1 ;  /* 0x0000000003187211 */ /* 0x082fe400078608ff */
[----:B------:R-:W-:Y:S02]  /*13f30*/  LEA R16, P4, R47, R0, 0x1 ;  /* 0x000000002f107211 */ /* 0x000fe400078808ff */
[----:B------:R-:W-:Y:S02]  /*13f40*/  LEA.HI.X.SX32 R25, R3, R2, 0x1, P3 ;  /* 0x0000000203197211 */ /* 0x000fe400018f0eff */
[----:B------:R-:W-:Y:S02]  /*13f50*/  LEA R3, R61, R38, 0x1 ;  /* 0x000000263d037211 */ /* 0x000fe400078e08ff */
[----:B------:R-:W-:Y:S02]  /*13f60*/  PRMT R5, R5, 0x7632, R5 ;  /* 0x0000763205057816 */ /* 0x000fe40000000005 */
[----:B------:R-:W-:Y:S01]  /*13f70*/  PRMT R41, R17, 0x7632, R41 ;  /* 0x0000763211297816 */ /* 0x000fe20000000029 */
[----:B------:R-:W-:Y:S01]  /*13f80*/  IMAD R36, R61, 0x2, R3 ;  /* 0x000000023d247824 */ /* 0x000fe200078e0203 */
[----:B------:R-:W-:Y:S01]  /*13f90*/  LEA.HI.X.SX32 R17, R47, R2, 0x1, P4 ;  /* 0x000000022f117211 */ /* 0x000fe200020f0eff */
[----:B------:R0:W-:Y:S01]  /*13fa0*/  STG.E.U16 [R24.64], R5 ;  /* 0x0000000518007986 */ /* 0x0001e2000c101504 */
[----:B------:R-:W-:-:S03]  /*13fb0*/  LEA R4, P3, R43, R0, 0x1 ;  /* 0x000000002b047211 */ /* 0x000fc600078608ff */
[----:B------:R1:W-:Y:S01]  /*13fc0*/  STG.E.U16 [R16.64], R41 ;  /* 0x0000002910007986 */ /* 0x0003e2000c101504 */
[----:B0-----:R-:W-:Y:S02]  /*13fd0*/  LEA.HI.X.SX32 R5, R43, R2, 0x1, P3 ;  /* 0x000000022b057211 */ /* 0x001fe400018f0eff */
[----:B-1----:R-:W-:-:S05]  /*13fe0*/  LEA R16, R61, R36, 0x1 ;  /* 0x000000243d107211 */ /* 0x002fca00078e08ff */
[----:B------:R-:W-:-:S05]  /*13ff0*/  IMAD R43, R61, 0x2, R16 ;  /* 0x000000023d2b7824 */ /* 0x000fca00078e0210 */
[----:B------:R-:W-:Y:S02]  /*14000*/  LEA R42, R61, R43, 0x1 ;  /* 0x0000002b3d2a7211 */ /* 0x000fe400078e08ff */
[----:B------:R-:W-:-:S03]  /*14010*/  LEA R32, P3, R37, R0, 0x1 ;  /* 0x0000000025207211 */ /* 0x000fc600078608ff */
[----:B------:R-:W-:Y:S01]  /*14020*/  IMAD R41, R61, 0x2, R42 ;  /* 0x000000023d297824 */ /* 0x000fe200078e022a */
[----:B------:R-:W-:Y:S02]  /*14030*/  LEA.HI.X.SX32 R33, R37, R2, 0x1, P3 ;  /* 0x0000000225217211 */ /* 0x000fe400018f0eff */
[C---:B------:R-:W-:Y:S02]  /*14040*/  LEA R24, P4, R40.reuse, R0, 0x1 ;  /* 0x0000000028187211 */ /* 0x040fe400078808ff */
[----:B------:R-:W-:Y:S01]  /*14050*/  LEA R37, R61, R41, 0x1 ;  /* 0x000000293d257211 */ /* 0x000fe200078e08ff */
[----:B------:R0:W-:Y:S01]  /*14060*/  STG.E.U16 [R4.64], R26 ;  /* 0x0000001a04007986 */ /* 0x0001e2000c101504 */
[----:B------:R-:W-:-:S03]  /*14070*/  LEA.HI.X.SX32 R25, R40, R2, 0x1, P4 ;  /* 0x0000000228197211 */ /* 0x000fc600020f0eff */
[----:B------:R-:W-:Y:S01]  /*14080*/  IMAD R40, R61, 0x2, R37 ;  /* 0x000000023d287824 */ /* 0x000fe200078e0225 */
[----:B------:R1:W-:Y:S01]  /*14090*/  STG.E.U16 [R32.64], R34 ;  /* 0x0000002220007986 */ /* 0x0003e2000c101504 */
[----:B0-----:R-:W-:-:S03]  /*140a0*/  LEA R4, P3, R39, R0, 0x1 ;  /* 0x0000000027047211 */ /* 0x001fc600078608ff */
[----:B------:R0:W-:Y:S01]  /*140b0*/  STG.E.U16 [R24.64], R6 ;  /* 0x0000000618007986 */ /* 0x0001e2000c101504 */
[----:B------:R-:W-:Y:S02]  /*140c0*/  LEA R17, R61, R40, 0x1 ;  /* 0x000000283d117211 */ /* 0x000fe400078e08ff */
[----:B------:R-:W-:-:S03]  /*140d0*/  LEA.HI.X.SX32 R5, R39, R2, 0x1, P3 ;  /* 0x0000000227057211 */ /* 0x000fc600018f0eff */
[----:B-1----:R-:W-:Y:S02]  /*140e0*/  IMAD R32, R61, 0x2, R17 ;  /* 0x000000023d207824 */ /* 0x002fe400078e0211 */
[----:B------:R1:W-:Y:S01]  /*140f0*/  STG.E.U16 [R4.64], R18 ;  /* 0x0000001204007986 */ /* 0x0003e2000c101504 */
[----:B0-----:R-:W-:-:S04]  /*14100*/  LEA R24, P3, R38, R0, 0x1 ;  /* 0x0000000026187211 */ /* 0x001fc800078608ff */
[----:B------:R-:W-:Y:S02]  /*14110*/  LEA.HI.X.SX32 R25, R38, R2, 0x1, P3 ;  /* 0x0000000226197211 */ /* 0x000fe400018f0eff */
[----:B-1----:R-:W-:-:S04]  /*14120*/  LEA R4, P3, R3, R0, 0x1 ;  /* 0x0000000003047211 */ /* 0x002fc800078608ff */
[----:B------:R-:W-:Y:S02]  /*14130*/  LEA.HI.X.SX32 R5, R3, R2, 0x1, P3 ;  /* 0x0000000203057211 */ /* 0x000fe400018f0eff */
[C---:B------:R-:W-:Y:S02]  /*14140*/  LEA R3, R61.reuse, R32, 0x1 ;  /* 0x000000203d037211 */ /* 0x040fe400078e08ff */
[----:B------:R-:W-:Y:S02]  /*14150*/  PRMT R26, R26, 0x7632, R26 ;  /* 0x000076321a1a7816 */ /* 0x000fe4000000001a */
[C---:B------:R-:W-:Y:S01]  /*14160*/  LEA R38, P3, R36.reuse, R0, 0x1 ;  /* 0x0000000024267211 */ /* 0x040fe200078608ff */
[----:B------:R-:W-:Y:S02]  /*14170*/  IMAD R33, R61, 0x2, R3 ;  /* 0x000000023d217824 */ /* 0x000fe400078e0203 */
[----:B------:R0:W-:Y:S01]  /*14180*/  STG.E.U16 [R24.64], R26 ;  /* 0x0000001a18007986 */ /* 0x0001e2000c101504 */
[----:B------:R-:W-:-:S02]  /*14190*/  LEA.HI.X.SX32 R39, R36, R2, 0x1, P3 ;  /* 0x0000000224277211 */ /* 0x000fc400018f0eff */
[----:B------:R-:W-:Y:S02]  /*141a0*/  LEA R36, R61, R33, 0x1 ;  /* 0x000000213d247211 */ /* 0x000fe400078e08ff */
[----:B------:R-:W-:Y:S02]  /*141b0*/  PRMT R34, R34, 0x7632, R34 ;  /* 0x0000763222227816 */ /* 0x000fe40000000022 */
[----:B------:R-:W-:Y:S02]  /*141c0*/  PRMT R6, R6, 0x7632, R6 ;  /* 0x0000763206067816 */ /* 0x000fe40000000006 */
[----:B0-----:R-:W-:-:S04]  /*141d0*/  LEA R24, P3, R16, R0, 0x1 ;  /* 0x0000000010187211 */ /* 0x001fc800078608ff */
[----:B------:R-:W-:Y:S01]  /*141e0*/  LEA.HI.X.SX32 R25, R16, R2, 0x1, P3 ;  /* 0x0000000210197211 */ /* 0x000fe200018f0eff */
[C---:B------:R-:W-:Y:S01]  /*141f0*/  IMAD R16, R61.reuse, 0x2, R36 ;  /* 0x000000023d107824 */ /* 0x040fe200078e0224 */
[----:B------:R-:W-:Y:S04]  /*14200*/  STG.E.U16 [R4.64], R34 ;  /* 0x0000002204007986 */ /* 0x000fe8000c101504 */
[----:B------:R0:W-:Y:S01]  /*14210*/  STG.E.U16 [R38.64], R6 ;  /* 0x0000000626007986 */ /* 0x0001e2000c101504 */
[----:B------:R-:W-:Y:S02]  /*14220*/  PRMT R18, R18, 0x7632, R18 ;  /* 0x0000763212127816 */ /* 0x000fe40000000012 */
[----:B0-----:R-:W-:Y:S02]  /*14230*/  LEA R39, R61, R16, 0x1 ;  /* 0x000000103d277211 */ /* 0x001fe400078e08ff */
[----:B------:R-:W-:-:S03]  /*14240*/  LEA R4, P3, R43, R0, 0x1 ;  /* 0x000000002b047211 */ /* 0x000fc600078608ff */
[----:B------:R-:W-:Y:S01]  /*14250*/  IMAD R38, R61, 0x2, R39 ;  /* 0x000000023d267824 */ /* 0x000fe200078e0227 */
[----:B------:R-:W-:Y:S01]  /*14260*/  LEA.HI.X.SX32 R5, R43, R2, 0x1, P3 ;  /* 0x000000022b057211 */ /* 0x000fe200018f0eff */
[----:B------:R0:W-:Y:S03]  /*14270*/  STG.E.U16 [R24.64], R18 ;  /* 0x0000001218007986 */ /* 0x0001e6000c101504 */
[----:B------:R-:W-:Y:S01]  /*14280*/  LEA R6, R61, R38, 0x1 ;  /* 0x000000263d067211 */ /* 0x000fe200078e08ff */
[----:B------:R1:W-:Y:S01]  /*14290*/  STG.E.U16 [R4.64], R27 ;  /* 0x0000001b04007986 */ /* 0x0003e2000c101504 */
[----:B0-----:R-:W-:-:S04]  /*142a0*/  LEA R24, P3, R42, R0, 0x1 ;  /* 0x000000002a187211 */ /* 0x001fc800078608ff */
[----:B------:R-:W-:Y:S01]  /*142b0*/  LEA.HI.X.SX32 R25, R42, R2, 0x1, P3 ;  /* 0x000000022a197211 */ /* 0x000fe200018f0eff */
[----:B------:R-:W-:Y:S01]  /*142c0*/  IMAD R42, R61, 0x2, R6 ;  /* 0x000000023d2a7824 */ /* 0x000fe200078e0206 */
[----:B-1----:R-:W-:-:S04]  /*142d0*/  LEA R4, P3, R41, R0, 0x1 ;  /* 0x0000000029047211 */ /* 0x002fc800078608ff */
[----:B------:R-:W-:Y:S02]  /*142e0*/  LEA.HI.X.SX32 R5, R41, R2, 0x1, P3 ;  /* 0x0000000229057211 */ /* 0x000fe400018f0eff */
[----:B------:R-:W-:Y:S02]  /*142f0*/  LEA R26, P3, R37, R0, 0x1 ;  /* 0x00000000251a7211 */ /* 0x000fe400078608ff */
[----:B------:R-:W-:Y:S01]  /*14300*/  LEA R41, R61, R42, 0x1 ;  /* 0x0000002a3d297211 */ /* 0x000fe200078e08ff */
[----:B------:R0:W-:Y:S01]  /*14310*/  STG.E.U16 [R24.64], R35 ;  /* 0x0000002318007986 */ /* 0x0001e2000c101504 */
[----:B------:R-:W-:Y:S02]  /*14320*/  PRMT R34, R27, 0x7632, R34 ;  /* 0x000076321b227816 */ /* 0x000fe40000000022 */
[----:B------:R-:W-:Y:S01]  /*14330*/  LEA.HI.X.SX32 R27, R37, R2, 0x1, P3 ;  /* 0x00000002251b7211 */ /* 0x000fe200018f0eff */
[----:B------:R-:W-:Y:S01]  /*14340*/  IMAD R37, R61, 0x2, R41 ;  /* 0x000000023d257824 */ /* 0x000fe200078e0229 */
[----:B0-----:R-:W-:-:S04]  /*14350*/  LEA R24, P3, R40, R0, 0x1 ;  /* 0x0000000028187211 */ /* 0x001fc800078608ff */
[----:B------:R-:W-:Y:S02]  /*14360*/  LEA.HI.X.SX32 R25, R40, R2, 0x1, P3 ;  /* 0x0000000228197211 */ /* 0x000fe400018f0eff */
[----:B------:R-:W-:Y:S01]  /*14370*/  LEA R40, R61, R37, 0x1 ;  /* 0x000000253d287211 */ /* 0x000fe200078e08ff */
[----:B------:R0:W-:Y:S01]  /*14380*/  STG.E.U16 [R4.64], R7 ;  /* 0x0000000704007986 */ /* 0x0001e2000c101504 */
[----:B------:R-:W-:Y:S02]  /*14390*/  PRMT R45, R7, 0x7632, R45 ;  /* 0x00007632072d7816 */ /* 0x000fe4000000002d */
[-C--:B------:R-:W-:Y:S01]  /*143a0*/  LEA R18, P3, R17, R0.reuse, 0x1 ;  /* 0x0000000011127211 */ /* 0x080fe200078608ff */
[----:B------:R1:W-:Y:S01]  /*143b0*/  STG.E.U16 [R26.64], R19 ;  /* 0x000000131a007986 */ /* 0x0003e2000c101504 */
[----:B------:R-:W-:Y:S01]  /*143c0*/  PRMT R43, R19, 0x7632, R43 ;  /* 0x00007632132b7816 */ /* 0x000fe2000000002b */
[----:B0-----:R-:W-:Y:S01]  /*143d0*/  IMAD R7, R61, 0x2, R40 ;  /* 0x000000023d077824 */ /* 0x001fe200078e0228 */
[----:B------:R-:W-:-:S02]  /*143e0*/  LEA R4, P4, R32, R0, 0x1 ;  /* 0x0000000020047211 */ /* 0x000fc400078808ff */
[-C--:B-1----:R-:W-:Y:S02]  /*143f0*/  LEA.HI.X.SX32 R19, R17, R2.reuse, 0x1, P3 ;  /* 0x0000000211137211 */ /* 0x082fe400018f0eff */
[----:B------:R-:W-:Y:S01]  /*14400*/  LEA R17, R61, R7, 0x1 ;  /* 0x000000073d117211 */ /* 0x000fe200078e08ff */
[----:B------:R0:W-:Y:S01]  /*14410*/  STG.E.U16 [R24.64], R34 ;  /* 0x0000002218007986 */ /* 0x0001e2000c101504 */
[----:B------:R-:W-:-:S03]  /*14420*/  LEA.HI.X.SX32 R5, R32, R2, 0x1, P4 ;  /* 0x0000000220057211 */ /* 0x000fc600020f0eff */
[----:B------:R-:W-:Y:S01]  /*14430*/  IMAD R32, R61, 0x2, R17 ;  /* 0x000000023d207824 */ /* 0x000fe200078e0211 */
[----:B------:R-:W-:Y:S02]  /*14440*/  PRMT R44, R35, 0x7632, R44 ;  /* 0x00007632232c7816 */ /* 0x000fe4000000002c */
[----:B0-----:R-:W-:-:S04]  /*14450*/  LEA R34, P3, R3, R0, 0x1 ;  /* 0x0000000003227211 */ /* 0x001fc800078608ff */
[----:B------:R-:W-:Y:S02]  /*14460*/  LEA.HI.X.SX32 R35, R3, R2, 0x1, P3 ;  /* 0x0000000203237211 */ /* 0x000fe400018f0eff */
[C---:B------:R-:W-:Y:S01]  /*14470*/  LEA R3, R61.reuse, R32, 0x1 ;  /* 0x000000203d037211 */ /* 0x040fe200078e08ff */
[----:B------:R0:W-:Y:S04]  /*14480*/  STG.E.U16 [R18.64], R44 ;  /* 0x0000002c12007986 */ /* 0x0001e8000c101504 */
[----:B------:R1:W-:Y:S01]  /*14490*/  STG.E.U16 [R4.64], R45 ;  /* 0x0000002d04007986 */ /* 0x0003e2000c101504 */
[----:B0-----:R-:W-:Y:S01]  /*144a0*/  IMAD R18, R61, 0x2, R3 ;  /* 0x000000023d127824 */ /* 0x001fe200078e0203 */
[----:B-1----:R-:W-:-:S04]  /*144b0*/  LEA R4, P3, R33, R0, 0x1 ;  /* 0x0000000021047211 */ /* 0x002fc800078608ff */
[----:B------:R-:W-:Y:S02]  /*144c0*/  LEA R25, R61, R18, 0x1 ;  /* 0x000000123d197211 */ /* 0x000fe400078e08ff */
[----:B------:R-:W-:Y:S02]  /*144d0*/  LEA.HI.X.SX32 R5, R33, R2, 0x1, P3 ;  /* 0x0000000221057211 */ /* 0x000fe400018f0eff */
[C---:B------:R-:W-:Y:S01]  /*144e0*/  LEA R26, P4, R36.reuse, R0, 0x1 ;  /* 0x00000000241a7211 */ /* 0x040fe200078808ff */
[C---:B------:R-:W-:Y:S01]  /*144f0*/  IMAD R33, R61.reuse, 0x2, R25 ;  /* 0x000000023d217824 */ /* 0x040fe200078e0219 */
[----:B------:R0:W-:Y:S02]  /*14500*/  STG.E.U16 [R34.64], R43 ;  /* 0x0000002b22007986 */ /* 0x0001e4000c101504 */
[----:B------:R-:W-:Y:S02]  /*14510*/  LEA.HI.X.SX32 R27, R36, R2, 0x1, P4 ;  /* 0x00000002241b7211 */ /* 0x000fe400020f0eff */
[----:B------:R-:W-:-:S02]  /*14520*/  LEA R36, R61, R33, 0x1 ;  /* 0x000000213d247211 */ /* 0x000fc400078e08ff */
[----:B0-----:R-:W-:-:S04]  /*14530*/  LEA R34, P3, R16, R0, 0x1 ;  /* 0x0000000010227211 */ /* 0x001fc800078608ff */
[----:B------:R-:W-:Y:S01]  /*14540*/  LEA.HI.X.SX32 R35, R16, R2, 0x1, P3 ;  /* 0x0000000210237211 */ /* 0x000fe200018f0eff */
[C---:B------:R-:W-:Y:S01]  /*14550*/  IMAD R16, R61.reuse, 0x2, R36 ;  /* 0x000000023d107824 */ /* 0x040fe200078e0224 */
[----:B------:R0:W-:Y:S04]  /*14560*/  STG.E.U16 [R4.64], R28 ;  /* 0x0000001c04007986 */ /* 0x0001e8000c101504 */
[----:B------:R-:W-:Y:S01]  /*14570*/  LEA R24, R61, R16, 0x1 ;  /* 0x000000103d187211 */ /* 0x000fe200078e08ff */
[----:B------:R1:W-:Y:S01]  /*14580*/  STG.E.U16 [R26.64], R20 ;  /* 0x000000141a007986 */ /* 0x0003e2000c101504 */
[----:B0-----:R-:W-:-:S03]  /*14590*/  LEA R4, P3, R39, R0, 0x1 ;  /* 0x0000000027047211 */ /* 0x001fc600078608ff */
[----:B------:R-:W-:Y:S01]  /*145a0*/  IMAD R49, R61, 0x2, R24 ;  /* 0x000000023d317824 */ /* 0x000fe200078e0218 */
[----:B------:R-:W-:Y:S02]  /*145b0*/  LEA.HI.X.SX32 R5, R39, R2, 0x1, P3 ;  /* 0x0000000227057211 */ /* 0x000fe400018f0eff */
[C---:B-1----:R-:W-:Y:S01]  /*145c0*/  LEA R26, P3, R38.reuse, R0, 0x1 ;  /* 0x00000000261a7211 */ /* 0x042fe200078608ff */
[----:B------:R-:W-:Y:S03]  /*145d0*/  STG.E.U16 [R34.64], R8 ;  /* 0x0000000822007986 */ /* 0x000fe6000c101504 */
[----:B------:R-:W-:Y:S01]  /*145e0*/  LEA.HI.X.SX32 R27, R38, R2, 0x1, P3 ;  /* 0x00000002261b7211 */ /* 0x000fe200018f0eff */
[----:B------:R0:W-:Y:S01]  /*145f0*/  STG.E.U16 [R4.64], R12 ;  /* 0x0000000c04007986 */ /* 0x0001e2000c101504 */
[----:B------:R-:W-:-:S04]  /*14600*/  LEA R38, P3, R6, R0, 0x1 ;  /* 0x0000000006267211 */ /* 0x000fc800078608ff */
[----:B------:R-:W-:Y:S02]  /*14610*/  LEA.HI.X.SX32 R39, R6, R2, 0x1, P3 ;  /* 0x0000000206277211 */ /* 0x000fe400018f0eff */
[----:B0-----:R-:W-:-:S05]  /*14620*/  LEA R4, R61, R49, 0x1 ;  /* 0x000000313d047211 */ /* 0x001fca00078e08ff */
[----:B------:R-:W-:Y:S01]  /*14630*/  IMAD R6, R61, 0x2, R4 ;  /* 0x000000023d067824 */ /* 0x000fe200078e0204 */
[----:B------:R-:W-:-:S04]  /*14640*/  PRMT R19, R28, 0x7632, R19 ;  /* 0x000076321c137816 */ /* 0x000fc80000000013 */
[C---:B------:R-:W-:Y:S01]  /*14650*/  LEA R48, R61.reuse, R6, 0x1 ;  /* 0x000000063d307211 */ /* 0x040fe200078e08ff */
[----:B------:R0:W-:Y:S04]  /*14660*/  STG.E.U16 [R26.64], R19 ;  /* 0x000000131a007986 */ /* 0x0001e8000c101504 */
[----:B------:R-:W-:Y:S01]  /*14670*/  IMAD R5, R61, 0x2, R48 ;  /* 0x000000023d057824 */ /* 0x000fe200078e0230 */
[----:B------:R-:W-:-:S04]  /*14680*/  PRMT R8, R20, 0x7632, R8 ;  /* 0x0000763214087816 */ /* 0x000fc80000000008 */
[C---:B------:R-:W-:Y:S02]  /*14690*/  LEA R20, R61.reuse, R5, 0x1 ;  /* 0x000000053d147211 */ /* 0x040fe400078e08ff */
[----:B0-----:R-:W-:Y:S02]  /*146a0*/  LEA R26, P3, R42, R0, 0x1 ;  /* 0x000000002a1a7211 */ /* 0x001fe400078608ff */
[----:B------:R-:W-:Y:S01]  /*146b0*/  PRMT R43, R8, 0x7632, R43 ;  /* 0x00007632082b7816 */ /* 0x000fe2000000002b */
[----:B------:R-:W-:Y:S01]  /*146c0*/  IMAD R28, R61, 0x2, R20 ;  /* 0x000000023d1c7824 */ /* 0x000fe200078e0214 */
[----:B------:R-:W-:Y:S02]  /*146d0*/  LEA.HI.X.SX32 R27, R42, R2, 0x1, P3 ;  /* 0x000000022a1b7211 */ /* 0x000fe400018f0eff */
[----:B------:R-:W-:Y:S01]  /*146e0*/  LEA R34, P3, R41, R0, 0x1 ;  /* 0x0000000029227211 */ /* 0x000fe200078608ff */
[----:B------:R0:W-:Y:S01]  /*146f0*/  STG.E.U16 [R38.64], R8 ;  /* 0x0000000826007986 */ /* 0x0001e2000c101504 */
[----:B------:R-:W-:-:S02]  /*14700*/  LEA R19, R61, R28, 0x1 ;  /* 0x0000001c3d137211 */ /* 0x000fc400078e08ff */
[----:B------:R-:W-:Y:S01]  /*14710*/  LEA.HI.X.SX32 R35, R41, R2, 0x1, P3 ;  /* 0x0000000229237211 */ /* 0x000fe200018f0eff */
[----:B------:R1:W-:Y:S01]  /*14720*/  STG.E.U16 [R26.64], R43 ;  /* 0x0000002b1a007986 */ /* 0x0003e2000c101504 */
[----:B0-----:R-:W-:Y:S02]  /*14730*/  PRMT R39, R12, 0x7632, R39 ;  /* 0x000076320c277816 */ /* 0x001fe40000000027 */
[----:B-1----:R-:W-:Y:S01]  /*14740*/  LEA R26, P3, R37, R0, 0x1 ;  /* 0x00000000251a7211 */ /* 0x002fe200078608ff */
[----:B------:R-:W-:-:S03]  /*14750*/  IMAD R12, R61, 0x2, R19 ;  /* 0x000000023d0c7824 */ /* 0x000fc600078e0213 */
[----:B------:R-:W-:Y:S01]  /*14760*/  LEA.HI.X.SX32 R27, R37, R2, 0x1, P3 ;  /* 0x00000002251b7211 */ /* 0x000fe200018f0eff */
[----:B------:R0:W-:Y:S04]  /*14770*/  STG.E.U16 [R34.64], R39 ;  /* 0x0000002722007986 */ /* 0x0001e8000c101504 */
[----:B------:R1:W-:Y:S01]  /*14780*/  STG.E.U16 [R26.64], R29 ;  /* 0x0000001d1a007986 */ /* 0x0003e2000c101504 */
[-C--:B------:R-:W-:Y:S02]  /*14790*/  LEA R38, P4, R40, R0.reuse, 0x1 ;  /* 0x0000000028267211 */ /* 0x080fe400078808ff */
[----:B0-----:R-:W-:Y:S02]  /*147a0*/  LEA R34, P3, R7, R0, 0x1 ;  /* 0x0000000007227211 */ /* 0x001fe400078608ff */
[----:B-1----:R-:W-:-:S02]  /*147b0*/  LEA R27, R61, R12, 0x1 ;  /* 0x0000000c3d1b7211 */ /* 0x002fc400078e08ff */
[----:B------:R-:W-:-:S03]  /*147c0*/  LEA.HI.X.SX32 R35, R7, R2, 0x1, P3 ;  /* 0x0000000207237211 */ /* 0x000fc600018f0eff */
[----:B------:R-:W-:Y:S01]  /*147d0*/  IMAD R7, R61, 0x2, R27 ;  /* 0x000000023d077824 */ /* 0x000fe200078e021b */
[----:B------:R-:W-:Y:S02]  /*147e0*/  LEA.HI.X.SX32 R39, R40, R2, 0x1, P4 ;  /* 0x0000000228277211 */ /* 0x000fe400020f0eff */
[----:B------:R-:W-:Y:S02]  /*147f0*/  LEA R56, P3, R17, R0, 0x1 ;  /* 0x0000000011387211 */ /* 0x000fe400078608ff */
[----:B------:R-:W-:Y:S01]  /*14800*/  LEA R26, R61, R7, 0x1 ;  /* 0x000000073d1a7211 */ /* 0x000fe200078e08ff */
[----:B------:R0:W-:Y:S01]  /*14810*/  STG.E.U16 [R38.64], R21 ;  /* 0x0000001526007986 */ /* 0x0001e2000c101504 */
[----:B------:R-:W-:-:S03]  /*14820*/  LEA.HI.X.SX32 R57, R17, R2, 0x1, P3 ;  /* 0x0000000211397211 */ /* 0x000fc600018f0eff */
[----:B------:R-:W-:Y:S01]  /*14830*/  IMAD R17, R61, 0x2, R26 ;  /* 0x000000023d117824 */ /* 0x000fe200078e021a */
[-C--:B------:R-:W-:Y:S02]  /*14840*/  LEA R46, P3, R32, R0.reuse, 0x1 ;  /* 0x00000000202e7211 */ /* 0x080fe400078608ff */
[-C--:B------:R-:W-:Y:S02]  /*14850*/  LEA R42, P5, R18, R0.reuse, 0x1 ;  /* 0x00000000122a7211 */ /* 0x080fe400078a08ff */
[----:B0-----:R-:W-:-:S04]  /*14860*/  LEA R38, P4, R3, R0, 0x1 ;  /* 0x0000000003267211 */ /* 0x001fc800078808ff */
[-C--:B------:R-:W-:Y:S02]  /*14870*/  LEA.HI.X.SX32 R39, R3, R2.reuse, 0x1, P4 ;  /* 0x0000000203277211 */ /* 0x080fe400020f0eff */
[C---:B------:R-:W-:Y:S02]  /*14880*/  LEA R3, R61.reuse, R17, 0x1 ;  /* 0x000000113d037211 */ /* 0x040fe400078e08ff */
[-C--:B------:R-:W-:Y:S02]  /*14890*/  LEA.HI.X.SX32 R47, R32, R2.reuse, 0x1, P3 ;  /* 0x00000002202f7211 */ /* 0x080fe400018f0eff */
[----:B------:R-:W-:Y:S01]  /*148a0*/  LEA.HI.X.SX32 R43, R18, R2, 0x1, P5 ;  /* 0x00000002122b7211 */ /* 0x000fe200028f0eff */
[----:B------:R-:W-:Y:S01]  /*148b0*/  IMAD R18, R61, 0x2, R3 ;  /* 0x000000023d127824 */ /* 0x000fe200078e0203 */
[-C--:B------:R-:W-:Y:S01]  /*148c0*/  LEA R40, P3, R25, R0.reuse, 0x1 ;  /* 0x0000000019287211 */ /* 0x080fe200078608ff */
[----:B------:R0:W-:Y:S01]  /*148d0*/  STG.E.U16 [R34.64], R9 ;  /* 0x0000000922007986 */ /* 0x0001e2000c101504 */
[----:B------:R-:W-:-:S02]  /*148e0*/  LEA R32, P5, R36, R0, 0x1 ;  /* 0x0000000024207211 */ /* 0x000fc400078a08ff */
[----:B------:R-:W-:Y:S02]  /*148f0*/  LEA.HI.X.SX32 R41, R25, R2, 0x1, P3 ;  /* 0x0000000219297211 */ /* 0x000fe400018f0eff */
[----:B------:R-:W-:Y:S02]  /*14900*/  LEA R25, R61, R18, 0x1 ;  /* 0x000000123d197211 */ /* 0x000fe400078e08ff */
[----:B0-----:R-:W-:-:S04]  /*14910*/  LEA R34, P4, R33, R0, 0x1 ;  /* 0x0000000021227211 */ /* 0x001fc800078808ff */
[-C--:B------:R-:W-:Y:S02]  /*14920*/  LEA.HI.X.SX32 R35, R33, R2.reuse, 0x1, P4 ;  /* 0x0000000221237211 */ /* 0x080fe400020f0eff */
[----:B------:R-:W-:Y:S02]  /*14930*/  LEA.HI.X.SX32 R33, R36, R2, 0x1, P5 ;  /* 0x0000000224217211 */ /* 0x000fe400028f0eff */
[-C--:B------:R-:W-:Y:S01]  /*14940*/  LEA R50, P5, R49, R0.reuse, 0x1 ;  /* 0x0000000031327211 */ /* 0x080fe200078a08ff */
[----:B------:R-:W-:Y:S01]  /*14950*/  IMAD R8, R61, 0x2, R25 ;  /* 0x000000023d087824 */ /* 0x000fe200078e0219 */
[-C--:B------:R-:W-:Y:S02]  /*14960*/  LEA R44, P4, R24, R0.reuse, 0x1 ;  /* 0x00000000182c7211 */ /* 0x080fe400078808ff */
[----:B------:R-:W-:Y:S02]  /*14970*/  LEA R36, P3, R16, R0, 0x1 ;  /* 0x0000000010247211 */ /* 0x000fe400078608ff */
[----:B------:R-:W-:-:S02]  /*14980*/  LEA.HI.X.SX32 R51, R49, R2, 0x1, P5 ;  /* 0x0000000231337211 */ /* 0x000fc400028f0eff */
[-C--:B------:R-:W-:Y:S02]  /*14990*/  LEA.HI.X.SX32 R45, R24, R2.reuse, 0x1, P4 ;  /* 0x00000002182d7211 */ /* 0x080fe400020f0eff */
[----:B------:R-:W-:Y:S02]  /*149a0*/  LEA.HI.X.SX32 R37, R16, R2, 0x1, P3 ;  /* 0x0000000210257211 */ /* 0x000fe400018f0eff */
[C---:B------:R-:W-:Y:S01]  /*149b0*/  LEA R24, R61.reuse, R8, 0x1 ;  /* 0x000000083d187211 */ /* 0x040fe200078e08ff */
[----:B------:R0:W-:Y:S01]  /*149c0*/  STL.64 [R1+0x100], R50 ;  /* 0x0001003201007387 */ /* 0x0001e20000100a00 */
[-C--:B------:R-:W-:Y:S02]  /*149d0*/  LEA R54, P3, R4, R0.reuse, 0x1 ;  /* 0x0000000004367211 */ /* 0x080fe400078608ff */
[----:B------:R-:W-:Y:S01]  /*149e0*/  LEA R52, P4, R6, R0, 0x1 ;  /* 0x0000000006347211 */ /* 0x000fe200078808ff */
[----:B------:R-:W-:Y:S01]  /*149f0*/  IMAD R16, R61, 0x2, R24 ;  /* 0x000000023d107824 */ /* 0x000fe200078e0218 */
[----:B------:R-:W-:-:S02]  /*14a00*/  LEA.HI.X.SX32 R55, R4, R2, 0x1, P3 ;  /* 0x0000000204377211 */ /* 0x000fc400018f0eff */
[----:B------:R-:W-:Y:S02]  /*14a10*/  LEA.HI.X.SX32 R53, R6, R2, 0x1, P4 ;  /* 0x0000000206357211 */ /* 0x000fe400020f0eff */
[C---:B0-----:R-:W-:Y:S01]  /*14a20*/  LEA R50, P5, R48.reuse, R0, 0x1 ;  /* 0x0000000030327211 */ /* 0x041fe200078a08ff */
[----:B------:R0:W-:Y:S03]  /*14a30*/  STL.64 [R1+0xf8], R54 ;  /* 0x0000f83601007387 */ /* 0x0001e60000100a00 */
[----:B------:R-:W-:Y:S01]  /*14a40*/  LEA.HI.X.SX32 R51, R48, R2, 0x1, P5 ;  /* 0x0000000230337211 */ /* 0x000fe200028f0eff */
[----:B------:R1:W-:Y:S01]  /*14a50*/  STL.64 [R1+0xf0], R52 ;  /* 0x0000f03401007387 */ /* 0x0003e20000100a00 */
[----:B------:R-:W-:-:S03]  /*14a60*/  LEA R4, R61, R16, 0x1 ;  /* 0x000000103d047211 */ /* 0x000fc600078e08ff */
[----:B------:R2:W-:Y:S01]  /*14a70*/  STL.64 [R1+0xe8], R50 ;  /* 0x0000e83201007387 */ /* 0x0005e20000100a00 */
[-C--:B0-----:R-:W-:Y:S01]  /*14a80*/  LEA R54, P3, R5, R0.reuse, 0x1 ;  /* 0x0000000005367211 */ /* 0x081fe200078608ff */
[----:B------:R-:W-:Y:S01]  /*14a90*/  IMAD R6, R61, 0x2, R4 ;  /* 0x000000023d067824 */ /* 0x000fe200078e0204 */
[----:B-1----:R-:W-:Y:S02]  /*14aa0*/  LEA R52, P4, R20, R0, 0x1 ;  /* 0x0000000014347211 */ /* 0x002fe400078808ff */
[----:B------:R-:W-:Y:S02]  /*14ab0*/  LEA.HI.X.SX32 R55, R5, R2, 0x1, P3 ;  /* 0x0000000205377211 */ /* 0x000fe400018f0eff */
[----:B--2---:R-:W-:Y:S02]  /*14ac0*/  LEA R50, P5, R28, R0, 0x1 ;  /* 0x000000001c327211 */ /* 0x004fe400078a08ff */
[-C--:B------:R-:W-:Y:S02]  /*14ad0*/  LEA.HI.X.SX32 R53, R20, R2.reuse, 0x1, P4 ;  /* 0x0000000214357211 */ /* 0x080fe400020f0eff */
[----:B------:R-:W-:Y:S01]  /*14ae0*/  LEA.HI.X.SX32 R51, R28, R2, 0x1, P5 ;  /* 0x000000021c337211 */ /* 0x000fe200028f0eff */
[----:B------:R-:W-:Y:S01]  /*14af0*/  STL.64 [R1+0xe0], R54 ;  /* 0x0000e03601007387 */ /* 0x000fe20000100a00 */
[----:B------:R-:W-:-:S03]  /*14b00*/  LEA R20, R61, R6, 0x1 ;  /* 0x000000063d147211 */ /* 0x000fc600078e08ff */
[----:B------:R0:W-:Y:S01]  /*14b10*/  STL.64 [R1+0xd8], R52 ;  /* 0x0000d83401007387 */ /* 0x0001e20000100a00 */
[----:B------:R-:W-:-:S03]  /*14b20*/  LEA R48, P5, R27, R0, 0x1 ;  /* 0x000000001b307211 */ /* 0x000fc600078a08ff */
[----:B------:R1:W-:Y:S01]  /*14b30*/  STL.64 [R1+0xd0], R50 ;  /* 0x0000d03201007387 */ /* 0x0003e20000100a00 */
[----:B------:R-:W-:Y:S01]  /*14b40*/  IMAD R5, R61, 0x2, R20 ;  /* 0x000000023d057824 */ /* 0x000fe200078e0214 */
[----:B------:R-:W-:Y:S02]  /*14b50*/  LEA.HI.X.SX32 R49, R27, R2, 0x1, P5 ;  /* 0x000000021b317211 */ /* 0x000fe400028f0eff */
[CC--:B0-----:R-:W-:Y:S02]  /*14b60*/  LEA R52, P3, R19.reuse, R0.reuse, 0x1 ;  /* 0x0000000013347211 */ /* 0x0c1fe400078608ff */
[C---:B-1----:R-:W-:Y:S02]  /*14b70*/  LEA R50, P4, R12.reuse, R0, 0x1 ;  /* 0x000000000c327211 */ /* 0x042fe400078808ff */
[-C--:B------:R-:W-:Y:S02]  /*14b80*/  LEA.HI.X.SX32 R53, R19, R2.reuse, 0x1, P3 ;  /* 0x0000000213357211 */ /* 0x080fe400018f0eff */
[----:B------:R-:W-:-:S02]  /*14b90*/  LEA.HI.X.SX32 R51, R12, R2, 0x1, P4 ;  /* 0x000000020c337211 */ /* 0x000fc400020f0eff */
[C---:B------:R-:W-:Y:S01]  /*14ba0*/  LEA R12, R61.reuse, R5, 0x1 ;  /* 0x000000053d0c7211 */ /* 0x040fe200078e08ff */
[----:B------:R0:W-:Y:S04]  /*14bb0*/  STL.64 [R1+0xc8], R52 ;  /* 0x0000c83401007387 */ /* 0x0001e80000100a00 */
[----:B------:R1:W-:Y:S01]  /*14bc0*/  STL.64 [R1+0xc0], R50 ;  /* 0x0000c03201007387 */ /* 0x0003e20000100a00 */
[----:B------:R-:W-:-:S03]  /*14bd0*/  IMAD R19, R61, 0x2, R12 ;  /* 0x000000023d137824 */ /* 0x000fc600078e020c */
[----:B------:R2:W-:Y:S01]  /*14be0*/  STL.64 [R1+0xb8], R48 ;  /* 0x0000b83001007387 */ /* 0x0005e20000100a00 */
[CC--:B0-----:R-:W-:Y:S02]  /*14bf0*/  LEA R52, P3, R7.reuse, R0.reuse, 0x1 ;  /* 0x0000000007347211 */ /* 0x0c1fe400078608ff */
[C---:B-1----:R-:W-:Y:S02]  /*14c00*/  LEA R50, P4, R26.reuse, R0, 0x1 ;  /* 0x000000001a327211 */ /* 0x042fe400078808ff */
[----:B------:R-:W-:Y:S02]  /*14c10*/  LEA.HI.X.SX32 R53, R7, R2, 0x1, P3 ;  /* 0x0000000207357211 */ /* 0x000fe400018f0eff */
[C---:B--2---:R-:W-:Y:S02]  /*14c20*/  LEA R48, P5, R17.reuse, R0, 0x1 ;  /* 0x0000000011307211 */ /* 0x044fe400078a08ff */
[-C--:B------:R-:W-:Y:S02]  /*14c30*/  LEA.HI.X.SX32 R51, R26, R2.reuse, 0x1, P4 ;  /* 0x000000021a337211 */ /* 0x080fe400020f0eff */
[----:B------:R-:W-:Y:S01]  /*14c40*/  LEA.HI.X.SX32 R49, R17, R2, 0x1, P5 ;  /* 0x0000000211317211 */ /* 0x000fe200028f0eff */
[----:B------:R-:W-:Y:S01]  /*14c50*/  STL.64 [R1+0xb0], R52 ;  /* 0x0000b03401007387 */ /* 0x000fe20000100a00 */
[----:B------:R-:W-:-:S03]  /*14c60*/  LEA R7, R61, R19, 0x1 ;  /* 0x000000133d077211 */ /* 0x000fc600078e08ff */
[----:B------:R0:W-:Y:S01]  /*14c70*/  STL.64 [R1+0xa8], R50 ;  /* 0x0000a83201007387 */ /* 0x0001e20000100a00 */
[----:B------:R-:W-:Y:S01]  /*14c80*/  LEA R26, P5, R25, R0, 0x1 ;  /* 0x00000000191a7211 */ /* 0x000fe200078a08ff */
[----:B------:R-:W-:Y:S02]  /*14c90*/  IMAD R17, R61, 0x2, R7 ;  /* 0x000000023d117824 */ /* 0x000fe400078e0207 */
[----:B------:R1:W-:Y:S01]  /*14ca0*/  STL.64 [R1+0xa0], R48 ;  /* 0x0000a03001007387 */ /* 0x0003e20000100a00 */
[----:B------:R-:W-:Y:S02]  /*14cb0*/  LEA.HI.X.SX32 R27, R25, R2, 0x1, P5 ;  /* 0x00000002191b7211 */ /* 0x000fe400028f0eff */
[CC--:B0-----:R-:W-:Y:S02]  /*14cc0*/  LEA R50, P3, R3.reuse, R0.reuse, 0x1 ;  /* 0x0000000003327211 */ /* 0x0c1fe400078608ff */
[----:B-1----:R-:W-:Y:S02]  /*14cd0*/  LEA R48, P4, R18, R0, 0x1 ;  /* 0x0000000012307211 */ /* 0x002fe400078808ff */
[----:B------:R-:W-:-:S02]  /*14ce0*/  LEA.HI.X.SX32 R51, R3, R2, 0x1, P3 ;  /* 0x0000000203337211 */ /* 0x000fc400018f0eff */
[----:B------:R-:W-:Y:S02]  /*14cf0*/  LEA.HI.X.SX32 R49, R18, R2, 0x1, P4 ;  /* 0x0000000212317211 */ /* 0x000fe400020f0eff */
[C---:B------:R-:W-:Y:S01]  /*14d00*/  LEA R18, R61.reuse, R17, 0x1 ;  /* 0x000000113d127211 */ /* 0x040fe200078e08ff */
[----:B------:R0:W-:Y:S04]  /*14d10*/  STL.64 [R1+0x98], R50 ;  /* 0x0000983201007387 */ /* 0x0001e80000100a00 */
[----:B------:R1:W-:Y:S01]  /*14d20*/  STL.64 [R1+0x90], R48 ;  /* 0x0000903001007387 */ /* 0x0003e20000100a00 */
[----:B------:R-:W-:-:S03]  /*14d30*/  IMAD R3, R61, 0x2, R18 ;  /* 0x000000023d037824 */ /* 0x000fc600078e0212 */
[----:B------:R2:W-:Y:S01]  /*14d40*/  STL.64 [R1+0x88], R26 ;  /* 0x0000881a01007387 */ /* 0x0005e20000100a00 */
[-C--:B0-----:R-:W-:Y:S02]  /*14d50*/  LEA R50, P3, R8, R0.reuse, 0x1 ;  /* 0x0000000008327211 */ /* 0x081fe400078608ff */
[----:B-1----:R-:W-:Y:S02]  /*14d60*/  LEA R48, P4, R24, R0, 0x1 ;  /* 0x0000000018307211 */ /* 0x002fe400078808ff */
[----:B------:R-:W-:Y:S02]  /*14d70*/  LEA.HI.X.SX32 R51, R8, R2, 0x1, P3 ;  /* 0x0000000208337211 */ /* 0x000fe400018f0eff */
[----:B--2---:R-:W-:Y:S02]  /*14d80*/  LEA R26, P5, R16, R0, 0x1 ;  /* 0x00000000101a7211 */ /* 0x004fe400078a08ff */
[-C--:B------:R-:W-:Y:S02]  /*14d90*/  LEA.HI.X.SX32 R49, R24, R2.reuse, 0x1, P4 ;  /* 0x0000000218317211 */ /* 0x080fe400020f0eff */
[----:B------:R-:W-:-:S02]  /*14da0*/  LEA.HI.X.SX32 R27, R16, R2, 0x1, P5 ;  /* 0x00000002101b7211 */ /* 0x000fc400028f0eff */
[C---:B------:R-:W-:Y:S01]  /*14db0*/  LEA R8, R61.reuse, R3, 0x1 ;  /* 0x000000033d087211 */ /* 0x040fe200078e08ff */
[----:B------:R-:W-:Y:S04]  /*14dc0*/  STL.64 [R1+0x80], R50 ;  /* 0x0000803201007387 */ /* 0x000fe80000100a00 */
[----:B------:R0:W-:Y:S01]  /*14dd0*/  STL.64 [R1+0x78], R48 ;  /* 0x0000783001007387 */ /* 0x0001e20000100a00 */
[----:B------:R-:W-:-:S03]  /*14de0*/  IMAD R16, R61, 0x2, R8 ;  /* 0x000000023d107824 */ /* 0x000fc600078e0208 */
[----:B------:R1:W-:Y:S01]  /*14df0*/  STL.64 [R1+0x70], R26 ;  /* 0x0000701a01007387 */ /* 0x0003e20000100a00 */
[-C--:B------:R-:W-:Y:S02]  /*14e00*/  LEA R24, P5, R20, R0.reuse, 0x1 ;  /* 0x0000000014187211 */ /* 0x080fe400078a08ff */
[-C--:B0-----:R-:W-:Y:S02]  /*14e10*/  LEA R48, P3, R4, R0.reuse, 0x1 ;  /* 0x0000000004307211 */ /* 0x081fe400078608ff */
[----:B-1----:R-:W-:Y:S02]  /*14e20*/  LEA R26, P4, R6, R0, 0x1 ;  /* 0x00000000061a7211 */ /* 0x002fe400078808ff */
[-C--:B------:R-:W-:Y:S02]  /*14e30*/  LEA.HI.X.SX32 R49, R4, R2.reuse, 0x1, P3 ;  /* 0x0000000204317211 */ /* 0x080fe400018f0eff */
[----:B------:R-:W-:Y:S02]  /*14e40*/  LEA.HI.X.SX32 R27, R6, R2, 0x1, P4 ;  /* 0x00000002061b7211 */ /* 0x000fe400020f0eff */
[----:B------:R-:W-:Y:S01]  /*14e50*/  LEA R4, R61, R16, 0x1 ;  /* 0x000000103d047211 */ /* 0x000fe200078e08ff */
[----:B------:R0:W-:Y:S01]  /*14e60*/  STL.64 [R1+0x68], R48 ;  /* 0x0000683001007387 */ /* 0x0001e20000100a00 */
[----:B------:R-:W-:-:S03]  /*14e70*/  LEA.HI.X.SX32 R25, R20, R2, 0x1, P5 ;  /* 0x0000000214197211 */ /* 0x000fc600028f0eff */
[----:B------:R1:W-:Y:S01]  /*14e80*/  STL.64 [R1+0x60], R26 ;  /* 0x0000601a01007387 */ /* 0x0003e20000100a00 */
[----:B------:R-:W-:-:S03]  /*14e90*/  IMAD R6, R61, 0x2, R4 ;  /* 0x000000023d067824 */ /* 0x000fc600078e0204 */
[----:B------:R2:W-:Y:S01]  /*14ea0*/  STL.64 [R1+0x58], R24 ;  /* 0x0000581801007387 */ /* 0x0005e20000100a00 */
[CC--:B0-----:R-:W-:Y:S02]  /*14eb0*/  LEA R48, P3, R5.reuse, R0.reuse, 0x1 ;  /* 0x0000000005307211 */ /* 0x0c1fe400078608ff */
[C---:B-1----:R-:W-:Y:S02]  /*14ec0*/  LEA R26, P4, R12.reuse, R0, 0x1 ;  /* 0x000000000c1a7211 */ /* 0x042fe400078808ff */
[-C--:B------:R-:W-:Y:S02]  /*14ed0*/  LEA.HI.X.SX32 R49, R5, R2.reuse, 0x1, P3 ;  /* 0x0000000205317211 */ /* 0x080fe400018f0eff */
[----:B------:R-:W-:Y:S02]  /*14ee0*/  LEA.HI.X.SX32 R27, R12, R2, 0x1, P4 ;  /* 0x000000020c1b7211 */ /* 0x000fe400020f0eff */
[----:B--2---:R-:W-:Y:S02]  /*14ef0*/  LEA R24, P5, R19, R0, 0x1 ;  /* 0x0000000013187211 */ /* 0x004fe400078a08ff */
[----:B------:R-:W-:Y:S01]  /*14f00*/  LEA R12, R61, R6, 0x1 ;  /* 0x000000063d0c7211 */ /* 0x000fe200078e08ff */
[----:B------:R0:W-:Y:S01]  /*14f10*/  STL.64 [R1+0x50], R48 ;  /* 0x0000503001007387 */ /* 0x0001e20000100a00 */
[----:B------:R-:W-:-:S03]  /*14f20*/  LEA.HI.X.SX32 R25, R19, R2, 0x1, P5 ;  /* 0x0000000213197211 */ /* 0x000fc600028f0eff */
[----:B------:R-:W-:Y:S01]  /*14f30*/  IMAD R5, R61, 0x2, R12 ;  /* 0x000000023d057824 */ /* 0x000fe200078e020c */
[----:B------:R1:W-:Y:S01]  /*14f40*/  STL.64 [R1+0x48], R26 ;  /* 0x0000481a01007387 */ /* 0x0003e20000100a00 */
[----:B0-----:R-:W-:-:S03]  /*14f50*/  LEA R48, P3, R7, R0, 0x1 ;  /* 0x0000000007307211 */ /* 0x001fc600078608ff */
[----:B------:R0:W-:Y:S01]  /*14f60*/  STL.64 [R1+0x40], R24 ;  /* 0x0000401801007387 */ /* 0x0001e20000100a00 */
[----:B------:R-:W-:Y:S02]  /*14f70*/  LEA.HI.X.SX32 R49, R7, R2, 0x1, P3 ;  /* 0x0000000207317211 */ /* 0x000fe400018f0eff */
[----:B-1----:R-:W-:Y:S02]  /*14f80*/  LEA R26, P4, R17, R0, 0x1 ;  /* 0x00000000111a7211 */ /* 0x002fe400078808ff */
[----:B------:R-:W-:Y:S01]  /*14f90*/  LEA R7, R61, R5, 0x1 ;  /* 0x000000053d077211 */ /* 0x000fe200078e08ff */
[----:B------:R1:W-:Y:S01]  /*14fa0*/  STL.64 [R1+0x38], R48 ;  /* 0x0000383001007387 */ /* 0x0003e20000100a00 */
[----:B------:R-:W-:Y:S02]  /*14fb0*/  LEA.HI.X.SX32 R27, R17, R2, 0x1, P4 ;  /* 0x00000002111b7211 */ /* 0x000fe400020f0eff */
[----:B0-----:R-:W-:Y:S01]  /*14fc0*/  LEA R24, P5, R18, R0, 0x1 ;  /* 0x0000000012187211 */ /* 0x001fe200078a08ff */
[----:B------:R-:W-:-:S03]  /*14fd0*/  IMAD R17, R61, 0x2, R7 ;  /* 0x000000023d117824 */ /* 0x000fc600078e0207 */
[----:B------:R-:W-:Y:S01]  /*14fe0*/  LEA.HI.X.SX32 R25, R18, R2, 0x1, P5 ;  /* 0x0000000212197211 */ /* 0x000fe200028f0eff */
[----:B------:R0:W-:Y:S01]  /*14ff0*/  STL.64 [R1+0x30], R26 ;  /* 0x0000301a01007387 */ /* 0x0001e20000100a00 */
[----:B-1----:R-:W-:-:S03]  /*15000*/  LEA R48, P3, R3, R0, 0x1 ;  /* 0x0000000003307211 */ /* 0x002fc600078608ff */
[----:B------:R1:W-:Y:S01]  /*15010*/  STL.64 [R1+0x28], R24 ;  /* 0x0000281801007387 */ /* 0x0003e20000100a00 */
[----:B------:R-:W-:Y:S02]  /*15020*/  LEA.HI.X.SX32 R49, R3, R2, 0x1, P3 ;  /* 0x0000000203317211 */ /* 0x000fe400018f0eff */
[C---:B------:R-:W-:Y:S02]  /*15030*/  LEA R3, R61.reuse, R17, 0x1 ;  /* 0x000000113d037211 */ /* 0x040fe400078e08ff */
[-C--:B0-----:R-:W-:Y:S02]  /*15040*/  LEA R26, P4, R8, R0.reuse, 0x1 ;  /* 0x00000000081a7211 */ /* 0x081fe400078808ff */
[----:B-1----:R-:W-:Y:S02]  /*15050*/  LEA R24, P5, R16, R0, 0x1 ;  /* 0x0000000010187211 */ /* 0x002fe400078a08ff */
[-C--:B------:R-:W-:Y:S01]  /*15060*/  LEA.HI.X.SX32 R27, R8, R2.reuse, 0x1, P4 ;  /* 0x00000002081b7211 */ /* 0x080fe200020f0eff */
[----:B------:R-:W-:Y:S01]  /*15070*/  IMAD R8, R61, 0x2, R3 ;  /* 0x000000023d087824 */ /* 0x000fe200078e0203 */
[----:B------:R-:W-:-:S02]  /*15080*/  LEA.HI.X.SX32 R25, R16, R2, 0x1, P5 ;  /* 0x0000000210197211 */ /* 0x000fc400028f0eff */
[C---:B------:R-:W-:Y:S01]  /*15090*/  LEA R58, P5, R12.reuse, R0, 0x1 ;  /* 0x000000000c3a7211 */ /* 0x040fe200078a08ff */
[----:B------:R0:W-:Y:S03]  /*150a0*/  STL.64 [R1+0x20], R48 ;  /* 0x0000203001007387 */ /* 0x0001e60000100a00 */
[----:B------:R-:W-:Y:S01]  /*150b0*/  LEA.HI.X.SX32 R59, R12, R2, 0x1, P5 ;  /* 0x000000020c3b7211 */ /* 0x000fe200028f0eff */
[----:B------:R1:W-:Y:S01]  /*150c0*/  STL.64 [R1+0x10], R24 ;  /* 0x0000101801007387 */ /* 0x0003e20000100a00 */
[C---:B------:R-:W-:Y:S02]  /*150d0*/  LEA R12, R61.reuse, R8, 0x1 ;  /* 0x000000083d0c7211 */ /* 0x040fe400078e08ff */
[-C--:B------:R-:W-:Y:S01]  /*150e0*/  LEA R18, P4, R6, R0.reuse, 0x1 ;  /* 0x0000000006127211 */ /* 0x080fe200078808ff */
[----:B------:R-:W-:Y:S02]  /*150f0*/  STL.64 [R1+0x18], R26 ;  /* 0x0000181a01007387 */ /* 0x000fe40000100a00 */
[----:B0-----:R-:W-:Y:S01]  /*15100*/  IMAD R49, R61, 0x2, R12 ;  /* 0x000000023d317824 */ /* 0x001fe200078e020c */
[----:B-1----:R-:W-:-:S02]  /*15110*/  LEA R24, P3, R4, R0, 0x1 ;  /* 0x0000000004187211 */ /* 0x002fc400078608ff */
[-C--:B------:R-:W-:Y:S02]  /*15120*/  LEA.HI.X.SX32 R19, R6, R2.reuse, 0x1, P4 ;  /* 0x0000000206137211 */ /* 0x080fe400020f0eff */
[----:B------:R-:W-:Y:S02]  /*15130*/  LEA.HI.X.SX32 R25, R4, R2, 0x1, P3 ;  /* 0x0000000204197211 */ /* 0x000fe400018f0eff */
[-C--:B------:R-:W-:Y:S01]  /*15140*/  LEA R4, P3, R5, R0.reuse, 0x1 ;  /* 0x0000000005047211 */ /* 0x080fe200078608ff */
[----:B------:R0:W-:Y:S01]  /*15150*/  STL.64 [R1+0x6c8], R58 ;  /* 0x0006c83a01007387 */ /* 0x0001e20000100a00 */
[-C--:B------:R-:W-:Y:S02]  /*15160*/  LEA R6, P4, R7, R0.reuse, 0x1 ;  /* 0x0000000007067211 */ /* 0x080fe400078808ff */
[----:B------:R-:W-:Y:S01]  /*15170*/  LEA R28, R61, R49, 0x1 ;  /* 0x000000313d1c7211 */ /* 0x000fe200078e08ff */
[----:B------:R1:W-:Y:S01]  /*15180*/  STL.64 [R1+0x8], R24 ;  /* 0x0000081801007387 */ /* 0x0003e20000100a00 */
[----:B------:R-:W-:-:S02]  /*15190*/  LEA R16, P5, R17, R0, 0x1 ;  /* 0x0000000011107211 */ /* 0x000fc400078a08ff */
[-C--:B------:R-:W-:Y:S02]  /*151a0*/  LEA.HI.X.SX32 R5, R5, R2.reuse, 0x1, P3 ;  /* 0x0000000205057211 */ /* 0x080fe400018f0eff */
[-C--:B------:R-:W-:Y:S01]  /*151b0*/  LEA.HI.X.SX32 R7, R7, R2.reuse, 0x1, P4 ;  /* 0x0000000207077211 */ /* 0x080fe200020f0eff */
[----:B0-----:R-:W2:Y:S01]  /*151c0*/  LDL.LU.64 R58, [R1+0xe0] ;  /* 0x0000e000013a7983 */ /* 0x001ea20000300a00 */
[----:B------:R-:W-:-:S03]  /*151d0*/  LEA.HI.X.SX32 R17, R17, R2, 0x1, P5 ;  /* 0x0000000211117211 */ /* 0x000fc600028f0eff */
[----:B------:R0:W-:Y:S01]  /*151e0*/  STL.64 [R1], R18 ;  /* 0x0000001201007387 */ /* 0x0001e20000100a00 */
[----:B------:R-:W-:Y:S01]  /*151f0*/  IMAD R20, R61, 0x2, R28 ;  /* 0x000000023d147824 */ /* 0x000fe200078e021c */
[-C--:B-1----:R-:W-:Y:S02]  /*15200*/  LEA R24, P4, R8, R0.reuse, 0x1 ;  /* 0x0000000008187211 */ /* 0x082fe400078808ff */
[----:B------:R1:W-:Y:S01]  /*15210*/  STL.64 [R1+0x6d0], R4 ;  /* 0x0006d00401007387 */ /* 0x0003e20000100a00 */
[-C--:B------:R-:W-:Y:S02]  /*15220*/  LEA R26, P5, R12, R0.reuse, 0x1 ;  /* 0x000000000c1a7211 */ /* 0x080fe400078a08ff */
[C---:B0-----:R-:W-:Y:S01]  /*15230*/  LEA R18, P3, R3.reuse, R0, 0x1 ;  /* 0x0000000003127211 */ /* 0x041fe200078608ff */
[----:B-1----:R-:W3:Y:S03]  /*15240*/  LDL.LU.64 R4, [R1+0xe8] ;  /* 0x0000e80001047983 */ /* 0x002ee60000300a00 */
[----:B------:R-:W-:Y:S01]  /*15250*/  LEA.HI.X.SX32 R19, R3, R2, 0x1, P3 ;  /* 0x0000000203137211 */ /* 0x000fe200018f0eff */
[----:B------:R0:W-:Y:S01]  /*15260*/  STL.64 [R1+0x6d8], R6 ;  /* 0x0006d80601007387 */ /* 0x0001e20000100a00 */
[----:B------:R-:W-:-:S02]  /*15270*/  LEA R3, R61, R20, 0x1 ;  /* 0x000000143d037211 */ /* 0x000fc400078e08ff */
[----:B------:R-:W-:Y:S02]  /*15280*/  LEA.HI.X.SX32 R25, R8, R2, 0x1, P4 ;  /* 0x0000000208197211 */ /* 0x000fe400020f0eff */
[----:B------:R-:W-:Y:S02]  /*15290*/  LEA R48, P3, R49, R0, 0x1 ;  /* 0x0000000031307211 */ /* 0x000fe400078608ff */
[----:B------:R-:W-:Y:S02]  /*152a0*/  LEA.HI.X.SX32 R27, R12, R2, 0x1, P5 ;  /* 0x000000020c1b7211 */ /* 0x000fe400028f0eff */
[-C--:B------:R-:W-:Y:S01]  /*152b0*/  LEA R50, P4, R28, R0.reuse, 0x1 ;  /* 0x000000001c327211 */ /* 0x080fe200078808ff */
[----:B0-----:R-:W4:Y:S01]  /*152c0*/  LDL.LU.64 R6, [R1+0xf0] ;  /* 0x0000f00001067983 */ /* 0x001f220000300a00 */
[----:B------:R-:W-:-:S03]  /*152d0*/  LEA R52, P5, R20, R0, 0x1 ;  /* 0x0000000014347211 */ /* 0x000fc600078a08ff */
[----:B------:R0:W-:Y:S01]  /*152e0*/  STL.64 [R1+0x6e0], R16 ;  /* 0x0006e01001007387 */ /* 0x0001e20000100a00 */
[----:B------:R-:W-:Y:S02]  /*152f0*/  LEA R54, P6, R3, R0, 0x1 ;  /* 0x0000000003367211 */ /* 0x000fe400078c08ff */
[-C--:B------:R-:W-:Y:S02]  /*15300*/  LEA.HI.X.SX32 R49, R49, R2.reuse, 0x1, P3 ;  /* 0x0000000231317211 */ /* 0x080fe400018f0eff */
[----:B------:R-:W-:Y:S01]  /*15310*/  PRMT R29, R29, 0x7632, R29 ;  /* 0x000076321d1d7816 */ /* 0x000fe2000000001d */
[----:B------:R-:W-:Y:S01]  /*15320*/  STG.E.U16 [R56.64], R13 ;  /* 0x0000000d38007986 */ /* 0x000fe2000c101504 */
[----:B------:R-:W-:-:S03]  /*15330*/  LEA.HI.X.SX32 R51, R28, R2, 0x1, P4 ;  /* 0x000000021c337211 */ /* 0x000fc600020f0eff */
[----:B0-----:R-:W2:Y:S04]  /*15340*/  LDL.LU.64 R16, [R1+0xf8] ;  /* 0x0000f80001107983 */ /* 0x001ea80000300a00 */
[----:B------:R0:W-:Y:S01]  /*15350*/  STL.64 [R1+0x6e8], R18 ;  /* 0x0006e81201007387 */ /* 0x0001e20000100a00 */
[----:B------:R-:W-:Y:S02]  /*15360*/  PRMT R21, R21, 0x7632, R21 ;  /* 0x0000763215157816 */ /* 0x000fe40000000015 */
[-C--:B------:R-:W-:Y:S02]  /*15370*/  LEA.HI.X.SX32 R53, R20, R2.reuse, 0x1, P5 ;  /* 0x0000000214357211 */ /* 0x080fe400028f0eff */
[----:B------:R-:W-:Y:S02]  /*15380*/  PRMT R9, R9, 0x7632, R9 ;  /* 0x0000763209097816 */ /* 0x000fe40000000009 */
[----:B------:R-:W-:Y:S01]  /*15390*/  LEA.HI.X.SX32 R55, R3, R2, 0x1, P6 ;  /* 0x0000000203377211 */ /* 0x000fe200030f0eff */
[----:B0-----:R-:W2:Y:S01]  /*153a0*/  LDL.LU.64 R18, [R1+0x100] ;  /* 0x0001000001127983 */ /* 0x001ea20000300a00 */
[----:B------:R-:W-:-:S03]  /*153b0*/  PRMT R13, R13, 0x7632, R13 ;  /* 0x000076320d0d7816 */ /* 0x000fc6000000000d */
[----:B------:R-:W-:Y:S04]  /*153c0*/  STL.64 [R1+0x6f0], R24 ;  /* 0x0006f01801007387 */ /* 0x000fe80000100a00 */
[----:B------:R-:W-:Y:S04]  /*153d0*/  STL.64 [R1+0x6f8], R26 ;  /* 0x0006f81a01007387 */ /* 0x000fe80000100a00 */
[----:B------:R-:W-:Y:S04]  /*153e0*/  STL.64 [R1+0x700], R48 ;  /* 0x0007003001007387 */ /* 0x000fe80000100a00 */
[----:B------:R-:W-:Y:S04]  /*153f0*/  STG.E.U16 [R46.64], R29 ;  /* 0x0000001d2e007986 */ /* 0x000fe8000c101504 */
[----:B------:R-:W-:Y:S04]  /*15400*/  STL.64 [R1+0x708], R50 ;  /* 0x0007083201007387 */ /* 0x000fe80000100a00 */
[----:B------:R-:W-:Y:S04]  /*15410*/  STG.E.U16 [R38.64], R21 ;  /* 0x0000001526007986 */ /* 0x000fe8000c101504 */
[----:B------:R-:W-:Y:S04]  /*15420*/  STL.64 [R1+0x710], R52 ;  /* 0x0007103401007387 */ /* 0x000fe80000100a00 */
[----:B------:R-:W-:Y:S04]  /*15430*/  STG.E.U16 [R42.64], R9 ;  /* 0x000000092a007986 */ /* 0x000fe8000c101504 */
[----:B------:R0:W-:Y:S04]  /*15440*/  STL.64 [R1+0x718], R54 ;  /* 0x0007183601007387 */ /* 0x0001e80000100a00 */
[----:B------:R-:W-:Y:S04]  /*15450*/  STG.E.U16 [R40.64], R13 ;  /* 0x0000000d28007986 */ /* 0x000fe8000c101504 */
[----:B------:R-:W3:Y:S04]  /*15460*/  LDL.LU.64 R56, [R1+0xd8] ;  /* 0x0000d80001387983 */ /* 0x000ee80000300a00 */
[----:B------:R-:W-:Y:S04]  /*15470*/  STG.E.U16 [R34.64], R30 ;  /* 0x0000001e22007986 */ /* 0x000fe8000c101504 */
[----:B------:R-:W-:Y:S04]  /*15480*/  STG.E.U16 [R32.64], R22 ;  /* 0x0000001620007986 */ /* 0x000fe8000c101504 */
[----:B------:R1:W-:Y:S04]  /*15490*/  LDS.128 R32, [R60] ;  /* 0x000000003c207984 */ /* 0x0003e80000000c00 */
[----:B0-----:R-:W3:Y:S04]  /*154a0*/  LDL.LU.64 R54, [R1+0xd0] ;  /* 0x0000d00001367983 */ /* 0x001ee80000300a00 */
[----:B-1----:R-:W3:Y:S04]  /*154b0*/  LDL.LU.64 R60, [R1+0xc8] ;  /* 0x0000c800013c7983 */ /* 0x002ee80000300a00 */
[----:B------:R-:W0:Y:S04]  /*154c0*/  S2R R24, SR_TID.X ;  /* 0x0000000000187919 */ /* 0x000e280000002100 */
[----:B------:R-:W1:Y:S04]  /*154d0*/  S2R R25, SR_TID.X ;  /* 0x0000000000197919 */ /* 0x000e680000002100 */
[----:B------:R-:W-:Y:S01]  /*154e0*/  STG.E.U16 [R36.64], R10 ;  /* 0x0000000a24007986 */ /* 0x000fe2000c101504 */
[----:B------:R-:W-:-:S02]  /*154f0*/  PRMT R30, R30, 0x7632, R30 ;  /* 0x000076321e1e7816 */ /* 0x000fc4000000001e */
[----:B------:R-:W-:Y:S01]  /*15500*/  PRMT R22, R22, 0x7632, R22 ;  /* 0x0000763216167816 */ /* 0x000fe20000000016 */
[----:B------:R-:W3:Y:S01]  /*15510*/  LDL.LU.64 R52, [R1+0xc0] ;  /* 0x0000c00001347983 */ /* 0x000ee20000300a00 */
[C---:B0-----:R-:W-:Y:S01]  /*15520*/  LOP3.LUT R27, R24.reuse, 0x1ff, RZ, 0xc0, !PT ;  /* 0x000001ff181b7812 */ /* 0x041fe200078ec0ff */
[C---:B------:R-:W-:Y:S01]  /*15530*/  IMAD.SHL.U32 R12, R24.reuse, 0x1000, RZ ;  /* 0x00001000180c7824 */ /* 0x040fe200078e00ff */
[----:B------:R-:W-:Y:S01]  /*15540*/  SHF.L.U32 R24, R24, 0xc, RZ ;  /* 0x0000000c18187819 */ /* 0x000fe200000006ff */
[----:B------:R-:W-:Y:S03]  /*15550*/  STG.E.U16 [R44.64], R14 ;  /* 0x0000000e2c007986 */ /* 0x000fe6000c101504 */
[----:B------:R-:W-:Y:S01]  /*15560*/  LOP3.LUT R24, R24, 0x6000, RZ, 0xc0, !PT ;  /* 0x0000600018187812 */ /* 0x000fe200078ec0ff */
[----:B------:R-:W3:Y:S04]  /*15570*/  LDL.LU.64 R50, [R1+0xb8] ;  /* 0x0000b80001327983 */ /* 0x000ee80000300a00 */
[----:B------:R-:W-:Y:S01]  /*15580*/  IMAD R24, R27, 0x10, R24 ;  /* 0x000000101b187824 */ /* 0x000fe200078e0218 */
[----:B------:R-:W-:Y:S01]  /*15590*/  LOP3.LUT R12, R12, 0x6000, RZ, 0xc0, !PT ;  /* 0x000060000c0c7812 */ /* 0x000fe200078ec0ff */
[----:B------:R-:W3:Y:S03]  /*155a0*/  LDL.LU.64 R48, [R1+0xb0] ;  /* 0x0000b00001307983 */ /* 0x000ee60000300a00 */
[----:B------:R-:W-:-:S05]  /*155b0*/  LOP3.LUT R24, R24, 0x20, RZ, 0x3c, !PT ;  /* 0x0000002018187812 */ /* 0x000fca00078e3cff */
[----:B------:R1:W0:Y:S02]  /*155c0*/  LDS.128 R36, [R24] ;  /* 0x0000000018247984 */ /* 0x0002240000000c00 */
[C---:B-1----:R-:W-:Y:S01]  /*155d0*/  LOP3.LUT R24, R25.reuse, 0x1ff, RZ, 0xc0, !PT ;  /* 0x000001ff19187812 */ /* 0x042fe200078ec0ff */
[----:B------:R-:W-:Y:S01]  /*155e0*/  IMAD.SHL.U32 R25, R25, 0x1000, RZ ;  /* 0x0000100019197824 */ /* 0x000fe200078e00ff */
[----:B------:R-:W-:-:S04]  /*155f0*/  LEA R12, R27, R12, 0x4 ;  /* 0x0000000c1b0c7211 */ /* 0x000fc800078e20ff */
[----:B------:R-:W-:Y:S02]  /*15600*/  LOP3.LUT R25, R25, 0x6000, RZ, 0xc0, !PT ;  /* 0x0000600019197812 */ /* 0x000fe400078ec0ff */
[----:B------:R-:W-:Y:S02]  /*15610*/  LOP3.LUT R12, R12, 0x40, RZ, 0x3c, !PT ;  /* 0x000000400c0c7812 */ /* 0x000fe400078e3cff */
[----:B------:R-:W-:Y:S02]  /*15620*/  LEA R25, R24, R25, 0x4 ;  /* 0x0000001918197211 */ /* 0x000fe400078e20ff */
[----:B------:R-:W-:Y:S01]  /*15630*/  PRMT R10, R10, 0x7632, R10 ;  /* 0x000076320a0a7816 */ /* 0x000fe2000000000a */
[----:B------:R1:W0:Y:S01]  /*15640*/  LDS.128 R40, [R12] ;  /* 0x000000000c287984 */ /* 0x0002220000000c00 */
[----:B------:R-:W-:Y:S02]  /*15650*/  LOP3.LUT R25, R25, 0x60, RZ, 0x3c, !PT ;  /* 0x0000006019197812 */ /* 0x000fe400078e3cff */
[----:B------:R-:W-:-:S02]  /*15660*/  PRMT R14, R14, 0x7632, R14 ;  /* 0x000076320e0e7816 */ /* 0x000fc4000000000e */
[----:B------:R-:W-:Y:S01]  /*15670*/  PRMT R8, R31, 0x7632, R8 ;  /* 0x000076321f087816 */ /* 0x000fe20000000008 */
[----:B------:R1:W0:Y:S04]  /*15680*/  LDS.128 R44, [R25] ;  /* 0x00000000192c7984 */ /* 0x0002280000000c00 */
[----:B-1----:R-:W3:Y:S04]  /*15690*/  LDL.LU.64 R12, [R1+0x90] ;  /* 0x00009000010c7983 */ /* 0x002ee80000300a00 */
[----:B------:R-:W3:Y:S04]  /*156a0*/  LDL.LU.64 R26, [R1+0x88] ;  /* 0x00008800011a7983 */ /* 0x000ee80000300a00 */
[----:B------:R-:W3:Y:S01]  /*156b0*/  LDL.LU.64 R24, [R1+0x80] ;  /* 0x0000800001187983 */ /* 0x000ee20000300a00 */
[----:B------:R-:W-:-:S02]  /*156c0*/  PRMT R3, R23, 0x7632, R3 ;  /* 0x0000763217037816 */ /* 0x000fc40000000003 */
[----:B------:R-:W-:Y:S01]  /*156d0*/  PRMT R0, R15, 0x7632, R0 ;  /* 0x000076320f007816 */ /* 0x000fe20000000000 */
[----:B--2---:R-:W-:Y:S04]  /*156e0*/  STG.E.U16 [R18.64], R30 ;  /* 0x0000001e12007986 */ /* 0x004fe8000c101504 */
[----:B------:R-:W-:Y:S04]  /*156f0*/  STG.E.U16 [R16.64], R22 ;  /* 0x0000001610007986 */ /* 0x000fe8000c101504 */
[----:B----4-:R-:W-:Y:S04]  /*15700*/  STG.E.U16 [R6.64], R10 ;  /* 0x0000000a06007986 */ /* 0x010fe8000c101504 */
[----:B---3--:R-:W-:Y:S04]  /*15710*/  STG.E.U16 [R4.64], R14 ;  /* 0x0000000e04007986 */ /* 0x008fe8000c101504 */
[----:B------:R1:W-:Y:S04]  /*15720*/  STG.E.U16 [R58.64], R31 ;  /* 0x0000001f3a007986 */ /* 0x0003e8000c101504 */
[----:B-1----:R-:W2:Y:S04]  /*15730*/  LDL.LU.64 R30, [R1+0x98] ;  /* 0x00009800011e7983 */ /* 0x002ea80000300a00 */
[----:B------:R-:W3:Y:S04]  /*15740*/  LDL.LU.64 R18, [R1+0x78] ;  /* 0x0000780001127983 */ /* 0x000ee80000300a00 */
[----:B------:R-:W2:Y:S04]  /*15750*/  LDL.LU.64 R16, [R1+0x70] ;  /* 0x0000700001107983 */ /* 0x000ea80000300a00 */
[----:B------:R-:W2:Y:S04]  /*15760*/  LDL.LU.64 R6, [R1+0x68] ;  /* 0x0000680001067983 */ /* 0x000ea80000300a00 */
[----:B------:R-:W2:Y:S04]  /*15770*/  LDL.LU.64 R4, [R1+0x60] ;  /* 0x0000600001047983 */ /* 0x000ea80000300a00 */
[----:B------:R-:W2:Y:S04]  /*15780*/  LDL.LU.64 R58, [R1+0x58] ;  /* 0x00005800013a7983 */ /* 0x000ea80000300a00 */
[----:B------:R-:W2:Y:S04]  /*15790*/  LDL.LU.64 R20, [R1+0x50] ;  /* 0x0000500001147983 */ /* 0x000ea80000300a00 */
[----:B------:R1:W-:Y:S04]  /*157a0*/  STG.E.U16 [R56.64], R23 ;  /* 0x0000001738007986 */ /* 0x0003e8000c101504 */
[----:B------:R0:W-:Y:S04]  /*157b0*/  STG.E.U16 [R54.64], R11 ;  /* 0x0000000b36007986 */ /* 0x0001e8000c101504 */
[----:B------:R0:W-:Y:S04]  /*157c0*/  STG.E.U16 [R60.64], R15 ;  /* 0x0000000f3c007986 */ /* 0x0001e8000c101504 */
[----:B-1----:R-:W2:Y:S04]  /*157d0*/  LDL.LU.64 R22, [R1+0xa0] ;  /* 0x0000a00001167983 */ /* 0x002ea80000300a00 */
[----:B------:R-:W2:Y:S04]  /*157e0*/  LDL.LU.64 R56, [R1+0x48] ;  /* 0x0000480001387983 */ /* 0x000ea80000300a00 */
[----:B0-----:R-:W2:Y:S04]  /*157f0*/  LDL.LU.64 R54, [R1+0x718] ;  /* 0x0007180001367983 */ /* 0x001ea80000300a00 */
[----:B------:R-:W2:Y:S04]  /*15800*/  LDL.LU.64 R14, [R1+0xa8] ;  /* 0x0000a800010e7983 */ /* 0x000ea80000300a00 */
[----:B------:R-:W3:Y:S01]  /*15810*/  LDL.LU.64 R60, [R1+0x40] ;  /* 0x00004000013c7983 */ /* 0x000ee20000300a00 */
[----:B------:R-:W-:-:S03]  /*15820*/  PRMT R2, R11, 0x7632, R2 ;  /* 0x000076320b027816 */ /* 0x000fc60000000002 */
[----:B------:R0:W-:Y:S04]  /*15830*/  STG.E.U16 [R52.64], R8 ;  /* 0x0000000834007986 */ /* 0x0001e8000c101504 */
[----:B------:R1:W-:Y:S04]  /*15840*/  STG.E.U16 [R50.64], R3 ;  /* 0x0000000332007986 */ /* 0x0003e8000c101504 */
[----:B0-----:R-:W3:Y:S04]  /*15850*/  LDL.LU.64 R52, [R1+0x710] ;  /* 0x0007100001347983 */ /* 0x001ee80000300a00 */
[----:B------:R0:W-:Y:S04]  /*15860*/  STG.E.U16 [R48.64], R2 ;  /* 0x0000000230007986 */ /* 0x0001e8000c101504 */
[----:B-1----:R-:W3:Y:S04]  /*15870*/  LDL.LU.64 R50, [R1+0x708] ;  /* 0x0007080001327983 */ /* 0x002ee80000300a00 */
[----:B0-----:R-:W3:Y:S01]  /*15880*/  LDL.LU.64 R48, [R1+0x700] ;  /* 0x0007000001307983 */ /* 0x001ee20000300a00 */
[----:B------:R-:W-:-:S02]  /*15890*/  PRMT R2, R37, 0x7632, R2 ;  /* 0x0000763225027816 */ /* 0x000fc40000000002 */
[----:B------:R-:W-:Y:S02]  /*158a0*/  PRMT R3, R41, 0x7632, R3 ;  /* 0x0000763229037816 */ /* 0x000fe40000000003 */
[----:B------:R-:W-:Y:S01]  /*158b0*/  PRMT R8, R45, 0x7632, R8 ;  /* 0x000076322d087816 */ /* 0x000fe20000000008 */
[----:B--2---:R0:W-:Y:S04]  /*158c0*/  STG.E.U16 [R14.64], R0 ;  /* 0x000000000e007986 */ /* 0x0041e8000c101504 */
[----:B------:R1:W-:Y:S04]  /*158d0*/  STG.E.U16 [R22.64], R32 ;  /* 0x0000002016007986 */ /* 0x0003e8000c101504 */
[----:B------:R2:W-:Y:S04]  /*158e0*/  STG.E.U16 [R30.64], R36 ;  /* 0x000000241e007986 */ /* 0x0005e8000c101504 */
[----:B0-----:R-:W4:Y:S01]  /*158f0*/  LDL.LU.64 R14, [R1+0x18] ;  /* 0x00001800010e7983 */ /* 0x001f220000300a00 */
[----:B-1----:R-:W-:-:S03]  /*15900*/  PRMT R32, R32, 0x7632, R32 ;  /* 0x0000763220207816 */ /* 0x002fc60000000020 */
[----:B------:R0:W-:Y:S01]  /*15910*/  STG.E.U16 [R12.64], R40 ;  /* 0x000000280c007986 */ /* 0x0001e2000c101504 */
[----:B--2---:R-:W-:-:S03]  /*15920*/  PRMT R36, R36, 0x7632, R36 ;  /* 0x0000763224247816 */ /* 0x004fc60000000024 */
[----:B------:R-:W2:Y:S04]  /*15930*/  LDL.LU.64 R22, [R1+0x10] ;  /* 0x0000100001167983 */ /* 0x000ea80000300a00 */
[----:B------:R1:W-:Y:S01]  /*15940*/  STG.E.U16 [R26.64], R44 ;  /* 0x0000002c1a007986 */ /* 0x0003e2000c101504 */
[----:B0-----:R-:W-:-:S03]  /*15950*/  PRMT R40, R40, 0x7632, R40 ;  /* 0x0000763228287816 */ /* 0x001fc60000000028 */
[----:B------:R-:W2:Y:S04]  /*15960*/  LDL.LU.64 R30, [R1+0x8] ;  /* 0x00000800011e7983 */ /* 0x000ea80000300a00 */
[----:B------:R-:W2:Y:S01]  /*15970*/  LDL.LU.64 R12, [R1] ;  /* 0x00000000010c7983 */ /* 0x000ea20000300a00 */
[----:B-1----:R-:W-:-:S03]  /*15980*/  PRMT R44, R44, 0x7632, R44 ;  /* 0x000076322c2c7816 */ /* 0x002fc6000000002c */
[----:B------:R-:W2:Y:S04]  /*15990*/  LDL.LU.64 R26, [R1+0x6f8] ;  /* 0x0006f800011a7983 */ /* 0x000ea80000300a00 */
[----:B------:R0:W-:Y:S04]  /*159a0*/  STG.E.U16 [R24.64], R32 ;  /* 0x0000002018007986 */ /* 0x0001e8000c101504 */
[----:B---3--:R1:W-:Y:S04]  /*159b0*/  STG.E.U16 [R18.64], R36 ;  /* 0x0000002412007986 */ /* 0x0083e8000c101504 */
[----:B------:R3:W-:Y:S04]  /*159c0*/  STG.E.U16 [R16.64], R40 ;  /* 0x0000002810007986 */ /* 0x0007e8000c101504 */
[----:B0-----:R-:W2:Y:S04]  /*159d0*/  LDL.LU.64 R24, [R1+0x6f0] ;  /* 0x0006f00001187983 */ /* 0x001ea80000300a00 */
[----:B-1----:R-:W2:Y:S01]  /*159e0*/  LDL.LU.64 R18, [R1+0x6e8] ;  /* 0x0006e80001127983 */ /* 0x002ea20000300a00 */
[----:B------:R-:W-:-:S03]  /*159f0*/  PRMT R0, R33, 0x7632, R0 ;  /* 0x0000763221007816 */ /* 0x000fc60000000000 */
[----:B---3--:R-:W3:Y:S04]  /*15a00*/  LDL.LU.64 R16, [R1+0x6e0] ;  /* 0x0006e00001107983 */ /* 0x008ee80000300a00 */
[----:B------:R0:W-:Y:S04]  /*15a10*/  STG.E.U16 [R6.64], R44 ;  /* 0x0000002c06007986 */ /* 0x0001e8000c101504 */
[----:B------:R1:W-:Y:S04]  /*15a20*/  STG.E.U16 [R4.64], R33 ;  /* 0x0000002104007986 */ /* 0x0003e8000c101504 */
[----:B------:R1:W-:Y:S04]  /*15a30*/  STG.E.U16 [R58.64], R37 ;  /* 0x000000253a007986 */ /* 0x0003e8000c101504 */
[----:B0-----:R-:W2:Y:S04]  /*15a40*/  LDL.LU.64 R6, [R1+0x6d8] ;  /* 0x0006d80001067983 */ /* 0x001ea80000300a00 */
[----:B-1----:R-:W2:Y:S04]  /*15a50*/  LDL.LU.64 R4, [R1+0x6d0] ;  /* 0x0006d00001047983 */ /* 0x002ea80000300a00 */
[----:B------:R-:W2:Y:S04]  /*15a60*/  LDL.LU.64 R58, [R1+0x6c8] ;  /* 0x0006c800013a7983 */ /* 0x000ea80000300a00 */
[----:B------:R-:W-:Y:S04]  /*15a70*/  STG.E.U16 [R20.64], R41 ;  /* 0x0000002914007986 */ /* 0x000fe8000c101504 */
[----:B------:R-:W2:Y:S04]  /*15a80*/  LDL.LU.64 R32, [R1+0x20] ;  /* 0x0000200001207983 */ /* 0x000ea80000300a00 */
[----:B------:R0:W-:Y:S04]  /*15a90*/  STG.E.U16 [R56.64], R45 ;  /* 0x0000002d38007986 */ /* 0x0001e8000c101504 */
[----:B------:R1:W-:Y:S04]  /*15aa0*/  STG.E.U16 [R60.64], R0 ;  /* 0x000000003c007986 */ /* 0x0003e8000c101504 */
[----:B0-----:R-:W2:Y:S04]  /*15ab0*/  LDL.LU R57, [R1+0x178] ;  /* 0x0001780001397983 */ /* 0x001ea80000300800 */
[----:B------:R-:W2:Y:S04]  /*15ac0*/  LDL.LU R20, [R1+0x174] ;  /* 0x0001740001147983 */ /* 0x000ea80000300800 */
[----:B------:R-:W2:Y:S04]  /*15ad0*/  LDL.LU.64 R36, [R1+0x28] ;  /* 0x0000280001247983 */ /* 0x000ea80000300a00 */
[----:B------:R-:W2:Y:S04]  /*15ae0*/  LDL.LU R28, [R1+0x180] ;  /* 0x00018000011c7983 */ /* 0x000ea80000300800 */
[----:B-1----:R-:W2:Y:S04]  /*15af0*/  LDL.LU R61, [R1+0x17c] ;  /* 0x00017c00013d7983 */ /* 0x002ea80000300800 */
[----:B------:R-:W2:Y:S04]  /*15b00*/  LDL.LU.64 R40, [R1+0x30] ;  /* 0x0000300001287983 */ /* 0x000ea80000300a00 */
[----:B------:R-:W2:Y:S01]  /*15b10*/  LDL.LU.64 R44, [R1+0x38] ;  /* 0x00003800012c7983 */ /* 0x000ea20000300a00 */
[----:B------:R-:W-:-:S02]  /*15b20*/  PRMT R9, R34, 0x7632, R9 ;  /* 0x0000763222097816 */ /* 0x000fc40000000009 */
[----:B------:R-:W-:Y:S02]  /*15b30*/  PRMT R29, R38, 0x7632, R29 ;  /* 0x00007632261d7816 */ /* 0x000fe4000000001d */
[----:B------:R-:W-:Y:S02]  /*15b40*/  PRMT R10, R42, 0x7632, R10 ;  /* 0x000076322a0a7816 */ /* 0x000fe4000000000a */
[----:B------:R-:W-:Y:S01]  /*15b50*/  PRMT R11, R46, 0x7632, R11 ;  /* 0x000076322e0b7816 */ /* 0x000fe2000000000b */
[----:B--2---:R-:W-:Y:S04]  /*15b60*/  STG.E.U16 [R44.64], R2 ;  /* 0x000000022c007986 */ /* 0x004fe8000c101504 */
[----:B------:R0:W-:Y:S04]  /*15b70*/  STG.E.U16 [R40.64], R3 ;  /* 0x0000000328007986 */ /* 0x0001e8000c101504 */
[----:B------:R1:W-:Y:S04]  /*15b80*/  STG.E.U16 [R36.64], R8 ;  /* 0x0000000824007986 */ /* 0x0003e8000c101504 */
[----:B------:R-:W-:Y:S04]  /*15b90*/  STG.E.U16 [R32.64], R34 ;  /* 0x0000002220007986 */ /* 0x000fe8000c101504 */
[----:B----4-:R-:W-:Y:S04]  /*15ba0*/  STG.E.U16 [R14.64], R38 ;  /* 0x000000260e007986 */ /* 0x010fe8000c101504 */
[----:B------:R-:W-:Y:S04]  /*15bb0*/  STG.E.U16 [R22.64], R42 ;  /* 0x0000002a16007986 */ /* 0x000fe8000c101504 */
[----:B------:R-:W-:Y:S01]  /*15bc0*/  STG.E.U16 [R30.64], R46 ;  /* 0x0000002e1e007986 */ /* 0x000fe2000c101504 */
[----:B0-----:R-:W-:-:S03]  /*15bd0*/  PRMT R3, R35, 0x7632, R3 ;  /* 0x0000763223037816 */ /* 0x001fc60000000003 */
[----:B------:R0:W-:Y:S04]  /*15be0*/  STG.E.U16 [R12.64], R9 ;  /* 0x000000090c007986 */ /* 0x0001e8000c101504 */
[----:B------:R-:W-:Y:S01]  /*15bf0*/  STG.E.U16 [R58.64], R29 ;  /* 0x0000001d3a007986 */ /* 0x000fe2000c101504 */
[----:B-1----:R-:W-:-:S03]  /*15c00*/  PRMT R8, R43, 0x7632, R8 ;  /* 0x000076322b087816 */ /* 0x002fc60000000008 */
[----:B------:R-:W-:Y:S04]  /*15c10*/  STG.E.U16 [R4.64], R10 ;  /* 0x0000000a04007986 */ /* 0x000fe8000c101504 */
[----:B0-----:R-:W0:Y:S01]  /*15c20*/  S2R R12, SR_TID.X ;  /* 0x00000000000c7919 */ /* 0x001e220000002100 */
[----:B------:R-:W-:-:S03]  /*15c30*/  PRMT R9, R47, 0x7632, R9 ;  /* 0x000076322f097816 */ /* 0x000fc60000000009 */
[----:B------:R1:W-:Y:S04]  /*15c40*/  STG.E.U16 [R6.64], R11 ;  /* 0x0000000b06007986 */ /* 0x0003e8000c101504 */
[----:B---3--:R2:W-:Y:S04]  /*15c50*/  STG.E.U16 [R16.64], R35 ;  /* 0x0000002310007986 */ /* 0x0085e8000c101504 */
[----:B------:R2:W-:Y:S01]  /*15c60*/  STG.E.U16 [R18.64], R39 ;  /* 0x0000002712007986 */ /* 0x0005e2000c101504 */
[----:B-1----:R-:W-:-:S03]  /*15c70*/  PRMT R7, R39, 0x7632, R7 ;  /* 0x0000763227077816 */ /* 0x002fc60000000007 */
[----:B------:R2:W-:Y:S04]  /*15c80*/  STG.E.U16 [R24.64], R43 ;  /* 0x0000002b18007986 */ /* 0x0005e8000c101504 */
[----:B------:R2:W-:Y:S04]  /*15c90*/  STG.E.U16 [R26.64], R47 ;  /* 0x0000002f1a007986 */ /* 0x0005e8000c101504 */
[----:B------:R2:W-:Y:S04]  /*15ca0*/  STG.E.U16 [R48.64], R3 ;  /* 0x0000000330007986 */ /* 0x0005e8000c101504 */
[----:B------:R2:W-:Y:S04]  /*15cb0*/  STG.E.U16 [R50.64], R7 ;  /* 0x0000000732007986 */ /* 0x0005e8000c101504 */
[----:B------:R2:W-:Y:S04]  /*15cc0*/  STG.E.U16 [R52.64], R8 ;  /* 0x0000000834007986 */ /* 0x0005e8000c101504 */
[----:B------:R2:W-:Y:S01]  /*15cd0*/  STG.E.U16 [R54.64], R9 ;  /* 0x0000000936007986 */ /* 0x0005e2000c101504 */
[----:B------:R-:W-:Y:S01]  /*15ce0*/  FSEL R0, R57, -INF , P0 ;  /* 0xff80000039007808 */ /* 0x000fe20000000000 */
[----:B0-----:R-:W-:Y:S01]  /*15cf0*/  IMAD.SHL.U32 R12, R12, 0x2, RZ ;  /* 0x000000020c0c7824 */ /* 0x001fe200078e00ff */
[----:B------:R-:W-:-:S03]  /*15d00*/  FSEL R2, R20, -INF , P2 ;  /* 0xff80000014027808 */ /* 0x000fc60001000000 */
[----:B------:R-:W-:Y:S01]  /*15d10*/  FFMA R4, R0, 0.69314718246459960938, R28 ;  /* 0x3f31721800047823 */ /* 0x000fe2000000001c */
[----:B------:R-:W-:Y:S01]  /*15d20*/  LOP3.LUT R0, R12, 0x3f8, RZ, 0xc0, !PT ;  /* 0x000003f80c007812 */ /* 0x000fe200078ec0ff */
[----:B------:R-:W-:Y:S01]  /*15d30*/  FFMA R5, R2, 0.69314718246459960938, R61 ;  /* 0x3f31721802057823 */ /* 0x000fe2000000003d */
[----:B------:R-:W-:Y:S06]  /*15d40*/  BAR.SYNC.DEFER_BLOCKING 0x0 ;  /* 0x0000000000007b1d */ /* 0x000fec0000010000 */
[----:B------:R2:W-:Y:S04]  /*15d50*/  STS.64 [R0], R4 ;  /* 0x0000000400007388 */ /* 0x0005e80000000a00 */
[----:B------:R-:W-:Y:S06]  /*15d60*/  BAR.SYNC.DEFER_BLOCKING 0x0 ;  /* 0x0000000000007b1d */ /* 0x000fec0000010000 */
[----:B------:R-:W-:Y:S05]  /*15d70*/  @P1 EXIT ;  /* 0x000000000000194d */ /* 0x000fea0003800000 */
[----:B--2---:R-:W2:Y:S04]  /*15d80*/  LDL.LU R28, [R1+0x170] ;  /* 0x00017000011c7983 */ /* 0x004ea80000300800 */
[----:B------:R-:W0:Y:S04]  /*15d90*/  S2R R12, SR_TID.X ;  /* 0x00000000000c7919 */ /* 0x000e280000002100 */
[----:B------:R-:W1:Y:S01]  /*15da0*/  S2R R61, SR_CTAID.Y ;  /* 0x00000000003d7919 */ /* 0x000e620000002600 */
[----:B0-----:R-:W-:-:S03]  /*15db0*/  LOP3.LUT R20, R12, 0xff, RZ, 0xc0, !PT ;  /* 0x000000ff0c147812 */ /* 0x001fc600078ec0ff */
[----:B------:R-:W0:Y:S01]  /*15dc0*/  S2R R12, SR_CTAID.X ;  /* 0x00000000000c7919 */ /* 0x000e220000002500 */
[----:B-1----:R-:W-:-:S05]  /*15dd0*/  IMAD R0, R61, c[0x0][0x1cc], RZ ;  /* 0x000073003d007a24 */ /* 0x002fca00078e02ff */
[C---:B------:R-:W-:Y:S01]  /*15de0*/  SHF.L.U32 R2, R0.reuse, 0x2, RZ ;  /* 0x0000000200027819 */ /* 0x040fe200000006ff */
[----:B------:R-:W-:Y:S01]  /*15df0*/  IMAD.HI R0, R0, 0x4, RZ ;  /* 0x0000000400007827 */ /* 0x000fe200078e02ff */
[----:B0-----:R-:W-:-:S05]  /*15e00*/  LEA R12, R12, R20, 0x8 ;  /* 0x000000140c0c7211 */ /* 0x001fca00078e40ff */
[C---:B------:R-:W-:Y:S02]  /*15e10*/  IMAD.SHL.U32 R3, R12.reuse, 0x4, RZ ;  /* 0x000000040c037824 */ /* 0x040fe400078e00ff */
[----:B------:R-:W-:-:S03]  /*15e20*/  IMAD.HI R5, R12, 0x4, RZ ;  /* 0x000000040c057827 */ /* 0x000fc600078e02ff */
[----:B------:R-:W-:-:S04]  /*15e30*/  IADD3 R2, P0, P1, R3, c[0x0][0x180], R2 ;  /* 0x0000600003027a10 */ /* 0x000fc8000791e002 */
[----:B------:R-:W-:Y:S01]  /*15e40*/  IADD3.X R3, R5, c[0x0][0x184], R0, P0, P1 ;  /* 0x0000610005037a10 */ /* 0x000fe200007e2400 */
[----:B--2---:R-:W0:Y:S04]  /*15e50*/  LDS R7, [R28] ;  /* 0x000000001c077984 */ /* 0x004e280000000800 */
[----:B0-----:R-:W-:Y:S01]  /*15e60*/  STG.E [R2.64], R7 ;  /* 0x0000000702007986 */ /* 0x001fe2000c101904 */
[----:B------:R-:W-:Y:S05]  /*15e70*/  EXIT ;  /* 0x000000000000794d */ /* 0x000fea0003800000 */
.L_x_3:
[----:B------:R-:W-:-:S00]  /*15e80*/  BRA `(.L_x_3) ;  /* 0xfffffff000007947 */ /* 0x000fc0000383ffff */
[----:B------:R-:W-:-:S00]  /*15e90*/  NOP ;  /* 0x0000000000007918 */ /* 0x000fc00000000000 */
        /* <DEDUP_REMOVED lines=14> */
.L_x_4:


//--------------------- .nv.global.init           --------------------------
	.section	.nv.global.init,"aw",@progbits
.nv.global.init:
	.type		_$_str,@object
	.size		_$_str,(.L_0 - _$_str)
_$_str:
        /*0000*/ 	.byte	0x5f, 0x5f, 0x43, 0x55, 0x44, 0x41, 0x5f, 0x46, 0x54, 0x5a, 0x00
.L_0:


//--------------------- .nv.shared.attn_fwd       --------------------------
	.section	.nv.shared.attn_fwd,"aw",@nobits
	.sectionflags	@""
	.align	16
